// auto-generated by cutlass_sweep.gemm — config: {"arch": "sm_100", "cluster_m": 4, "cluster_n": 2, "dtype": "fp16", "dtype_b": "fp16", "layout": "nt", "stages": 0, "tile_k": 32, "tile_m": 256, "tile_n": 256}
#include "cutlass/cutlass.h"
#include "cutlass/gemm/collective/collective_builder.hpp"
#include "cutlass/gemm/device/gemm_universal_adapter.h"
#include "cutlass/gemm/kernel/gemm_universal.hpp"
#include "cutlass/epilogue/collective/collective_builder.hpp"

using ElemA = cutlass::half_t;
using ElemB = cutlass::half_t;
using ElemCD = cutlass::half_t;
using Acc  = float;
using TileShape    = cute::Shape<cute::_256, cute::_256, cute::_32>;
using ClusterShape = cute::Shape<cute::_4, cute::_2, cute::_1>;

using CollectiveEpilogue = typename cutlass::epilogue::collective::CollectiveBuilder<
    cutlass::arch::Sm100, cutlass::arch::OpClassTensorOp,
    TileShape, ClusterShape,
    cutlass::epilogue::collective::EpilogueTileAuto,
    Acc, Acc,
    ElemCD, cutlass::layout::RowMajor, 128 / cutlass::sizeof_bits<ElemCD>::value,
    ElemCD, cutlass::layout::RowMajor, 128 / cutlass::sizeof_bits<ElemCD>::value,
    cutlass::epilogue::collective::EpilogueScheduleAuto
  >::CollectiveOp;

using CollectiveMainloop = typename cutlass::gemm::collective::CollectiveBuilder<
    cutlass::arch::Sm100, cutlass::arch::OpClassTensorOp,
    ElemA, cutlass::layout::RowMajor, 128 / cutlass::sizeof_bits<ElemA>::value,
    ElemB, cutlass::layout::ColumnMajor, 128 / cutlass::sizeof_bits<ElemB>::value,
    Acc,
    TileShape, ClusterShape,
    cutlass::gemm::collective::StageCountAutoCarveout<static_cast<int>(sizeof(typename CollectiveEpilogue::SharedStorage))>,
    cutlass::gemm::collective::KernelScheduleAuto
  >::CollectiveOp;

using GemmKernel = cutlass::gemm::kernel::GemmUniversal<
    cute::Shape<int,int,int,int>,
    CollectiveMainloop,
    CollectiveEpilogue
>;
using Gemm = cutlass::gemm::device::GemmUniversalAdapter<GemmKernel>;

// Force the device kernel symbol into the cubin without needing a host main.
auto* _anchor = &cutlass::device_kernel<GemmKernel>;


// ===== COMPILED SASS (sm_100a) =====

	.target	sm_100a

	.elftype	@"ET_EXEC"


//--------------------- .note.nv.tkinfo           --------------------------
	.section	.note.nv.tkinfo,"",@"SHT_NOTE"
	.sectionflags	@"SHF_NOTE_NV_TKINFO"
	.tkinfo
        /*0018*/ 	.word	0x00000002
        /*0030*/ 	.string	""
        /*0030*/ 	.string	"ptxas"
        /*0030*/ 	.string	"Cuda compilation tools, release 13.0, V13.0.88"
        /*0030*/ 	.string	"Build cuda_13.0.r13.0/compiler.36424714_0"
        /*0030*/ 	.string	"-arch sm_100a -m 64 "



//--------------------- .note.nv.cuinfo           --------------------------
	.section	.note.nv.cuinfo,"",@"SHT_NOTE"
	.sectionflags	@"SHF_NOTE_NV_CUINFO"
        /*0018*/ 	.short	0x0002
        /*001a*/ 	.short	0x0064
        /*001c*/ 	.short	0x0082
	.zero		2


//--------------------- .nv.info                  --------------------------
	.section	.nv.info,"",@"SHT_CUDA_INFO"
	.align	4


	//----- nvinfo : EIATTR_REGCOUNT
	.align		4
        /*0000*/ 	.byte	0x04, 0x2f
        /*0002*/ 	.short	(.L_19 - .L_18)
	.align		4
.L_18:
        /*0004*/ 	.word	index@(_ZN7cutlass13device_kernelINS_4gemm6kernel13GemmUniversalIN4cute5tupleIJiiiiEEENS1_10collective13CollectiveMmaINS1_35MainloopSm100TmaUmmaWarpSpecializedILi10ELi2ELi2ENS5_IJNS4_1CILi4EEENSA_ILi2EEENSA_ILi1EEEEEEEENS5_IJNSA_ILi256EEESG_NSA_ILi32EEEEEENS_6half_tENS5_IJlSD_lEEESJ_SK_NS4_8TiledMMAINS4_8MMA_AtomIJNS4_26SM100_MMA_F16BF16_2x1SM_SSISJ_SJ_fLi256ELi256ELNS4_4UMMA5MajorE0ELSP_0ELNSO_7ScaleInE0ELSQ_0EEEEEENS4_6LayoutINS5_IJSD_SD_SD_EEENS5_IJNSA_ILi0EEESV_SV_EEEEENS5_IJNS4_10UnderscoreESY_SY_EEEEENS4_28SM100_TMA_2SM_LOAD_MULTICASTENS4_14ComposedLayoutINS4_7SwizzleILi2ELi4ELi3EEENS4_18smem_ptr_flag_bitsILi16EEENST_INS5_IJNSA_ILi8EEESH_EEENS5_IJSH_SD_EEEEEEEvNS4_8identityES11_S1B_vS1C_EENS_8epilogue10collective18CollectiveEpilogueINS1E_23Sm100TmaWarpSpecializedILi4ELi2ELi64ELb1ELb0EEEJNS5_IJNSA_ILi128EEESG_SH_EEENS5_IJNST_IS1J_SD_EENST_INSA_ILi64EEESD_EEEEESJ_SK_SJ_SK_NS1E_6fusion15FusionCallbacksIS1I_NS1P_17LinearCombinationISJ_fSJ_fLNS_15FloatRoundStyleE2EEES1K_S1O_JEEENS4_5SM1004TMEM4LOAD26SM100_TMEM_LOAD_32dp32b64xENS4_13SM90_TMA_LOADENS12_INS13_ILi3ELi4ELi3EEES16_NST_INS5_IJS17_S1M_EEENS5_IJS1M_SD_EEEEEEENS4_39AutoVectorizingCopyWithAssumedAlignmentILi128EEENS4_14SM90_TMA_STOREES24_S26_S26_EEEvvEEEEvNT_6ParamsE)
        /*0008*/ 	.word	0x000000ae


	//----- nvinfo : EIATTR_FRAME_SIZE
	.align		4
.L_19:
        /*000c*/ 	.byte	0x04, 0x11
        /*000e*/ 	.short	(.L_21 - .L_20)
	.align		4
.L_20:
        /*0010*/ 	.word	index@($__internal_2_$__cuda_sm10x_tcgen05_guardrail_trap_unallocated_columns_being_dealloced)
        /*0014*/ 	.word	0x00000000


	//----- nvinfo : EIATTR_FRAME_SIZE
	.align		4
.L_21:
        /*0018*/ 	.byte	0x04, 0x11
        /*001a*/ 	.short	(.L_23 - .L_22)
	.align		4
.L_22:
        /*001c*/ 	.word	index@($__internal_1_$__cuda_sm10x_tcgen05_guardrail_trap_phase_invalid_during_alloc)
        /*0020*/ 	.word	0x00000000


	//----- nvinfo : EIATTR_FRAME_SIZE
	.align		4
.L_23:
        /*0024*/ 	.byte	0x04, 0x11
        /*0026*/ 	.short	(.L_25 - .L_24)
	.align		4
.L_24:
        /*0028*/ 	.word	index@($__internal_0_$__cuda_sm10x_tcgen05_guardrail_trap_col_being_dealloced_not_returned_by_alloc)
        /*002c*/ 	.word	0x00000000


	//----- nvinfo : EIATTR_FRAME_SIZE
	.align		4
.L_25:
        /*0030*/ 	.byte	0x04, 0x11
        /*0032*/ 	.short	(.L_27 - .L_26)
	.align		4
.L_26:
        /*0034*/ 	.word	index@(_ZN7cutlass13device_kernelINS_4gemm6kernel13GemmUniversalIN4cute5tupleIJiiiiEEENS1_10collective13CollectiveMmaINS1_35MainloopSm100TmaUmmaWarpSpecializedILi10ELi2ELi2ENS5_IJNS4_1CILi4EEENSA_ILi2EEENSA_ILi1EEEEEEEENS5_IJNSA_ILi256EEESG_NSA_ILi32EEEEEENS_6half_tENS5_IJlSD_lEEESJ_SK_NS4_8TiledMMAINS4_8MMA_AtomIJNS4_26SM100_MMA_F16BF16_2x1SM_SSISJ_SJ_fLi256ELi256ELNS4_4UMMA5MajorE0ELSP_0ELNSO_7ScaleInE0ELSQ_0EEEEEENS4_6LayoutINS5_IJSD_SD_SD_EEENS5_IJNSA_ILi0EEESV_SV_EEEEENS5_IJNS4_10UnderscoreESY_SY_EEEEENS4_28SM100_TMA_2SM_LOAD_MULTICASTENS4_14ComposedLayoutINS4_7SwizzleILi2ELi4ELi3EEENS4_18smem_ptr_flag_bitsILi16EEENST_INS5_IJNSA_ILi8EEESH_EEENS5_IJSH_SD_EEEEEEEvNS4_8identityES11_S1B_vS1C_EENS_8epilogue10collective18CollectiveEpilogueINS1E_23Sm100TmaWarpSpecializedILi4ELi2ELi64ELb1ELb0EEEJNS5_IJNSA_ILi128EEESG_SH_EEENS5_IJNST_IS1J_SD_EENST_INSA_ILi64EEESD_EEEEESJ_SK_SJ_SK_NS1E_6fusion15FusionCallbacksIS1I_NS1P_17LinearCombinationISJ_fSJ_fLNS_15FloatRoundStyleE2EEES1K_S1O_JEEENS4_5SM1004TMEM4LOAD26SM100_TMEM_LOAD_32dp32b64xENS4_13SM90_TMA_LOADENS12_INS13_ILi3ELi4ELi3EEES16_NST_INS5_IJS17_S1M_EEENS5_IJS1M_SD_EEEEEEENS4_39AutoVectorizingCopyWithAssumedAlignmentILi128EEENS4_14SM90_TMA_STOREES24_S26_S26_EEEvvEEEEvNT_6ParamsE)
        /*0038*/ 	.word	0x00000000


	//----- nvinfo : EIATTR_MIN_STACK_SIZE
	.align		4
.L_27:
        /*003c*/ 	.byte	0x04, 0x12
        /*003e*/ 	.short	(.L_29 - .L_28)
	.align		4
.L_28:
        /*0040*/ 	.word	index@(_ZN7cutlass13device_kernelINS_4gemm6kernel13GemmUniversalIN4cute5tupleIJiiiiEEENS1_10collective13CollectiveMmaINS1_35MainloopSm100TmaUmmaWarpSpecializedILi10ELi2ELi2ENS5_IJNS4_1CILi4EEENSA_ILi2EEENSA_ILi1EEEEEEEENS5_IJNSA_ILi256EEESG_NSA_ILi32EEEEEENS_6half_tENS5_IJlSD_lEEESJ_SK_NS4_8TiledMMAINS4_8MMA_AtomIJNS4_26SM100_MMA_F16BF16_2x1SM_SSISJ_SJ_fLi256ELi256ELNS4_4UMMA5MajorE0ELSP_0ELNSO_7ScaleInE0ELSQ_0EEEEEENS4_6LayoutINS5_IJSD_SD_SD_EEENS5_IJNSA_ILi0EEESV_SV_EEEEENS5_IJNS4_10UnderscoreESY_SY_EEEEENS4_28SM100_TMA_2SM_LOAD_MULTICASTENS4_14ComposedLayoutINS4_7SwizzleILi2ELi4ELi3EEENS4_18smem_ptr_flag_bitsILi16EEENST_INS5_IJNSA_ILi8EEESH_EEENS5_IJSH_SD_EEEEEEEvNS4_8identityES11_S1B_vS1C_EENS_8epilogue10collective18CollectiveEpilogueINS1E_23Sm100TmaWarpSpecializedILi4ELi2ELi64ELb1ELb0EEEJNS5_IJNSA_ILi128EEESG_SH_EEENS5_IJNST_IS1J_SD_EENST_INSA_ILi64EEESD_EEEEESJ_SK_SJ_SK_NS1E_6fusion15FusionCallbacksIS1I_NS1P_17LinearCombinationISJ_fSJ_fLNS_15FloatRoundStyleE2EEES1K_S1O_JEEENS4_5SM1004TMEM4LOAD26SM100_TMEM_LOAD_32dp32b64xENS4_13SM90_TMA_LOADENS12_INS13_ILi3ELi4ELi3EEES16_NST_INS5_IJS17_S1M_EEENS5_IJS1M_SD_EEEEEEENS4_39AutoVectorizingCopyWithAssumedAlignmentILi128EEENS4_14SM90_TMA_STOREES24_S26_S26_EEEvvEEEEvNT_6ParamsE)
        /*0044*/ 	.word	0x00000000
.L_29:


//--------------------- .nv.compat                --------------------------
	.section	.nv.compat,"",@"SHT_CUDA_COMPAT_INFO"
	.align	4
        /*0000*/ 	.byte	0x02, 0x09, 0x01, 0x00, 0x02, 0x02, 0x02, 0x00, 0x02, 0x05, 0x05, 0x00, 0x03, 0x07, 0x01, 0x01
        /*0010*/ 	.byte	0x02, 0x03, 0x01, 0x00, 0x02, 0x06, 0x01, 0x00, 0x04, 0x0b, 0x08, 0x00, 0x09, 0x00, 0x00, 0x00
        /*0020*/ 	.byte	0x00, 0x00, 0x00, 0x00


//--------------------- .nv.info._ZN7cutlass13device_kernelINS_4gemm6kernel13GemmUniversalIN4cute5tupleIJiiiiEEENS1_10collective13CollectiveMmaINS1_35MainloopSm100TmaUmmaWarpSpecializedILi10ELi2ELi2ENS5_IJNS4_1CILi4EEENSA_ILi2EEENSA_ILi1EEEEEEEENS5_IJNSA_ILi256EEESG_NSA_ILi32EEEEEENS_6half_tENS5_IJlSD_lEEESJ_SK_NS4_8TiledMMAINS4_8MMA_AtomIJNS4_26SM100_MMA_F16BF16_2x1SM_SSISJ_SJ_fLi256ELi256ELNS4_4UMMA5MajorE0ELSP_0ELNSO_7ScaleInE0ELSQ_0EEEEEENS4_6LayoutINS5_IJSD_SD_SD_EEENS5_IJNSA_ILi0EEESV_SV_EEEEENS5_IJNS4_10UnderscoreESY_SY_EEEEENS4_28SM100_TMA_2SM_LOAD_MULTICASTENS4_14ComposedLayoutINS4_7SwizzleILi2ELi4ELi3EEENS4_18smem_ptr_flag_bitsILi16EEENST_INS5_IJNSA_ILi8EEESH_EEENS5_IJSH_SD_EEEEEEEvNS4_8identityES11_S1B_vS1C_EENS_8epilogue10collective18CollectiveEpilogueINS1E_23Sm100TmaWarpSpecializedILi4ELi2ELi64ELb1ELb0EEEJNS5_IJNSA_ILi128EEESG_SH_EEENS5_IJNST_IS1J_SD_EENST_INSA_ILi64EEESD_EEEEESJ_SK_SJ_SK_NS1E_6fusion15FusionCallbacksIS1I_NS1P_17LinearCombinationISJ_fSJ_fLNS_15FloatRoundStyleE2EEES1K_S1O_JEEENS4_5SM1004TMEM4LOAD26SM100_TMEM_LOAD_32dp32b64xENS4_13SM90_TMA_LOADENS12_INS13_ILi3ELi4ELi3EEES16_NST_INS5_IJS17_S1M_EEENS5_IJS1M_SD_EEEEEEENS4_39AutoVectorizingCopyWithAssumedAlignmentILi128EEENS4_14SM90_TMA_STOREES24_S26_S26_EEEvvEEEEvNT_6ParamsE --------------------------
	.section	.nv.info._ZN7cutlass13device_kernelINS_4gemm6kernel13GemmUniversalIN4cute5tupleIJiiiiEEENS1_10collective13CollectiveMmaINS1_35MainloopSm100TmaUmmaWarpSpecializedILi10ELi2ELi2ENS5_IJNS4_1CILi4EEENSA_ILi2EEENSA_ILi1EEEEEEEENS5_IJNSA_ILi256EEESG_NSA_ILi32EEEEEENS_6half_tENS5_IJlSD_lEEESJ_SK_NS4_8TiledMMAINS4_8MMA_AtomIJNS4_26SM100_MMA_F16BF16_2x1SM_SSISJ_SJ_fLi256ELi256ELNS4_4UMMA5MajorE0ELSP_0ELNSO_7ScaleInE0ELSQ_0EEEEEENS4_6LayoutINS5_IJSD_SD_SD_EEENS5_IJNSA_ILi0EEESV_SV_EEEEENS5_IJNS4_10UnderscoreESY_SY_EEEEENS4_28SM100_TMA_2SM_LOAD_MULTICASTENS4_14ComposedLayoutINS4_7SwizzleILi2ELi4ELi3EEENS4_18smem_ptr_flag_bitsILi16EEENST_INS5_IJNSA_ILi8EEESH_EEENS5_IJSH_SD_EEEEEEEvNS4_8identityES11_S1B_vS1C_EENS_8epilogue10collective18CollectiveEpilogueINS1E_23Sm100TmaWarpSpecializedILi4ELi2ELi64ELb1ELb0EEEJNS5_IJNSA_ILi128EEESG_SH_EEENS5_IJNST_IS1J_SD_EENST_INSA_ILi64EEESD_EEEEESJ_SK_SJ_SK_NS1E_6fusion15FusionCallbacksIS1I_NS1P_17LinearCombinationISJ_fSJ_fLNS_15FloatRoundStyleE2EEES1K_S1O_JEEENS4_5SM1004TMEM4LOAD26SM100_TMEM_LOAD_32dp32b64xENS4_13SM90_TMA_LOADENS12_INS13_ILi3ELi4ELi3EEES16_NST_INS5_IJS17_S1M_EEENS5_IJS1M_SD_EEEEEEENS4_39AutoVectorizingCopyWithAssumedAlignmentILi128EEENS4_14SM90_TMA_STOREES24_S26_S26_EEEvvEEEEvNT_6ParamsE,"",@"SHT_CUDA_INFO"
	.sectionflags	@""
	.align	4


	//----- nvinfo : EIATTR_CUDA_API_VERSION
	.align		4
        /*0000*/ 	.byte	0x04, 0x37
        /*0002*/ 	.short	(.L_31 - .L_30)
.L_30:
        /*0004*/ 	.word	0x00000082


	//----- nvinfo : EIATTR_KPARAM_INFO
	.align		4
.L_31:
        /*0008*/ 	.byte	0x04, 0x17
        /*000a*/ 	.short	(.L_33 - .L_32)
.L_32:
        /*000c*/ 	.word	0x00000000
        /*0010*/ 	.short	0x0000
        /*0012*/ 	.short	0x0000
        /*0014*/ 	.byte	0x00, 0xf0, 0x01, 0x20


	//----- nvinfo : EIATTR_AT_ENTRY_FRAGMENTS
	.align		4
.L_33:
        /*0018*/ 	.byte	0x04, 0x4f
        /*001a*/ 	.short	(.L_35 - .L_34)


	//   ....[0]....
.L_34:
        /*001c*/ 	.word	0x00000007


	//----- nvinfo : EIATTR_RESERVED_SMEM_USED
	.align		4
.L_35:
        /*0020*/ 	.byte	0x01, 0x41
	.zero		2


	//----- nvinfo : EIATTR_SPARSE_MMA_MASK
	.align		4
        /*0024*/ 	.byte	0x03, 0x50
        /*0026*/ 	.short	0x0000


	//----- nvinfo : EIATTR_TCGEN05_2CTA_USED
	.align		4
        /*0028*/ 	.byte	0x01, 0x52
	.zero		2


	//----- nvinfo : EIATTR_MAXREG_COUNT
	.align		4
        /*002c*/ 	.byte	0x03, 0x1b
        /*002e*/ 	.short	0x00ff


	//----- nvinfo : EIATTR_NUM_BARRIERS
	.align		4
        /*0030*/ 	.byte	0x02, 0x4c
        /*0032*/ 	.byte	0x07
	.zero		1


	//----- nvinfo : EIATTR_EXTERNS
	.align		4
        /*0034*/ 	.byte	0x04, 0x0f
        /*0036*/ 	.short	(.L_37 - .L_36)


	//   ....[0]....
	.align		4
.L_36:
        /*0038*/ 	.word	index@(__assertfail)


	//----- nvinfo : EIATTR_MERCURY_ISA_VERSION
	.align		4
.L_37:
        /*003c*/ 	.byte	0x03, 0x5f
        /*003e*/ 	.short	0x0101


	//----- nvinfo : EIATTR_INT_WARP_WIDE_INSTR_OFFSETS
	.align		4
        /*0040*/ 	.byte	0x04, 0x31
        /*0042*/ 	.short	(.L_39 - .L_38)


	//   ....[0]....
.L_38:
        /*0044*/ 	.word	0x00000e10


	//   ....[1]....
        /*0048*/ 	.word	0x00000eb0


	//   ....[2]....
        /*004c*/ 	.word	0x000046c0


	//   ....[3]....
        /*0050*/ 	.word	0x000046e0


	//   ....[4]....
        /*0054*/ 	.word	0x00004710


	//   ....[5]....
        /*0058*/ 	.word	0x00005250


	//   ....[6]....
        /*005c*/ 	.word	0x000052c0


	//   ....[7]....
        /*0060*/ 	.word	0x000053a0


	//   ....[8]....
        /*0064*/ 	.word	0x00005420


	//   ....[9]....
        /*0068*/ 	.word	0x00005520


	//   ....[10]....
        /*006c*/ 	.word	0x000055a0


	//   ....[11]....
        /*0070*/ 	.word	0x00005690


	//   ....[12]....
        /*0074*/ 	.word	0x00005740


	//----- nvinfo : EIATTR_COOP_GROUP_MASK_REGIDS
	.align		4
.L_39:
        /*0078*/ 	.byte	0x04, 0x29
        /*007a*/ 	.short	(.L_41 - .L_40)


	//   ....[0]....
.L_40:
        /*007c*/ 	.word	0xffffffff


	//   ....[1]....
        /*0080*/ 	.word	0xffffffff


	//   ....[2]....
        /*0084*/ 	.word	0xffffffff


	//   ....[3]....
        /*0088*/ 	.word	0xffffffff


	//   ....[4]....
        /*008c*/ 	.word	0xffffffff


	//   ....[5]....
        /*0090*/ 	.word	0xffffffff


	//   ....[6]....
        /*0094*/ 	.word	0xffffffff


	//   ....[7]....
        /*0098*/ 	.word	0xffffffff


	//   ....[8]....
        /*009c*/ 	.word	0xffffffff


	//   ....[9]....
        /*00a0*/ 	.word	0xffffffff


	//   ....[10]....
        /*00a4*/ 	.word	0xffffffff


	//   ....[11]....
        /*00a8*/ 	.word	0xffffffff


	//   ....[12]....
        /*00ac*/ 	.word	0xffffffff


	//   ....[13]....
        /*00b0*/ 	.word	0xffffffff


	//----- nvinfo : EIATTR_COOP_GROUP_INSTR_OFFSETS
	.align		4
.L_41:
        /*00b4*/ 	.byte	0x04, 0x28
        /*00b6*/ 	.short	(.L_43 - .L_42)


	//   ....[0]....
.L_42:
        /*00b8*/ 	.word	0x000000b0


	//   ....[1]....
        /*00bc*/ 	.word	0x00000510


	//   ....[2]....
        /*00c0*/ 	.word	0x000007c0


	//   ....[3]....
        /*00c4*/ 	.word	0x00000950


	//   ....[4]....
        /*00c8*/ 	.word	0x00000a40


	//   ....[5]....
        /*00cc*/ 	.word	0x00000ba0


	//   ....[6]....
        /*00d0*/ 	.word	0x00000cf0


	//   ....[7]....
        /*00d4*/ 	.word	0x00000f30


	//   ....[8]....
        /*00d8*/ 	.word	0x00002490


	//   ....[9]....
        /*00dc*/ 	.word	0x000036a0


	//   ....[10]....
        /*00e0*/ 	.word	0x00003b70


	//   ....[11]....
        /*00e4*/ 	.word	0x00003ba0


	//   ....[12]....
        /*00e8*/ 	.word	0x000045c0


	//   ....[13]....
        /*00ec*/ 	.word	0x000047d0


	//----- nvinfo : EIATTR_VRC_CTA_INIT_COUNT
	.align		4
.L_43:
        /*00f0*/ 	.byte	0x02, 0x4a
        /*00f2*/ 	.byte	0x80
	.zero		1


	//----- nvinfo : EIATTR_SYSCALL_OFFSETS
	.align		4
        /*00f4*/ 	.byte	0x04, 0x46
        /*00f6*/ 	.short	(.L_45 - .L_44)


	//   ....[0]....
.L_44:
        /*00f8*/ 	.word	0x000063b0


	//   ....[1]....
        /*00fc*/ 	.word	0x000064a0


	//   ....[2]....
        /*0100*/ 	.word	0x00006e00


	//   ....[3]....
        /*0104*/ 	.word	0x000082c0


	//   ....[4]....
        /*0108*/ 	.word	0x000096f0


	//   ....[5]....
        /*010c*/ 	.word	0x0000ab10


	//----- nvinfo : EIATTR_MBARRIER_INSTR_OFFSETS
	.align		4
.L_45:
        /*0110*/ 	.byte	0x04, 0x39
        /*0112*/ 	.short	(.L_47 - .L_46)


	//   ....[0]....
.L_46:
        /*0114*/ 	.word	0x00000660
        /*0118*/ 	.word	0x000000ff
        /*011c*/ 	.word	0x00000000
        /*0120*/ 	.short	0x0100
        /*0122*/ 	.byte	0x04
	.zero		1


	//   ....[1]....
        /*0124*/ 	.word	0x00000670
        /*0128*/ 	.word	0x000000ff
        /*012c*/ 	.word	0x00000050
        /*0130*/ 	.short	0x0100
        /*0132*/ 	.byte	0x04
	.zero		1


	//   ....[2]....
        /*0134*/ 	.word	0x00000680
        /*0138*/ 	.word	0x000000ff
        /*013c*/ 	.word	0x00000008
        /*0140*/ 	.short	0x0100
        /*0142*/ 	.byte	0x04
	.zero		1


	//   ....[3]....
        /*0144*/ 	.word	0x00000690
        /*0148*/ 	.word	0x000000ff
        /*014c*/ 	.word	0x00000058
        /*0150*/ 	.short	0x0100
        /*0152*/ 	.byte	0x04
	.zero		1


	//   ....[4]....
        /*0154*/ 	.word	0x000006a0
        /*0158*/ 	.word	0x000000ff
        /*015c*/ 	.word	0x00000010
        /*0160*/ 	.short	0x0100
        /*0162*/ 	.byte	0x04
	.zero		1


	//   ....[5]....
        /*0164*/ 	.word	0x000006b0
        /*0168*/ 	.word	0x000000ff
        /*016c*/ 	.word	0x00000060
        /*0170*/ 	.short	0x0100
        /*0172*/ 	.byte	0x04
	.zero		1


	//   ....[6]....
        /*0174*/ 	.word	0x000006c0
        /*0178*/ 	.word	0x000000ff
        /*017c*/ 	.word	0x00000018
        /*0180*/ 	.short	0x0100
        /*0182*/ 	.byte	0x04
	.zero		1


	//   ....[7]....
        /*0184*/ 	.word	0x000006d0
        /*0188*/ 	.word	0x000000ff
        /*018c*/ 	.word	0x00000068
        /*0190*/ 	.short	0x0100
        /*0192*/ 	.byte	0x04
	.zero		1


	//   ....[8]....
        /*0194*/ 	.word	0x000006e0
        /*0198*/ 	.word	0x000000ff
        /*019c*/ 	.word	0x00000020
        /*01a0*/ 	.short	0x0100
        /*01a2*/ 	.byte	0x04
	.zero		1


	//   ....[9]....
        /*01a4*/ 	.word	0x000006f0
        /*01a8*/ 	.word	0x000000ff
        /*01ac*/ 	.word	0x00000070
        /*01b0*/ 	.short	0x0100
        /*01b2*/ 	.byte	0x04
	.zero		1


	//   ....[10]....
        /*01b4*/ 	.word	0x00000700
        /*01b8*/ 	.word	0x000000ff
        /*01bc*/ 	.word	0x00000028
        /*01c0*/ 	.short	0x0100
        /*01c2*/ 	.byte	0x04
	.zero		1


	//   ....[11]....
        /*01c4*/ 	.word	0x00000710
        /*01c8*/ 	.word	0x000000ff
        /*01cc*/ 	.word	0x00000078
        /*01d0*/ 	.short	0x0100
        /*01d2*/ 	.byte	0x04
	.zero		1


	//   ....[12]....
        /*01d4*/ 	.word	0x00000720
        /*01d8*/ 	.word	0x000000ff
        /*01dc*/ 	.word	0x00000030
        /*01e0*/ 	.short	0x0100
        /*01e2*/ 	.byte	0x04
	.zero		1


	//   ....[13]....
        /*01e4*/ 	.word	0x00000730
        /*01e8*/ 	.word	0x000000ff
        /*01ec*/ 	.word	0x00000080
        /*01f0*/ 	.short	0x0100
        /*01f2*/ 	.byte	0x04
	.zero		1


	//   ....[14]....
        /*01f4*/ 	.word	0x00000740
        /*01f8*/ 	.word	0x000000ff
        /*01fc*/ 	.word	0x00000038
        /*0200*/ 	.short	0x0100
        /*0202*/ 	.byte	0x04
	.zero		1


	//   ....[15]....
        /*0204*/ 	.word	0x00000750
        /*0208*/ 	.word	0x000000ff
        /*020c*/ 	.word	0x00000088
        /*0210*/ 	.short	0x0100
        /*0212*/ 	.byte	0x04
	.zero		1


	//   ....[16]....
        /*0214*/ 	.word	0x00000760
        /*0218*/ 	.word	0x000000ff
        /*021c*/ 	.word	0x00000040
        /*0220*/ 	.short	0x0100
        /*0222*/ 	.byte	0x04
	.zero		1


	//   ....[17]....
        /*0224*/ 	.word	0x00000770
        /*0228*/ 	.word	0x000000ff
        /*022c*/ 	.word	0x00000090
        /*0230*/ 	.short	0x0100
        /*0232*/ 	.byte	0x04
	.zero		1


	//   ....[18]....
        /*0234*/ 	.word	0x00000780
        /*0238*/ 	.word	0x000000ff
        /*023c*/ 	.word	0x00000048
        /*0240*/ 	.short	0x0100
        /*0242*/ 	.byte	0x04
	.zero		1


	//   ....[19]....
        /*0244*/ 	.word	0x00000790
        /*0248*/ 	.word	0x000000ff
        /*024c*/ 	.word	0x00000098
        /*0250*/ 	.short	0x0100
        /*0252*/ 	.byte	0x04
	.zero		1


	//   ....[20]....
        /*0254*/ 	.word	0x000008c0
        /*0258*/ 	.word	0x000000ff
        /*025c*/ 	.word	0x000000a0
        /*0260*/ 	.short	0x0100
        /*0262*/ 	.byte	0x04
	.zero		1


	//   ....[21]....
        /*0264*/ 	.word	0x000008d0
        /*0268*/ 	.word	0x000000ff
        /*026c*/ 	.word	0x000000c0
        /*0270*/ 	.short	0x0100
        /*0272*/ 	.byte	0x04
	.zero		1


	//   ....[22]....
        /*0274*/ 	.word	0x000008e0
        /*0278*/ 	.word	0x000000ff
        /*027c*/ 	.word	0x000000a8
        /*0280*/ 	.short	0x0100
        /*0282*/ 	.byte	0x04
	.zero		1


	//   ....[23]....
        /*0284*/ 	.word	0x000008f0
        /*0288*/ 	.word	0x000000ff
        /*028c*/ 	.word	0x000000c8
        /*0290*/ 	.short	0x0100
        /*0292*/ 	.byte	0x04
	.zero		1


	//   ....[24]....
        /*0294*/ 	.word	0x00000900
        /*0298*/ 	.word	0x000000ff
        /*029c*/ 	.word	0x000000b0
        /*02a0*/ 	.short	0x0100
        /*02a2*/ 	.byte	0x04
	.zero		1


	//   ....[25]....
        /*02a4*/ 	.word	0x00000910
        /*02a8*/ 	.word	0x000000ff
        /*02ac*/ 	.word	0x000000d0
        /*02b0*/ 	.short	0x0100
        /*02b2*/ 	.byte	0x04
	.zero		1


	//   ....[26]....
        /*02b4*/ 	.word	0x00000920
        /*02b8*/ 	.word	0x000000ff
        /*02bc*/ 	.word	0x000000b8
        /*02c0*/ 	.short	0x0100
        /*02c2*/ 	.byte	0x04
	.zero		1


	//   ....[27]....
        /*02c4*/ 	.word	0x00000930
        /*02c8*/ 	.word	0x000000ff
        /*02cc*/ 	.word	0x000000d8
        /*02d0*/ 	.short	0x0100
        /*02d2*/ 	.byte	0x04
	.zero		1


	//   ....[28]....
        /*02d4*/ 	.word	0x00000a10
        /*02d8*/ 	.word	0x000000ff
        /*02dc*/ 	.word	0x000000e0
        /*02e0*/ 	.short	0x0100
        /*02e2*/ 	.byte	0x06
	.zero		1


	//   ....[29]....
        /*02e4*/ 	.word	0x00000a20
        /*02e8*/ 	.word	0x000000ff
        /*02ec*/ 	.word	0x000000e8
        /*02f0*/ 	.short	0x0100
        /*02f2*/ 	.byte	0x06
	.zero		1


	//   ....[30]....
        /*02f4*/ 	.word	0x00000b50
        /*02f8*/ 	.word	0x000000ff
        /*02fc*/ 	.word	0x000000f0
        /*0300*/ 	.short	0x0100
        /*0302*/ 	.byte	0x06
	.zero		1


	//   ....[31]....
        /*0304*/ 	.word	0x00000b60
        /*0308*/ 	.word	0x000000ff
        /*030c*/ 	.word	0x00000100
        /*0310*/ 	.short	0x0100
        /*0312*/ 	.byte	0x06
	.zero		1


	//   ....[32]....
        /*0314*/ 	.word	0x00000b70
        /*0318*/ 	.word	0x000000ff
        /*031c*/ 	.word	0x000000f8
        /*0320*/ 	.short	0x0100
        /*0322*/ 	.byte	0x06
	.zero		1


	//   ....[33]....
        /*0324*/ 	.word	0x00000b80
        /*0328*/ 	.word	0x000000ff
        /*032c*/ 	.word	0x00000108
        /*0330*/ 	.short	0x0100
        /*0332*/ 	.byte	0x06
	.zero		1


	//   ....[34]....
        /*0334*/ 	.word	0x00000ca0
        /*0338*/ 	.word	0x000000ff
        /*033c*/ 	.word	0x00000110
        /*0340*/ 	.short	0x0100
        /*0342*/ 	.byte	0x04
	.zero		1


	//   ....[35]....
        /*0344*/ 	.word	0x00000cb0
        /*0348*/ 	.word	0x000000ff
        /*034c*/ 	.word	0x00000120
        /*0350*/ 	.short	0x0100
        /*0352*/ 	.byte	0x04
	.zero		1


	//   ....[36]....
        /*0354*/ 	.word	0x00000cc0
        /*0358*/ 	.word	0x000000ff
        /*035c*/ 	.word	0x00000118
        /*0360*/ 	.short	0x0100
        /*0362*/ 	.byte	0x04
	.zero		1


	//   ....[37]....
        /*0364*/ 	.word	0x00000cd0
        /*0368*/ 	.word	0x000000ff
        /*036c*/ 	.word	0x00000128
        /*0370*/ 	.short	0x0100
        /*0372*/ 	.byte	0x04
	.zero		1


	//   ....[38]....
        /*0374*/ 	.word	0x00000dc0
        /*0378*/ 	.word	0x000000ff
        /*037c*/ 	.word	0x00000130
        /*0380*/ 	.short	0x0100
        /*0382*/ 	.byte	0x04
	.zero		1


	//   ....[39]....
        /*0384*/ 	.word	0x00000dd0
        /*0388*/ 	.word	0x000000ff
        /*038c*/ 	.word	0x00000140
        /*0390*/ 	.short	0x0100
        /*0392*/ 	.byte	0x04
	.zero		1


	//   ....[40]....
        /*0394*/ 	.word	0x00000de0
        /*0398*/ 	.word	0x000000ff
        /*039c*/ 	.word	0x00000138
        /*03a0*/ 	.short	0x0100
        /*03a2*/ 	.byte	0x04
	.zero		1


	//   ....[41]....
        /*03a4*/ 	.word	0x00000df0
        /*03a8*/ 	.word	0x000000ff
        /*03ac*/ 	.word	0x00000148
        /*03b0*/ 	.short	0x0100
        /*03b2*/ 	.byte	0x04
	.zero		1


	//   ....[42]....
        /*03b4*/ 	.word	0x00000ef0
        /*03b8*/ 	.word	0x000000ff
        /*03bc*/ 	.word	0x00000150
        /*03c0*/ 	.short	0x0100
        /*03c2*/ 	.byte	0x06
	.zero		1


	//   ....[43]....
        /*03c4*/ 	.word	0x00001c30
        /*03c8*/ 	.word	0x00000003
        /*03cc*/ 	.word	0x00000140
        /*03d0*/ 	.short	0x010a
        /*03d2*/ 	.byte	0xff
	.zero		1


	//   ....[44]....
        /*03d4*/ 	.word	0x00001c60
        /*03d8*/ 	.word	0x00000003
        /*03dc*/ 	.word	0x00000130
        /*03e0*/ 	.short	0x0101
        /*03e2*/ 	.byte	0xff
	.zero		1


	//   ....[45]....
        /*03e4*/ 	.word	0x00001d20
        /*03e8*/ 	.word	0x000000ff
        /*03ec*/ 	.word	0x00000050
        /*03f0*/ 	.short	0x010a
        /*03f2*/ 	.byte	0x04
	.zero		1


	//   ....[46]....
        /*03f4*/ 	.word	0x00001df0
        /*03f8*/ 	.word	0x000000ff
        /*03fc*/ 	.word	0x00000050
        /*0400*/ 	.short	0x010a
        /*0402*/ 	.byte	0x21
	.zero		1


	//   ....[47]....
        /*0404*/ 	.word	0x00001fa0
        /*0408*/ 	.word	0x000000ff
        /*040c*/ 	.word	0x00000050
        /*0410*/ 	.short	0x010a
        /*0412*/ 	.byte	0x05
	.zero		1


	//   ....[48]....
        /*0414*/ 	.word	0x000020f0
        /*0418*/ 	.word	0x000000ff
        /*041c*/ 	.word	0x000000e8
        /*0420*/ 	.short	0x0101
        /*0422*/ 	.byte	0x06
	.zero		1


	//   ....[49]....
        /*0424*/ 	.word	0x00002110
        /*0428*/ 	.word	0x000000ff
        /*042c*/ 	.word	0x00000050
        /*0430*/ 	.short	0x010a
        /*0432*/ 	.byte	0x04
	.zero		1


	//   ....[50]....
        /*0434*/ 	.word	0x00002190
        /*0438*/ 	.word	0x000000ff
        /*043c*/ 	.word	0x00000050
        /*0440*/ 	.short	0x010a
        /*0442*/ 	.byte	0x11
	.zero		1


	//   ....[51]....
        /*0444*/ 	.word	0x00002320
        /*0448*/ 	.word	0x000000ff
        /*044c*/ 	.word	0x00000050
        /*0450*/ 	.short	0x010a
        /*0452*/ 	.byte	0x05
	.zero		1


	//   ....[52]....
        /*0454*/ 	.word	0x000024c0
        /*0458*/ 	.word	0x00000003
        /*045c*/ 	.word	0x000000f0
        /*0460*/ 	.short	0x010a
        /*0462*/ 	.byte	0xff
	.zero		1


	//   ....[53]....
        /*0464*/ 	.word	0x00002610
        /*0468*/ 	.word	0x00000000
        /*046c*/ 	.word	0x00000000
        /*0470*/ 	.short	0x0101
        /*0472*/ 	.byte	0xff
	.zero		1


	//   ....[54]....
        /*0474*/ 	.word	0x00002bc0
        /*0478*/ 	.word	0x000000ff
        /*047c*/ 	.word	0x00000000
        /*0480*/ 	.short	0x010a
        /*0482*/ 	.byte	0x04
	.zero		1


	//   ....[55]....
        /*0484*/ 	.word	0x00002c50
        /*0488*/ 	.word	0x000000ff
        /*048c*/ 	.word	0x00000000
        /*0490*/ 	.short	0x010a
        /*0492*/ 	.byte	0x05
	.zero		1


	//   ....[56]....
        /*0494*/ 	.word	0x00002ce0
        /*0498*/ 	.word	0x000000ff
        /*049c*/ 	.word	0x00000000
        /*04a0*/ 	.short	0x010a
        /*04a2*/ 	.byte	0x05
	.zero		1


	//   ....[57]....
        /*04a4*/ 	.word	0x00002d70
        /*04a8*/ 	.word	0x000000ff
        /*04ac*/ 	.word	0x00000000
        /*04b0*/ 	.short	0x010a
        /*04b2*/ 	.byte	0x05
	.zero		1


	//   ....[58]....
        /*04b4*/ 	.word	0x00002e00
        /*04b8*/ 	.word	0x000000ff
        /*04bc*/ 	.word	0x00000000
        /*04c0*/ 	.short	0x010a
        /*04c2*/ 	.byte	0x05
	.zero		1


	//   ....[59]....
        /*04c4*/ 	.word	0x00002e90
        /*04c8*/ 	.word	0x000000ff
        /*04cc*/ 	.word	0x00000000
        /*04d0*/ 	.short	0x010a
        /*04d2*/ 	.byte	0x05
	.zero		1


	//   ....[60]....
        /*04d4*/ 	.word	0x00002f20
        /*04d8*/ 	.word	0x000000ff
        /*04dc*/ 	.word	0x00000000
        /*04e0*/ 	.short	0x010a
        /*04e2*/ 	.byte	0x05
	.zero		1


	//   ....[61]....
        /*04e4*/ 	.word	0x00002fb0
        /*04e8*/ 	.word	0x000000ff
        /*04ec*/ 	.word	0x00000000
        /*04f0*/ 	.short	0x010a
        /*04f2*/ 	.byte	0x05
	.zero		1


	//   ....[62]....
        /*04f4*/ 	.word	0x00003040
        /*04f8*/ 	.word	0x000000ff
        /*04fc*/ 	.word	0x00000000
        /*0500*/ 	.short	0x010a
        /*0502*/ 	.byte	0x05
	.zero		1


	//   ....[63]....
        /*0504*/ 	.word	0x000030e0
        /*0508*/ 	.word	0x00000000
        /*050c*/ 	.word	0x00000000
        /*0510*/ 	.short	0x010a
        /*0512*/ 	.byte	0xff
	.zero		1


	//   ....[64]....
        /*0514*/ 	.word	0x00003200
        /*0518*/ 	.word	0x00000002
        /*051c*/ 	.word	0x00000130
        /*0520*/ 	.short	0x010a
        /*0522*/ 	.byte	0xff
	.zero		1


	//   ....[65]....
        /*0524*/ 	.word	0x00003260
        /*0528*/ 	.word	0x00000004
        /*052c*/ 	.word	0x00000000
        /*0530*/ 	.short	0x0101
        /*0532*/ 	.byte	0xff
	.zero		1


	//   ....[66]....
        /*0534*/ 	.word	0x00003280
        /*0538*/ 	.word	0x000000ff
        /*053c*/ 	.word	0x00000100
        /*0540*/ 	.short	0x010a
        /*0542*/ 	.byte	0x04
	.zero		1


	//   ....[67]....
        /*0544*/ 	.word	0x000033a0
        /*0548*/ 	.word	0x00000002
        /*054c*/ 	.word	0x000000f0
        /*0550*/ 	.short	0x010a
        /*0552*/ 	.byte	0xff
	.zero		1


	//   ....[68]....
        /*0554*/ 	.word	0x000034b0
        /*0558*/ 	.word	0x00000002
        /*055c*/ 	.word	0x00000000
        /*0560*/ 	.short	0x0101
        /*0562*/ 	.byte	0xff
	.zero		1


	//   ....[69]....
        /*0564*/ 	.word	0x00003540
        /*0568*/ 	.word	0x000000ff
        /*056c*/ 	.word	0x00000100
        /*0570*/ 	.short	0x0106
        /*0572*/ 	.byte	0x04
	.zero		1


	//   ....[70]....
        /*0574*/ 	.word	0x00003560
        /*0578*/ 	.word	0x000000ff
        /*057c*/ 	.word	0x00000100
        /*0580*/ 	.short	0x010a
        /*0582*/ 	.byte	0x04
	.zero		1


	//   ....[71]....
        /*0584*/ 	.word	0x000035f0
        /*0588*/ 	.word	0x000000ff
        /*058c*/ 	.word	0x00000100
        /*0590*/ 	.short	0x0106
        /*0592*/ 	.byte	0x07
	.zero		1


	//   ....[72]....
        /*0594*/ 	.word	0x00003630
        /*0598*/ 	.word	0x00000000
        /*059c*/ 	.word	0x00000100
        /*05a0*/ 	.short	0x010a
        /*05a2*/ 	.byte	0xff
	.zero		1


	//   ....[73]....
        /*05a4*/ 	.word	0x00003870
        /*05a8*/ 	.word	0x000000ff
        /*05ac*/ 	.word	0x00000008
        /*05b0*/ 	.short	0x010a
        /*05b2*/ 	.byte	0x05
	.zero		1


	//   ....[74]....
        /*05b4*/ 	.word	0x00003890
        /*05b8*/ 	.word	0x000000ff
        /*05bc*/ 	.word	0x00000008
        /*05c0*/ 	.short	0x010a
        /*05c2*/ 	.byte	0x05
	.zero		1


	//   ....[75]....
        /*05c4*/ 	.word	0x00003a20
        /*05c8*/ 	.word	0x000000ff
        /*05cc*/ 	.word	0x00000008
        /*05d0*/ 	.short	0x010a
        /*05d2*/ 	.byte	0x05
	.zero		1


	//   ....[76]....
        /*05d4*/ 	.word	0x00003a40
        /*05d8*/ 	.word	0x000000ff
        /*05dc*/ 	.word	0x00000008
        /*05e0*/ 	.short	0x010a
        /*05e2*/ 	.byte	0x05
	.zero		1


	//   ....[77]....
        /*05e4*/ 	.word	0x00003b00
        /*05e8*/ 	.word	0x000000ff
        /*05ec*/ 	.word	0x00000000
        /*05f0*/ 	.short	0x0101
        /*05f2*/ 	.byte	0x04
	.zero		1


	//   ....[78]....
        /*05f4*/ 	.word	0x00003e00
        /*05f8*/ 	.word	0x00000000
        /*05fc*/ 	.word	0x000000f0
        /*0600*/ 	.short	0x010a
        /*0602*/ 	.byte	0xff
	.zero		1


	//   ....[79]....
        /*0604*/ 	.word	0x00003ec0
        /*0608*/ 	.word	0x00000000
        /*060c*/ 	.word	0x00000000
        /*0610*/ 	.short	0x0101
        /*0612*/ 	.byte	0xff
	.zero		1


	//   ....[80]....
        /*0614*/ 	.word	0x00003f80
        /*0618*/ 	.word	0x000000ff
        /*061c*/ 	.word	0x00000000
        /*0620*/ 	.short	0x010a
        /*0622*/ 	.byte	0x04
	.zero		1


	//   ....[81]....
        /*0624*/ 	.word	0x00003f90
        /*0628*/ 	.word	0x000000ff
        /*062c*/ 	.word	0x00000120
        /*0630*/ 	.short	0x010a
        /*0632*/ 	.byte	0x17
	.zero		1


	//   ....[82]....
        /*0634*/ 	.word	0x00004040
        /*0638*/ 	.word	0x000000ff
        /*063c*/ 	.word	0x00000000
        /*0640*/ 	.short	0x010a
        /*0642*/ 	.byte	0x05
	.zero		1


	//   ....[83]....
        /*0644*/ 	.word	0x00004180
        /*0648*/ 	.word	0x000000ff
        /*064c*/ 	.word	0x00000000
        /*0650*/ 	.short	0x010a
        /*0652*/ 	.byte	0x04
	.zero		1


	//   ....[84]....
        /*0654*/ 	.word	0x000043d0
        /*0658*/ 	.word	0x000000ff
        /*065c*/ 	.word	0x00000000
        /*0660*/ 	.short	0x010a
        /*0662*/ 	.byte	0x04
	.zero		1


	//   ....[85]....
        /*0664*/ 	.word	0x00004470
        /*0668*/ 	.word	0x00000000
        /*066c*/ 	.word	0x00000000
        /*0670*/ 	.short	0x010a
        /*0672*/ 	.byte	0xff
	.zero		1


	//   ....[86]....
        /*0674*/ 	.word	0x000044b0
        /*0678*/ 	.word	0x00000000
        /*067c*/ 	.word	0x00000000
        /*0680*/ 	.short	0x010a
        /*0682*/ 	.byte	0xff
	.zero		1


	//   ....[87]....
        /*0684*/ 	.word	0x00004520
        /*0688*/ 	.word	0x000000ff
        /*068c*/ 	.word	0x00000000
        /*0690*/ 	.short	0x0101
        /*0692*/ 	.byte	0x04
	.zero		1


	//   ....[88]....
        /*0694*/ 	.word	0x00004560
        /*0698*/ 	.word	0x000000ff
        /*069c*/ 	.word	0x00000150
        /*06a0*/ 	.short	0x010a
        /*06a2*/ 	.byte	0x11
	.zero		1


	//   ....[89]....
        /*06a4*/ 	.word	0x000045b0
        /*06a8*/ 	.word	0x000000ff
        /*06ac*/ 	.word	0x00000000
        /*06b0*/ 	.short	0x0101
        /*06b2*/ 	.byte	0x04
	.zero		1


	//   ....[90]....
        /*06b4*/ 	.word	0x00004a50
        /*06b8*/ 	.word	0x0000000c
        /*06bc*/ 	.word	0x000000f0
        /*06c0*/ 	.short	0x010a
        /*06c2*/ 	.byte	0xff
	.zero		1


	//   ....[91]....
        /*06c4*/ 	.word	0x00004bc0
        /*06c8*/ 	.word	0x00000000
        /*06cc*/ 	.word	0x00000000
        /*06d0*/ 	.short	0x0101
        /*06d2*/ 	.byte	0xff
	.zero		1


	//   ....[92]....
        /*06d4*/ 	.word	0x00005050
        /*06d8*/ 	.word	0x000000ff
        /*06dc*/ 	.word	0x000000e8
        /*06e0*/ 	.short	0x010a
        /*06e2*/ 	.byte	0x15
	.zero		1


	//   ....[93]....
        /*06e4*/ 	.word	0x000051d0
        /*06e8*/ 	.word	0x000000ff
        /*06ec*/ 	.word	0x000000c0
        /*06f0*/ 	.short	0x010a
        /*06f2*/ 	.byte	0x15
	.zero		1


	//   ....[94]....
        /*06f4*/ 	.word	0x00005350
        /*06f8*/ 	.word	0x000000ff
        /*06fc*/ 	.word	0x000000a0
        /*0700*/ 	.short	0x010b
        /*0702*/ 	.byte	0x15
	.zero		1


	//   ....[95]....
        /*0704*/ 	.word	0x00005360
        /*0708*/ 	.word	0x000000ff
        /*070c*/ 	.word	0x00000000
        /*0710*/ 	.short	0x0101
        /*0712*/ 	.byte	0x06
	.zero		1


	//   ....[96]....
        /*0714*/ 	.word	0x00005370
        /*0718*/ 	.word	0x000000ff
        /*071c*/ 	.word	0x000000c8
        /*0720*/ 	.short	0x010a
        /*0722*/ 	.byte	0x15
	.zero		1


	//   ....[97]....
        /*0724*/ 	.word	0x000054d0
        /*0728*/ 	.word	0x000000ff
        /*072c*/ 	.word	0x000000a8
        /*0730*/ 	.short	0x010b
        /*0732*/ 	.byte	0x15
	.zero		1


	//   ....[98]....
        /*0734*/ 	.word	0x000054e0
        /*0738*/ 	.word	0x000000ff
        /*073c*/ 	.word	0x00000000
        /*0740*/ 	.short	0x0101
        /*0742*/ 	.byte	0x06
	.zero		1


	//   ....[99]....
        /*0744*/ 	.word	0x000054f0
        /*0748*/ 	.word	0x000000ff
        /*074c*/ 	.word	0x000000d0
        /*0750*/ 	.short	0x010a
        /*0752*/ 	.byte	0x15
	.zero		1


	//   ....[100]....
        /*0754*/ 	.word	0x00005640
        /*0758*/ 	.word	0x000000ff
        /*075c*/ 	.word	0x000000b0
        /*0760*/ 	.short	0x010b
        /*0762*/ 	.byte	0x15
	.zero		1


	//   ....[101]....
        /*0764*/ 	.word	0x00005650
        /*0768*/ 	.word	0x000000ff
        /*076c*/ 	.word	0x00000000
        /*0770*/ 	.short	0x0101
        /*0772*/ 	.byte	0x06
	.zero		1


	//   ....[102]....
        /*0774*/ 	.word	0x00005660
        /*0778*/ 	.word	0x000000ff
        /*077c*/ 	.word	0x000000d8
        /*0780*/ 	.short	0x010a
        /*0782*/ 	.byte	0x15
	.zero		1


	//   ....[103]....
        /*0784*/ 	.word	0x00005850
        /*0788*/ 	.word	0x000000ff
        /*078c*/ 	.word	0x000000b8
        /*0790*/ 	.short	0x010b
        /*0792*/ 	.byte	0x15
	.zero		1


	//   ....[104]....
        /*0794*/ 	.word	0x00005860
        /*0798*/ 	.word	0x000000ff
        /*079c*/ 	.word	0x00000000
        /*07a0*/ 	.short	0x0101
        /*07a2*/ 	.byte	0x25
	.zero		1


	//   ....[105]....
        /*07a4*/ 	.word	0x00005890
        /*07a8*/ 	.word	0x000000ff
        /*07ac*/ 	.word	0x000000c0
        /*07b0*/ 	.short	0x010a
        /*07b2*/ 	.byte	0x15
	.zero		1


	//   ....[106]....
        /*07b4*/ 	.word	0x000058b0
        /*07b8*/ 	.word	0x000000ff
        /*07bc*/ 	.word	0x000000c8
        /*07c0*/ 	.short	0x010a
        /*07c2*/ 	.byte	0x15
	.zero		1


	//   ....[107]....
        /*07c4*/ 	.word	0x000058d0
        /*07c8*/ 	.word	0x000000ff
        /*07cc*/ 	.word	0x000000d0
        /*07d0*/ 	.short	0x010a
        /*07d2*/ 	.byte	0x15
	.zero		1


	//   ....[108]....
        /*07d4*/ 	.word	0x00005910
        /*07d8*/ 	.word	0x00000000
        /*07dc*/ 	.word	0x000000d8
        /*07e0*/ 	.short	0x010a
        /*07e2*/ 	.byte	0xff
	.zero		1


	//   ....[109]....
        /*07e4*/ 	.word	0x00005c40
        /*07e8*/ 	.word	0x00000003
        /*07ec*/ 	.word	0x000000f0
        /*07f0*/ 	.short	0x010a
        /*07f2*/ 	.byte	0xff
	.zero		1


	//   ....[110]....
        /*07f4*/ 	.word	0x00005dc0
        /*07f8*/ 	.word	0x00000000
        /*07fc*/ 	.word	0x00000000
        /*0800*/ 	.short	0x0101
        /*0802*/ 	.byte	0xff
	.zero		1


	//   ....[111]....
        /*0804*/ 	.word	0x00006940
        /*0808*/ 	.word	0x000000ff
        /*080c*/ 	.word	0x000000a0
        /*0810*/ 	.short	0x010a
        /*0812*/ 	.byte	0x2c
	.zero		1


	//   ....[112]....
        /*0814*/ 	.word	0x000069e0
        /*0818*/ 	.word	0x000000a7
        /*081c*/ 	.word	0x00000110
        /*0820*/ 	.short	0x010a
        /*0822*/ 	.byte	0xff
	.zero		1


	//   ....[113]....
        /*0824*/ 	.word	0x00006b10
        /*0828*/ 	.word	0x000000ff
        /*082c*/ 	.word	0x000000a0
        /*0830*/ 	.short	0x010a
        /*0832*/ 	.byte	0x2c
	.zero		1


	//   ....[114]....
        /*0834*/ 	.word	0x00006ce0
        /*0838*/ 	.word	0x000000a7
        /*083c*/ 	.word	0x00000110
        /*0840*/ 	.short	0x010a
        /*0842*/ 	.byte	0xff
	.zero		1


	//   ....[115]....
        /*0844*/ 	.word	0x00007f60
        /*0848*/ 	.word	0x00000000
        /*084c*/ 	.word	0x00000000
        /*0850*/ 	.short	0x0101
        /*0852*/ 	.byte	0xff
	.zero		1


	//   ....[116]....
        /*0854*/ 	.word	0x00007f70
        /*0858*/ 	.word	0x00000003
        /*085c*/ 	.word	0x000000a0
        /*0860*/ 	.short	0x010a
        /*0862*/ 	.byte	0xff
	.zero		1


	//   ....[117]....
        /*0864*/ 	.word	0x00008050
        /*0868*/ 	.word	0x00000003
        /*086c*/ 	.word	0x000000a0
        /*0870*/ 	.short	0x010a
        /*0872*/ 	.byte	0xff
	.zero		1


	//   ....[118]....
        /*0874*/ 	.word	0x00009390
        /*0878*/ 	.word	0x0000004d
        /*087c*/ 	.word	0x00000000
        /*0880*/ 	.short	0x0101
        /*0882*/ 	.byte	0xff
	.zero		1


	//   ....[119]....
        /*0884*/ 	.word	0x000093b0
        /*0888*/ 	.word	0x00000000
        /*088c*/ 	.word	0x000000a0
        /*0890*/ 	.short	0x010a
        /*0892*/ 	.byte	0xff
	.zero		1


	//   ....[120]....
        /*0894*/ 	.word	0x00009480
        /*0898*/ 	.word	0x00000000
        /*089c*/ 	.word	0x000000a0
        /*08a0*/ 	.short	0x010a
        /*08a2*/ 	.byte	0xff
	.zero		1


	//   ....[121]....
        /*08a4*/ 	.word	0x0000a7c0
        /*08a8*/ 	.word	0x0000004a
        /*08ac*/ 	.word	0x00000000
        /*08b0*/ 	.short	0x0101
        /*08b2*/ 	.byte	0xff
	.zero		1


	//   ....[122]....
        /*08b4*/ 	.word	0x0000a7e0
        /*08b8*/ 	.word	0x00000003
        /*08bc*/ 	.word	0x000000a0
        /*08c0*/ 	.short	0x010a
        /*08c2*/ 	.byte	0xff
	.zero		1


	//   ....[123]....
        /*08c4*/ 	.word	0x0000a8b0
        /*08c8*/ 	.word	0x00000003
        /*08cc*/ 	.word	0x000000a0
        /*08d0*/ 	.short	0x010a
        /*08d2*/ 	.byte	0xff
	.zero		1


	//   ....[124]....
        /*08d4*/ 	.word	0x0000ac00
        /*08d8*/ 	.word	0x000000a7
        /*08dc*/ 	.word	0x00000000
        /*08e0*/ 	.short	0x0101
        /*08e2*/ 	.byte	0xff
	.zero		1


	//   ....[125]....
        /*08e4*/ 	.word	0x0000bc30
        /*08e8*/ 	.word	0x00000000
        /*08ec*/ 	.word	0x00000000
        /*08f0*/ 	.short	0x0101
        /*08f2*/ 	.byte	0xff
	.zero		1


	//   ....[126]....
        /*08f4*/ 	.word	0x0000bed0
        /*08f8*/ 	.word	0x000000ff
        /*08fc*/ 	.word	0x00000000
        /*0900*/ 	.short	0x0101
        /*0902*/ 	.byte	0x06
	.zero		1


	//   ....[127]....
        /*0904*/ 	.word	0x0000bef0
        /*0908*/ 	.word	0x00000003
        /*090c*/ 	.word	0x00000140
        /*0910*/ 	.short	0x010a
        /*0912*/ 	.byte	0xff
	.zero		1


	//   ....[128]....
        /*0914*/ 	.word	0x0000bf50
        /*0918*/ 	.word	0x00000000
        /*091c*/ 	.word	0x00000050
        /*0920*/ 	.short	0x010a
        /*0922*/ 	.byte	0xff
	.zero		1


	//   ....[129]....
        /*0924*/ 	.word	0x0000bfb0
        /*0928*/ 	.word	0x00000000
        /*092c*/ 	.word	0x00000050
        /*0930*/ 	.short	0x010a
        /*0932*/ 	.byte	0xff
	.zero		1


	//   ....[130]....
        /*0934*/ 	.word	0x0000c000
        /*0938*/ 	.word	0x00000003
        /*093c*/ 	.word	0x000000f0
        /*0940*/ 	.short	0x010a
        /*0942*/ 	.byte	0xff
	.zero		1


	//   ....[131]....
        /*0944*/ 	.word	0x0000c060
        /*0948*/ 	.word	0x00000000
        /*094c*/ 	.word	0x00000000
        /*0950*/ 	.short	0x010a
        /*0952*/ 	.byte	0xff
	.zero		1


	//   ....[132]....
        /*0954*/ 	.word	0x0000c0c0
        /*0958*/ 	.word	0x00000000
        /*095c*/ 	.word	0x00000000
        /*0960*/ 	.short	0x010a
        /*0962*/ 	.byte	0xff
	.zero		1


	//   ....[133]....
        /*0964*/ 	.word	0x0000c120
        /*0968*/ 	.word	0x00000000
        /*096c*/ 	.word	0x00000000
        /*0970*/ 	.short	0x010a
        /*0972*/ 	.byte	0xff
	.zero		1


	//   ....[134]....
        /*0974*/ 	.word	0x0000c180
        /*0978*/ 	.word	0x00000000
        /*097c*/ 	.word	0x00000000
        /*0980*/ 	.short	0x010a
        /*0982*/ 	.byte	0xff
	.zero		1


	//   ....[135]....
        /*0984*/ 	.word	0x0000c1e0
        /*0988*/ 	.word	0x00000000
        /*098c*/ 	.word	0x00000000
        /*0990*/ 	.short	0x010a
        /*0992*/ 	.byte	0xff
	.zero		1


	//   ....[136]....
        /*0994*/ 	.word	0x0000c240
        /*0998*/ 	.word	0x00000000
        /*099c*/ 	.word	0x00000000
        /*09a0*/ 	.short	0x010a
        /*09a2*/ 	.byte	0xff
	.zero		1


	//   ....[137]....
        /*09a4*/ 	.word	0x0000c2a0
        /*09a8*/ 	.word	0x00000000
        /*09ac*/ 	.word	0x00000000
        /*09b0*/ 	.short	0x010a
        /*09b2*/ 	.byte	0xff
	.zero		1


	//   ....[138]....
        /*09b4*/ 	.word	0x0000c300
        /*09b8*/ 	.word	0x00000000
        /*09bc*/ 	.word	0x00000000
        /*09c0*/ 	.short	0x010a
        /*09c2*/ 	.byte	0xff
	.zero		1


	//   ....[139]....
        /*09c4*/ 	.word	0x0000c360
        /*09c8*/ 	.word	0x00000000
        /*09cc*/ 	.word	0x00000000
        /*09d0*/ 	.short	0x010a
        /*09d2*/ 	.byte	0xff
	.zero		1


	//   ....[140]....
        /*09d4*/ 	.word	0x0000c3b0
        /*09d8*/ 	.word	0x00000002
        /*09dc*/ 	.word	0x00000130
        /*09e0*/ 	.short	0x010a
        /*09e2*/ 	.byte	0xff
	.zero		1


	//   ....[141]....
        /*09e4*/ 	.word	0x0000c410
        /*09e8*/ 	.word	0x00000002
        /*09ec*/ 	.word	0x00000100
        /*09f0*/ 	.short	0x010a
        /*09f2*/ 	.byte	0xff
	.zero		1


	//   ....[142]....
        /*09f4*/ 	.word	0x0000c460
        /*09f8*/ 	.word	0x00000002
        /*09fc*/ 	.word	0x000000f0
        /*0a00*/ 	.short	0x010a
        /*0a02*/ 	.byte	0xff
	.zero		1


	//   ....[143]....
        /*0a04*/ 	.word	0x0000c4c0
        /*0a08*/ 	.word	0x00000000
        /*0a0c*/ 	.word	0x00000100
        /*0a10*/ 	.short	0x010a
        /*0a12*/ 	.byte	0xff
	.zero		1


	//   ....[144]....
        /*0a14*/ 	.word	0x0000c520
        /*0a18*/ 	.word	0x00000000
        /*0a1c*/ 	.word	0x00000008
        /*0a20*/ 	.short	0x010a
        /*0a22*/ 	.byte	0xff
	.zero		1


	//   ....[145]....
        /*0a24*/ 	.word	0x0000c600
        /*0a28*/ 	.word	0x00000000
        /*0a2c*/ 	.word	0x00000008
        /*0a30*/ 	.short	0x010a
        /*0a32*/ 	.byte	0xff
	.zero		1


	//   ....[146]....
        /*0a34*/ 	.word	0x0000c650
        /*0a38*/ 	.word	0x00000000
        /*0a3c*/ 	.word	0x000000f0
        /*0a40*/ 	.short	0x010a
        /*0a42*/ 	.byte	0xff
	.zero		1


	//   ....[147]....
        /*0a44*/ 	.word	0x0000c6b0
        /*0a48*/ 	.word	0x00000000
        /*0a4c*/ 	.word	0x00000120
        /*0a50*/ 	.short	0x010a
        /*0a52*/ 	.byte	0xff
	.zero		1


	//   ....[148]....
        /*0a54*/ 	.word	0x0000c710
        /*0a58*/ 	.word	0x00000000
        /*0a5c*/ 	.word	0x00000000
        /*0a60*/ 	.short	0x010a
        /*0a62*/ 	.byte	0xff
	.zero		1


	//   ....[149]....
        /*0a64*/ 	.word	0x0000c770
        /*0a68*/ 	.word	0x00000000
        /*0a6c*/ 	.word	0x00000000
        /*0a70*/ 	.short	0x010a
        /*0a72*/ 	.byte	0xff
	.zero		1


	//   ....[150]....
        /*0a74*/ 	.word	0x0000c7d0
        /*0a78*/ 	.word	0x00000000
        /*0a7c*/ 	.word	0x00000150
        /*0a80*/ 	.short	0x010a
        /*0a82*/ 	.byte	0xff
	.zero		1


	//   ....[151]....
        /*0a84*/ 	.word	0x0000c820
        /*0a88*/ 	.word	0x0000000c
        /*0a8c*/ 	.word	0x000000f0
        /*0a90*/ 	.short	0x010a
        /*0a92*/ 	.byte	0xff
	.zero		1


	//   ....[152]....
        /*0a94*/ 	.word	0x0000c880
        /*0a98*/ 	.word	0x00000000
        /*0a9c*/ 	.word	0x000000e8
        /*0aa0*/ 	.short	0x010a
        /*0aa2*/ 	.byte	0xff
	.zero		1


	//   ....[153]....
        /*0aa4*/ 	.word	0x0000c8e0
        /*0aa8*/ 	.word	0x00000000
        /*0aac*/ 	.word	0x000000c0
        /*0ab0*/ 	.short	0x010a
        /*0ab2*/ 	.byte	0xff
	.zero		1


	//   ....[154]....
        /*0ab4*/ 	.word	0x0000c940
        /*0ab8*/ 	.word	0x00000000
        /*0abc*/ 	.word	0x000000c8
        /*0ac0*/ 	.short	0x010a
        /*0ac2*/ 	.byte	0xff
	.zero		1


	//   ....[155]....
        /*0ac4*/ 	.word	0x0000c9a0
        /*0ac8*/ 	.word	0x00000000
        /*0acc*/ 	.word	0x000000d0
        /*0ad0*/ 	.short	0x010a
        /*0ad2*/ 	.byte	0xff
	.zero		1


	//   ....[156]....
        /*0ad4*/ 	.word	0x0000ca00
        /*0ad8*/ 	.word	0x00000000
        /*0adc*/ 	.word	0x000000d8
        /*0ae0*/ 	.short	0x010a
        /*0ae2*/ 	.byte	0xff
	.zero		1


	//   ....[157]....
        /*0ae4*/ 	.word	0x0000ca60
        /*0ae8*/ 	.word	0x00000000
        /*0aec*/ 	.word	0x000000c0
        /*0af0*/ 	.short	0x010a
        /*0af2*/ 	.byte	0xff
	.zero		1


	//   ....[158]....
        /*0af4*/ 	.word	0x0000cac0
        /*0af8*/ 	.word	0x00000000
        /*0afc*/ 	.word	0x000000c8
        /*0b00*/ 	.short	0x010a
        /*0b02*/ 	.byte	0xff
	.zero		1


	//   ....[159]....
        /*0b04*/ 	.word	0x0000cb20
        /*0b08*/ 	.word	0x00000000
        /*0b0c*/ 	.word	0x000000d0
        /*0b10*/ 	.short	0x010a
        /*0b12*/ 	.byte	0xff
	.zero		1


	//   ....[160]....
        /*0b14*/ 	.word	0x0000cb70
        /*0b18*/ 	.word	0x00000003
        /*0b1c*/ 	.word	0x000000f0
        /*0b20*/ 	.short	0x010a
        /*0b22*/ 	.byte	0xff
	.zero		1


	//   ....[161]....
        /*0b24*/ 	.word	0x0000cbd0
        /*0b28*/ 	.word	0x00000003
        /*0b2c*/ 	.word	0x000000a0
        /*0b30*/ 	.short	0x010a
        /*0b32*/ 	.byte	0xff
	.zero		1


	//   ....[162]....
        /*0b34*/ 	.word	0x0000cc20
        /*0b38*/ 	.word	0x000000a7
        /*0b3c*/ 	.word	0x00000110
        /*0b40*/ 	.short	0x010a
        /*0b42*/ 	.byte	0xff
	.zero		1


	//   ....[163]....
        /*0b44*/ 	.word	0x0000cc70
        /*0b48*/ 	.word	0x00000003
        /*0b4c*/ 	.word	0x000000a0
        /*0b50*/ 	.short	0x010a
        /*0b52*/ 	.byte	0xff
	.zero		1


	//   ....[164]....
        /*0b54*/ 	.word	0x0000ccc0
        /*0b58*/ 	.word	0x00000000
        /*0b5c*/ 	.word	0x000000a0
        /*0b60*/ 	.short	0x010a
        /*0b62*/ 	.byte	0xff
	.zero		1


	//   ....[165]....
        /*0b64*/ 	.word	0x0000cd10
        /*0b68*/ 	.word	0x00000003
        /*0b6c*/ 	.word	0x000000a0
        /*0b70*/ 	.short	0x010a
        /*0b72*/ 	.byte	0xff
	.zero		1


	//----- nvinfo : EIATTR_NUM_MBARRIERS
	.align		4
.L_47:
        /*0b74*/ 	.byte	0x03, 0x38
        /*0b76*/ 	.short	0x002b


	//----- nvinfo : EIATTR_EXIT_INSTR_OFFSETS
	.align		4
        /*0b78*/ 	.byte	0x04, 0x1c
        /*0b7a*/ 	.short	(.L_49 - .L_48)


	//   ....[0]....
.L_48:
        /*0b7c*/ 	.word	0x00003110


	//   ....[1]....
        /*0b80*/ 	.word	0x00003600


	//   ....[2]....
        /*0b84*/ 	.word	0x00003660


	//   ....[3]....
        /*0b88*/ 	.word	0x000047e0


	//   ....[4]....
        /*0b8c*/ 	.word	0x00005940


	//   ....[5]....
        /*0b90*/ 	.word	0x00005980


	//   ....[6]....
        /*0b94*/ 	.word	0x0000bdd0


	//   ....[7]....
        /*0b98*/ 	.word	0x0000be40


	//   ....[8]....
        /*0b9c*/ 	.word	0x0000be70


	//   ....[9]....
        /*0ba0*/ 	.word	0x0000bee0


	//----- nvinfo : EIATTR_MAX_THREADS
	.align		4
.L_49:
        /*0ba4*/ 	.byte	0x04, 0x05
        /*0ba6*/ 	.short	(.L_51 - .L_50)
.L_50:
        /*0ba8*/ 	.word	0x00000100
        /*0bac*/ 	.word	0x00000001
        /*0bb0*/ 	.word	0x00000001


	//----- nvinfo : EIATTR_CRS_STACK_SIZE
	.align		4
.L_51:
        /*0bb4*/ 	.byte	0x04, 0x1e
        /*0bb6*/ 	.short	(.L_53 - .L_52)
.L_52:
        /*0bb8*/ 	.word	0x00000000


	//----- nvinfo : EIATTR_CBANK_PARAM_SIZE
	.align		4
.L_53:
        /*0bbc*/ 	.byte	0x03, 0x19
        /*0bbe*/ 	.short	0x0800


	//----- nvinfo : EIATTR_PARAM_CBANK
	.align		4
        /*0bc0*/ 	.byte	0x04, 0x0a
        /*0bc2*/ 	.short	(.L_55 - .L_54)
	.align		4
.L_54:
        /*0bc4*/ 	.word	index@(.nv.constant0._ZN7cutlass13device_kernelINS_4gemm6kernel13GemmUniversalIN4cute5tupleIJiiiiEEENS1_10collective13CollectiveMmaINS1_35MainloopSm100TmaUmmaWarpSpecializedILi10ELi2ELi2ENS5_IJNS4_1CILi4EEENSA_ILi2EEENSA_ILi1EEEEEEEENS5_IJNSA_ILi256EEESG_NSA_ILi32EEEEEENS_6half_tENS5_IJlSD_lEEESJ_SK_NS4_8TiledMMAINS4_8MMA_AtomIJNS4_26SM100_MMA_F16BF16_2x1SM_SSISJ_SJ_fLi256ELi256ELNS4_4UMMA5MajorE0ELSP_0ELNSO_7ScaleInE0ELSQ_0EEEEEENS4_6LayoutINS5_IJSD_SD_SD_EEENS5_IJNSA_ILi0EEESV_SV_EEEEENS5_IJNS4_10UnderscoreESY_SY_EEEEENS4_28SM100_TMA_2SM_LOAD_MULTICASTENS4_14ComposedLayoutINS4_7SwizzleILi2ELi4ELi3EEENS4_18smem_ptr_flag_bitsILi16EEENST_INS5_IJNSA_ILi8EEESH_EEENS5_IJSH_SD_EEEEEEEvNS4_8identityES11_S1B_vS1C_EENS_8epilogue10collective18CollectiveEpilogueINS1E_23Sm100TmaWarpSpecializedILi4ELi2ELi64ELb1ELb0EEEJNS5_IJNSA_ILi128EEESG_SH_EEENS5_IJNST_IS1J_SD_EENST_INSA_ILi64EEESD_EEEEESJ_SK_SJ_SK_NS1E_6fusion15FusionCallbacksIS1I_NS1P_17LinearCombinationISJ_fSJ_fLNS_15FloatRoundStyleE2EEES1K_S1O_JEEENS4_5SM1004TMEM4LOAD26SM100_TMEM_LOAD_32dp32b64xENS4_13SM90_TMA_LOADENS12_INS13_ILi3ELi4ELi3EEES16_NST_INS5_IJS17_S1M_EEENS5_IJS1M_SD_EEEEEEENS4_39AutoVectorizingCopyWithAssumedAlignmentILi128EEENS4_14SM90_TMA_STOREES24_S26_S26_EEEvvEEEEvNT_6ParamsE)
        /*0bc8*/ 	.short	0x0380
        /*0bca*/ 	.short	0x0800


	//----- nvinfo : EIATTR_SW_WAR
	.align		4
.L_55:
        /*0bcc*/ 	.byte	0x04, 0x36
        /*0bce*/ 	.short	(.L_57 - .L_56)
.L_56:
        /*0bd0*/ 	.word	0x00000008
.L_57:


//--------------------- .nv.callgraph             --------------------------
	.section	.nv.callgraph,"",@"SHT_CUDA_CALLGRAPH"
	.align	4
	.sectionentsize	8
	.align		4
        /*0000*/ 	.word	0x00000000
	.align		4
        /*0004*/ 	.word	0xffffffff
	.align		4
        /*0008*/ 	.word	index@(_ZN7cutlass13device_kernelINS_4gemm6kernel13GemmUniversalIN4cute5tupleIJiiiiEEENS1_10collective13CollectiveMmaINS1_35MainloopSm100TmaUmmaWarpSpecializedILi10ELi2ELi2ENS5_IJNS4_1CILi4EEENSA_ILi2EEENSA_ILi1EEEEEEEENS5_IJNSA_ILi256EEESG_NSA_ILi32EEEEEENS_6half_tENS5_IJlSD_lEEESJ_SK_NS4_8TiledMMAINS4_8MMA_AtomIJNS4_26SM100_MMA_F16BF16_2x1SM_SSISJ_SJ_fLi256ELi256ELNS4_4UMMA5MajorE0ELSP_0ELNSO_7ScaleInE0ELSQ_0EEEEEENS4_6LayoutINS5_IJSD_SD_SD_EEENS5_IJNSA_ILi0EEESV_SV_EEEEENS5_IJNS4_10UnderscoreESY_SY_EEEEENS4_28SM100_TMA_2SM_LOAD_MULTICASTENS4_14ComposedLayoutINS4_7SwizzleILi2ELi4ELi3EEENS4_18smem_ptr_flag_bitsILi16EEENST_INS5_IJNSA_ILi8EEESH_EEENS5_IJSH_SD_EEEEEEEvNS4_8identityES11_S1B_vS1C_EENS_8epilogue10collective18CollectiveEpilogueINS1E_23Sm100TmaWarpSpecializedILi4ELi2ELi64ELb1ELb0EEEJNS5_IJNSA_ILi128EEESG_SH_EEENS5_IJNST_IS1J_SD_EENST_INSA_ILi64EEESD_EEEEESJ_SK_SJ_SK_NS1E_6fusion15FusionCallbacksIS1I_NS1P_17LinearCombinationISJ_fSJ_fLNS_15FloatRoundStyleE2EEES1K_S1O_JEEENS4_5SM1004TMEM4LOAD26SM100_TMEM_LOAD_32dp32b64xENS4_13SM90_TMA_LOADENS12_INS13_ILi3ELi4ELi3EEES16_NST_INS5_IJS17_S1M_EEENS5_IJS1M_SD_EEEEEEENS4_39AutoVectorizingCopyWithAssumedAlignmentILi128EEENS4_14SM90_TMA_STOREES24_S26_S26_EEEvvEEEEvNT_6ParamsE)
	.align		4
        /*000c*/ 	.word	index@(__assertfail)
	.align		4
        /*0010*/ 	.word	0x00000000
	.align		4
        /*0014*/ 	.word	0xfffffffe
	.align		4
        /*0018*/ 	.word	0x00000000
	.align		4
        /*001c*/ 	.word	0xfffffffd
	.align		4
        /*0020*/ 	.word	0x00000000
	.align		4
        /*0024*/ 	.word	0xfffffffc


//--------------------- .nv.constant4             --------------------------
	.section	.nv.constant4,"a",@progbits
	.align	8
	.align		8
.nv.constant4:
        /*0000*/ 	.dword	__assertfail
	.align		8
        /*0008*/ 	.dword	__unnamed_1
	.align		8
        /*0010*/ 	.dword	__unnamed_2
	.align		8
        /*0018*/ 	.dword	_ZN40_INTERNAL_b4cbc771_4_k_cu_5f0ae12e_322824cuda3std3__45__cpo5beginE
	.align		8
        /*0020*/ 	.dword	_ZN40_INTERNAL_b4cbc771_4_k_cu_5f0ae12e_322824cuda3std3__45__cpo3endE
	.align		8
        /*0028*/ 	.dword	_ZN40_INTERNAL_b4cbc771_4_k_cu_5f0ae12e_322824cuda3std3__45__cpo6cbeginE
	.align		8
        /*0030*/ 	.dword	_ZN40_INTERNAL_b4cbc771_4_k_cu_5f0ae12e_322824cuda3std3__45__cpo4cendE
	.align		8
        /*0038*/ 	.dword	_ZN40_INTERNAL_b4cbc771_4_k_cu_5f0ae12e_322824cuda3std3__442_GLOBAL__N__b4cbc771_4_k_cu_5f0ae12e_322826ignoreE
	.align		8
        /*0040*/ 	.dword	_ZN40_INTERNAL_b4cbc771_4_k_cu_5f0ae12e_322824cuda3std3__419piecewise_constructE
	.align		8
        /*0048*/ 	.dword	_ZN40_INTERNAL_b4cbc771_4_k_cu_5f0ae12e_322824cuda3std3__48in_placeE
	.align		8
        /*0050*/ 	.dword	_ZN40_INTERNAL_b4cbc771_4_k_cu_5f0ae12e_322824cuda3std6ranges3__45__cpo4swapE
	.align		8
        /*0058*/ 	.dword	_ZN40_INTERNAL_b4cbc771_4_k_cu_5f0ae12e_322824cuda3std6ranges3__45__cpo9iter_moveE
	.align		8
        /*0060*/ 	.dword	_ZN40_INTERNAL_b4cbc771_4_k_cu_5f0ae12e_322824cute7productE
	.align		8
        /*0068*/ 	.dword	_ZN40_INTERNAL_b4cbc771_4_k_cu_5f0ae12e_322824cute1_E
	.align		8
        /*0070*/ 	.dword	$str$25
	.align		8
        /*0078*/ 	.dword	$str$26
	.align		8
        /*0080*/ 	.dword	$str$27
	.align		8
        /*0088*/ 	.dword	$str$28


//--------------------- .text._ZN7cutlass13device_kernelINS_4gemm6kernel13GemmUniversalIN4cute5tupleIJiiiiEEENS1_10collective13CollectiveMmaINS1_35MainloopSm100TmaUmmaWarpSpecializedILi10ELi2ELi2ENS5_IJNS4_1CILi4EEENSA_ILi2EEENSA_ILi1EEEEEEEENS5_IJNSA_ILi256EEESG_NSA_ILi32EEEEEENS_6half_tENS5_IJlSD_lEEESJ_SK_NS4_8TiledMMAINS4_8MMA_AtomIJNS4_26SM100_MMA_F16BF16_2x1SM_SSISJ_SJ_fLi256ELi256ELNS4_4UMMA5MajorE0ELSP_0ELNSO_7ScaleInE0ELSQ_0EEEEEENS4_6LayoutINS5_IJSD_SD_SD_EEENS5_IJNSA_ILi0EEESV_SV_EEEEENS5_IJNS4_10UnderscoreESY_SY_EEEEENS4_28SM100_TMA_2SM_LOAD_MULTICASTENS4_14ComposedLayoutINS4_7SwizzleILi2ELi4ELi3EEENS4_18smem_ptr_flag_bitsILi16EEENST_INS5_IJNSA_ILi8EEESH_EEENS5_IJSH_SD_EEEEEEEvNS4_8identityES11_S1B_vS1C_EENS_8epilogue10collective18CollectiveEpilogueINS1E_23Sm100TmaWarpSpecializedILi4ELi2ELi64ELb1ELb0EEEJNS5_IJNSA_ILi128EEESG_SH_EEENS5_IJNST_IS1J_SD_EENST_INSA_ILi64EEESD_EEEEESJ_SK_SJ_SK_NS1E_6fusion15FusionCallbacksIS1I_NS1P_17LinearCombinationISJ_fSJ_fLNS_15FloatRoundStyleE2EEES1K_S1O_JEEENS4_5SM1004TMEM4LOAD26SM100_TMEM_LOAD_32dp32b64xENS4_13SM90_TMA_LOADENS12_INS13_ILi3ELi4ELi3EEES16_NST_INS5_IJS17_S1M_EEENS5_IJS1M_SD_EEEEEEENS4_39AutoVectorizingCopyWithAssumedAlignmentILi128EEENS4_14SM90_TMA_STOREES24_S26_S26_EEEvvEEEEvNT_6ParamsE --------------------------
	.section	.text._ZN7cutlass13device_kernelINS_4gemm6kernel13GemmUniversalIN4cute5tupleIJiiiiEEENS1_10collective13CollectiveMmaINS1_35MainloopSm100TmaUmmaWarpSpecializedILi10ELi2ELi2ENS5_IJNS4_1CILi4EEENSA_ILi2EEENSA_ILi1EEEEEEEENS5_IJNSA_ILi256EEESG_NSA_ILi32EEEEEENS_6half_tENS5_IJlSD_lEEESJ_SK_NS4_8TiledMMAINS4_8MMA_AtomIJNS4_26SM100_MMA_F16BF16_2x1SM_SSISJ_SJ_fLi256ELi256ELNS4_4UMMA5MajorE0ELSP_0ELNSO_7ScaleInE0ELSQ_0EEEEEENS4_6LayoutINS5_IJSD_SD_SD_EEENS5_IJNSA_ILi0EEESV_SV_EEEEENS5_IJNS4_10UnderscoreESY_SY_EEEEENS4_28SM100_TMA_2SM_LOAD_MULTICASTENS4_14ComposedLayoutINS4_7SwizzleILi2ELi4ELi3EEENS4_18smem_ptr_flag_bitsILi16EEENST_INS5_IJNSA_ILi8EEESH_EEENS5_IJSH_SD_EEEEEEEvNS4_8identityES11_S1B_vS1C_EENS_8epilogue10collective18CollectiveEpilogueINS1E_23Sm100TmaWarpSpecializedILi4ELi2ELi64ELb1ELb0EEEJNS5_IJNSA_ILi128EEESG_SH_EEENS5_IJNST_IS1J_SD_EENST_INSA_ILi64EEESD_EEEEESJ_SK_SJ_SK_NS1E_6fusion15FusionCallbacksIS1I_NS1P_17LinearCombinationISJ_fSJ_fLNS_15FloatRoundStyleE2EEES1K_S1O_JEEENS4_5SM1004TMEM4LOAD26SM100_TMEM_LOAD_32dp32b64xENS4_13SM90_TMA_LOADENS12_INS13_ILi3ELi4ELi3EEES16_NST_INS5_IJS17_S1M_EEENS5_IJS1M_SD_EEEEEEENS4_39AutoVectorizingCopyWithAssumedAlignmentILi128EEENS4_14SM90_TMA_STOREES24_S26_S26_EEEvvEEEEvNT_6ParamsE,"ax",@progbits
	.align	128
.text._ZN7cutlass13device_kernelINS_4gemm6kernel13GemmUniversalIN4cute5tupleIJiiiiEEENS1_10collective13CollectiveMmaINS1_35MainloopSm100TmaUmmaWarpSpecializedILi10ELi2ELi2ENS5_IJNS4_1CILi4EEENSA_ILi2EEENSA_ILi1EEEEEEEENS5_IJNSA_ILi256EEESG_NSA_ILi32EEEEEENS_6half_tENS5_IJlSD_lEEESJ_SK_NS4_8TiledMMAINS4_8MMA_AtomIJNS4_26SM100_MMA_F16BF16_2x1SM_SSISJ_SJ_fLi256ELi256ELNS4_4UMMA5MajorE0ELSP_0ELNSO_7ScaleInE0ELSQ_0EEEEEENS4_6LayoutINS5_IJSD_SD_SD_EEENS5_IJNSA_ILi0EEESV_SV_EEEEENS5_IJNS4_10UnderscoreESY_SY_EEEEENS4_28SM100_TMA_2SM_LOAD_MULTICASTENS4_14ComposedLayoutINS4_7SwizzleILi2ELi4ELi3EEENS4_18smem_ptr_flag_bitsILi16EEENST_INS5_IJNSA_ILi8EEESH_EEENS5_IJSH_SD_EEEEEEEvNS4_8identityES11_S1B_vS1C_EENS_8epilogue10collective18CollectiveEpilogueINS1E_23Sm100TmaWarpSpecializedILi4ELi2ELi64ELb1ELb0EEEJNS5_IJNSA_ILi128EEESG_SH_EEENS5_IJNST_IS1J_SD_EENST_INSA_ILi64EEESD_EEEEESJ_SK_SJ_SK_NS1E_6fusion15FusionCallbacksIS1I_NS1P_17LinearCombinationISJ_fSJ_fLNS_15FloatRoundStyleE2EEES1K_S1O_JEEENS4_5SM1004TMEM4LOAD26SM100_TMEM_LOAD_32dp32b64xENS4_13SM90_TMA_LOADENS12_INS13_ILi3ELi4ELi3EEES16_NST_INS5_IJS17_S1M_EEENS5_IJS1M_SD_EEEEEEENS4_39AutoVectorizingCopyWithAssumedAlignmentILi128EEENS4_14SM90_TMA_STOREES24_S26_S26_EEEvvEEEEvNT_6ParamsE:
        .type           _ZN7cutlass13device_kernelINS_4gemm6kernel13GemmUniversalIN4cute5tupleIJiiiiEEENS1_10collective13CollectiveMmaINS1_35MainloopSm100TmaUmmaWarpSpecializedILi10ELi2ELi2ENS5_IJNS4_1CILi4EEENSA_ILi2EEENSA_ILi1EEEEEEEENS5_IJNSA_ILi256EEESG_NSA_ILi32EEEEEENS_6half_tENS5_IJlSD_lEEESJ_SK_NS4_8TiledMMAINS4_8MMA_AtomIJNS4_26SM100_MMA_F16BF16_2x1SM_SSISJ_SJ_fLi256ELi256ELNS4_4UMMA5MajorE0ELSP_0ELNSO_7ScaleInE0ELSQ_0EEEEEENS4_6LayoutINS5_IJSD_SD_SD_EEENS5_IJNSA_ILi0EEESV_SV_EEEEENS5_IJNS4_10UnderscoreESY_SY_EEEEENS4_28SM100_TMA_2SM_LOAD_MULTICASTENS4_14ComposedLayoutINS4_7SwizzleILi2ELi4ELi3EEENS4_18smem_ptr_flag_bitsILi16EEENST_INS5_IJNSA_ILi8EEESH_EEENS5_IJSH_SD_EEEEEEEvNS4_8identityES11_S1B_vS1C_EENS_8epilogue10collective18CollectiveEpilogueINS1E_23Sm100TmaWarpSpecializedILi4ELi2ELi64ELb1ELb0EEEJNS5_IJNSA_ILi128EEESG_SH_EEENS5_IJNST_IS1J_SD_EENST_INSA_ILi64EEESD_EEEEESJ_SK_SJ_SK_NS1E_6fusion15FusionCallbacksIS1I_NS1P_17LinearCombinationISJ_fSJ_fLNS_15FloatRoundStyleE2EEES1K_S1O_JEEENS4_5SM1004TMEM4LOAD26SM100_TMEM_LOAD_32dp32b64xENS4_13SM90_TMA_LOADENS12_INS13_ILi3ELi4ELi3EEES16_NST_INS5_IJS17_S1M_EEENS5_IJS1M_SD_EEEEEEENS4_39AutoVectorizingCopyWithAssumedAlignmentILi128EEENS4_14SM90_TMA_STOREES24_S26_S26_EEEvvEEEEvNT_6ParamsE,@function
        .size           _ZN7cutlass13device_kernelINS_4gemm6kernel13GemmUniversalIN4cute5tupleIJiiiiEEENS1_10collective13CollectiveMmaINS1_35MainloopSm100TmaUmmaWarpSpecializedILi10ELi2ELi2ENS5_IJNS4_1CILi4EEENSA_ILi2EEENSA_ILi1EEEEEEEENS5_IJNSA_ILi256EEESG_NSA_ILi32EEEEEENS_6half_tENS5_IJlSD_lEEESJ_SK_NS4_8TiledMMAINS4_8MMA_AtomIJNS4_26SM100_MMA_F16BF16_2x1SM_SSISJ_SJ_fLi256ELi256ELNS4_4UMMA5MajorE0ELSP_0ELNSO_7ScaleInE0ELSQ_0EEEEEENS4_6LayoutINS5_IJSD_SD_SD_EEENS5_IJNSA_ILi0EEESV_SV_EEEEENS5_IJNS4_10UnderscoreESY_SY_EEEEENS4_28SM100_TMA_2SM_LOAD_MULTICASTENS4_14ComposedLayoutINS4_7SwizzleILi2ELi4ELi3EEENS4_18smem_ptr_flag_bitsILi16EEENST_INS5_IJNSA_ILi8EEESH_EEENS5_IJSH_SD_EEEEEEEvNS4_8identityES11_S1B_vS1C_EENS_8epilogue10collective18CollectiveEpilogueINS1E_23Sm100TmaWarpSpecializedILi4ELi2ELi64ELb1ELb0EEEJNS5_IJNSA_ILi128EEESG_SH_EEENS5_IJNST_IS1J_SD_EENST_INSA_ILi64EEESD_EEEEESJ_SK_SJ_SK_NS1E_6fusion15FusionCallbacksIS1I_NS1P_17LinearCombinationISJ_fSJ_fLNS_15FloatRoundStyleE2EEES1K_S1O_JEEENS4_5SM1004TMEM4LOAD26SM100_TMEM_LOAD_32dp32b64xENS4_13SM90_TMA_LOADENS12_INS13_ILi3ELi4ELi3EEES16_NST_INS5_IJS17_S1M_EEENS5_IJS1M_SD_EEEEEEENS4_39AutoVectorizingCopyWithAssumedAlignmentILi128EEENS4_14SM90_TMA_STOREES24_S26_S26_EEEvvEEEEvNT_6ParamsE,(.L_x_210 - _ZN7cutlass13device_kernelINS_4gemm6kernel13GemmUniversalIN4cute5tupleIJiiiiEEENS1_10collective13CollectiveMmaINS1_35MainloopSm100TmaUmmaWarpSpecializedILi10ELi2ELi2ENS5_IJNS4_1CILi4EEENSA_ILi2EEENSA_ILi1EEEEEEEENS5_IJNSA_ILi256EEESG_NSA_ILi32EEEEEENS_6half_tENS5_IJlSD_lEEESJ_SK_NS4_8TiledMMAINS4_8MMA_AtomIJNS4_26SM100_MMA_F16BF16_2x1SM_SSISJ_SJ_fLi256ELi256ELNS4_4UMMA5MajorE0ELSP_0ELNSO_7ScaleInE0ELSQ_0EEEEEENS4_6LayoutINS5_IJSD_SD_SD_EEENS5_IJNSA_ILi0EEESV_SV_EEEEENS5_IJNS4_10UnderscoreESY_SY_EEEEENS4_28SM100_TMA_2SM_LOAD_MULTICASTENS4_14ComposedLayoutINS4_7SwizzleILi2ELi4ELi3EEENS4_18smem_ptr_flag_bitsILi16EEENST_INS5_IJNSA_ILi8EEESH_EEENS5_IJSH_SD_EEEEEEEvNS4_8identityES11_S1B_vS1C_EENS_8epilogue10collective18CollectiveEpilogueINS1E_23Sm100TmaWarpSpecializedILi4ELi2ELi64ELb1ELb0EEEJNS5_IJNSA_ILi128EEESG_SH_EEENS5_IJNST_IS1J_SD_EENST_INSA_ILi64EEESD_EEEEESJ_SK_SJ_SK_NS1E_6fusion15FusionCallbacksIS1I_NS1P_17LinearCombinationISJ_fSJ_fLNS_15FloatRoundStyleE2EEES1K_S1O_JEEENS4_5SM1004TMEM4LOAD26SM100_TMEM_LOAD_32dp32b64xENS4_13SM90_TMA_LOADENS12_INS13_ILi3ELi4ELi3EEES16_NST_INS5_IJS17_S1M_EEENS5_IJS1M_SD_EEEEEEENS4_39AutoVectorizingCopyWithAssumedAlignmentILi128EEENS4_14SM90_TMA_STOREES24_S26_S26_EEEvvEEEEvNT_6ParamsE)
        .other          _ZN7cutlass13device_kernelINS_4gemm6kernel13GemmUniversalIN4cute5tupleIJiiiiEEENS1_10collective13CollectiveMmaINS1_35MainloopSm100TmaUmmaWarpSpecializedILi10ELi2ELi2ENS5_IJNS4_1CILi4EEENSA_ILi2EEENSA_ILi1EEEEEEEENS5_IJNSA_ILi256EEESG_NSA_ILi32EEEEEENS_6half_tENS5_IJlSD_lEEESJ_SK_NS4_8TiledMMAINS4_8MMA_AtomIJNS4_26SM100_MMA_F16BF16_2x1SM_SSISJ_SJ_fLi256ELi256ELNS4_4UMMA5MajorE0ELSP_0ELNSO_7ScaleInE0ELSQ_0EEEEEENS4_6LayoutINS5_IJSD_SD_SD_EEENS5_IJNSA_ILi0EEESV_SV_EEEEENS5_IJNS4_10UnderscoreESY_SY_EEEEENS4_28SM100_TMA_2SM_LOAD_MULTICASTENS4_14ComposedLayoutINS4_7SwizzleILi2ELi4ELi3EEENS4_18smem_ptr_flag_bitsILi16EEENST_INS5_IJNSA_ILi8EEESH_EEENS5_IJSH_SD_EEEEEEEvNS4_8identityES11_S1B_vS1C_EENS_8epilogue10collective18CollectiveEpilogueINS1E_23Sm100TmaWarpSpecializedILi4ELi2ELi64ELb1ELb0EEEJNS5_IJNSA_ILi128EEESG_SH_EEENS5_IJNST_IS1J_SD_EENST_INSA_ILi64EEESD_EEEEESJ_SK_SJ_SK_NS1E_6fusion15FusionCallbacksIS1I_NS1P_17LinearCombinationISJ_fSJ_fLNS_15FloatRoundStyleE2EEES1K_S1O_JEEENS4_5SM1004TMEM4LOAD26SM100_TMEM_LOAD_32dp32b64xENS4_13SM90_TMA_LOADENS12_INS13_ILi3ELi4ELi3EEES16_NST_INS5_IJS17_S1M_EEENS5_IJS1M_SD_EEEEEEENS4_39AutoVectorizingCopyWithAssumedAlignmentILi128EEENS4_14SM90_TMA_STOREES24_S26_S26_EEEvvEEEEvNT_6ParamsE,@"STO_CUDA_ENTRY STV_DEFAULT"
_ZN7cutlass13device_kernelINS_4gemm6kernel13GemmUniversalIN4cute5tupleIJiiiiEEENS1_10collective13CollectiveMmaINS1_35MainloopSm100TmaUmmaWarpSpecializedILi10ELi2ELi2ENS5_IJNS4_1CILi4EEENSA_ILi2EEENSA_ILi1EEEEEEEENS5_IJNSA_ILi256EEESG_NSA_ILi32EEEEEENS_6half_tENS5_IJlSD_lEEESJ_SK_NS4_8TiledMMAINS4_8MMA_AtomIJNS4_26SM100_MMA_F16BF16_2x1SM_SSISJ_SJ_fLi256ELi256ELNS4_4UMMA5MajorE0ELSP_0ELNSO_7ScaleInE0ELSQ_0EEEEEENS4_6LayoutINS5_IJSD_SD_SD_EEENS5_IJNSA_ILi0EEESV_SV_EEEEENS5_IJNS4_10UnderscoreESY_SY_EEEEENS4_28SM100_TMA_2SM_LOAD_MULTICASTENS4_14ComposedLayoutINS4_7SwizzleILi2ELi4ELi3EEENS4_18smem_ptr_flag_bitsILi16EEENST_INS5_IJNSA_ILi8EEESH_EEENS5_IJSH_SD_EEEEEEEvNS4_8identityES11_S1B_vS1C_EENS_8epilogue10collective18CollectiveEpilogueINS1E_23Sm100TmaWarpSpecializedILi4ELi2ELi64ELb1ELb0EEEJNS5_IJNSA_ILi128EEESG_SH_EEENS5_IJNST_IS1J_SD_EENST_INSA_ILi64EEESD_EEEEESJ_SK_SJ_SK_NS1E_6fusion15FusionCallbacksIS1I_NS1P_17LinearCombinationISJ_fSJ_fLNS_15FloatRoundStyleE2EEES1K_S1O_JEEENS4_5SM1004TMEM4LOAD26SM100_TMEM_LOAD_32dp32b64xENS4_13SM90_TMA_LOADENS12_INS13_ILi3ELi4ELi3EEES16_NST_INS5_IJS17_S1M_EEENS5_IJS1M_SD_EEEEEEENS4_39AutoVectorizingCopyWithAssumedAlignmentILi128EEENS4_14SM90_TMA_STOREES24_S26_S26_EEEvvEEEEvNT_6ParamsE:
[----:B------:R-:W1:Y:S01]  /*0000*/  LDC R1, c[0x0][0x37c] ;  /* 0x0000df00ff017b82 */ /* 0x000e620000000800 */
[----:B------:R-:W2:Y:S01]  /*0010*/  S2R R163, SR_TID.X ;  /* 0x0000000000a37919 */ /* 0x000ea20000002100 */
[----:B------:R-:W3:Y:S06]  /*0020*/  LDCU.64 UR8, c[0x0][0x890] ;  /* 0x00011200ff0877ac */ /* 0x000eec0008000a00 */
[----:B------:R-:W4:Y:S01]  /*0030*/  S2UR UR47, SR_CgaCtaId ;  /* 0x00000000002f79c3 */ /* 0x000f220000008800 */
[----:B------:R-:W-:Y:S02]  /*0040*/  PRMT R150, RZ, 0x7610, R150 ;  /* 0x00007610ff967816 */ /* 0x000fe40000000096 */
[----:B------:R-:W-:-:S02]  /*0050*/  ELECT P0, URZ, PT ;  /* 0x0000000000ff782f */ /* 0x000fc40003800000 */
[----:B---3--:R-:W-:-:S04]  /*0060*/  ISETP.NE.U32.AND P1, PT, RZ, UR8, PT ;  /* 0x00000008ff007c0c */ /* 0x008fc8000bf25070 */
[----:B------:R-:W-:Y:S01]  /*0070*/  ISETP.NE.AND.EX P2, PT, RZ, UR9, PT, P1 ;  /* 0x00000009ff007c0c */ /* 0x000fe2000bf45310 */
[----:B----4-:R-:W-:Y:S02]  /*0080*/  ULOP3.LUT UR34, UR47, 0x1, URZ, 0xc0, !UPT ;  /* 0x000000012f227892 */ /* 0x010fe4000f8ec0ff */
[----:B------:R-:W-:Y:S01]  /*0090*/  ULOP3.LUT UR33, UR47, 0x1, URZ, 0x3c, !UPT ;  /* 0x000000012f217892 */ /* 0x000fe2000f8e3cff */
[----:B--2---:R-:W-:-:S05]  /*00a0*/  SHF.R.U32.HI R151, RZ, 0x5, R163 ;  /* 0x00000005ff977819 */ /* 0x004fca00000116a3 */
[----:B------:R-:W2:Y:S02]  /*00b0*/  SHFL.IDX PT, R0, R151, RZ, 0x1f ;  /* 0x00001fff97007589 */ /* 0x000ea400000e0000 */
[----:B--2---:R-:W-:Y:S02]  /*00c0*/  R2UR UR25, R0 ;  /* 0x00000000001972ca */ /* 0x004fe400000e0000 */
[----:B-1----:R-:W-:Y:S05]  /*00d0*/  @P2 BRA `(.L_x_0) ;  /* 0x0000000000302947 */ /* 0x002fea0003800000 */
[----:B------:R-:W1:Y:S02]  /*00e0*/  LDCU.64 UR4, c[0x0][0x888] ;  /* 0x00011100ff0477ac */ /* 0x000e640008000a00 */
[----:B-1----:R-:W-:-:S04]  /*00f0*/  UISETP.NE.U32.AND UP0, UPT, UR4, URZ, UPT ;  /* 0x000000ff0400728c */ /* 0x002fc8000bf05070 */
[----:B------:R-:W-:-:S09]  /*0100*/  UISETP.NE.AND.EX UP0, UPT, UR5, URZ, UPT, UP0 ;  /* 0x000000ff0500728c */ /* 0x000fd2000bf05300 */
[----:B------:R-:W-:Y:S05]  /*0110*/  BRA.U !UP0, `(.L_x_1) ;  /* 0x0000000108147547 */ /* 0x000fea000b800000 */
[----:B------:R-:W1:Y:S01]  /*0120*/  LDC.64 R2, c[0x0][0x888] ;  /* 0x00022200ff027b82 */ /* 0x000e620000000a00 */
[----:B------:R-:W1:Y:S02]  /*0130*/  LDCU.64 UR4, c[0x0][0x358] ;  /* 0x00006b00ff0477ac */ /* 0x000e640008000a00 */
[----:B-1----:R1:W5:Y:S01]  /*0140*/  LDG.E R73, desc[UR4][R2.64] ;  /* 0x0000000402497981 */ /* 0x002362000c1e1900 */
[----:B------:R-:W-:Y:S01]  /*0150*/  HFMA2 R150, -RZ, RZ, 0, 5.9604644775390625e-08 ;  /* 0x00000001ff967431 */ /* 0x000fe200000001ff */
[----:B------:R-:W-:Y:S05]  /*0160*/  BRA `(.L_x_0) ;  /* 0x00000000000c7947 */ /* 0x000fea0003800000 */
.L_x_1:
[----:B------:R-:W1:Y:S01]  /*0170*/  LDCU UR4, c[0x0][0x880] ;  /* 0x00011000ff0477ac */ /* 0x000e620008000800 */
[----:B------:R-:W-:Y:S01]  /*0180*/  HFMA2 R150, -RZ, RZ, 0, 5.9604644775390625e-08 ;  /* 0x00000001ff967431 */ /* 0x000fe200000001ff */
[----:B-1----:R-:W-:-:S07]  /*0190*/  MOV R73, UR4 ;  /* 0x0000000400497c02 */ /* 0x002fce0008000f00 */
.L_x_0:
[----:B------:R-:W2:Y:S02]  /*01a0*/  LDCU.64 UR4, c[0x0][0x8b0] ;  /* 0x00011600ff0477ac */ /* 0x000ea40008000a00 */
[----:B--2---:R-:W-:-:S04]  /*01b0*/  UISETP.NE.U32.AND UP0, UPT, UR4, URZ, UPT ;  /* 0x000000ff0400728c */ /* 0x004fc8000bf05070 */
[----:B------:R-:W-:-:S09]  /*01c0*/  UISETP.NE.AND.EX UP0, UPT, UR5, URZ, UPT, UP0 ;  /* 0x000000ff0500728c */ /* 0x000fd2000bf05300 */
[----:B------:R-:W-:Y:S05]  /*01d0*/  BRA.U UP0, `(.L_x_2) ;  /* 0x0000000100287547 */ /* 0x000fea000b800000 */
[----:B------:R-:W2:Y:S02]  /*01e0*/  LDCU.64 UR4, c[0x0][0x8a8] ;  /* 0x00011500ff0477ac */ /* 0x000ea40008000a00 */
[----:B--2---:R-:W-:-:S04]  /*01f0*/  UISETP.NE.U32.AND UP0, UPT, UR4, URZ, UPT ;  /* 0x000000ff0400728c */ /* 0x004fc8000bf05070 */
[----:B------:R-:W-:-:S09]  /*0200*/  UISETP.NE.AND.EX UP0, UPT, UR5, URZ, UPT, UP0 ;  /* 0x000000ff0500728c */ /* 0x000fd2000bf05300 */
[----:B------:R-:W-:Y:S05]  /*0210*/  BRA.U !UP0, `(.L_x_3) ;  /* 0x0000000108107547 */ /* 0x000fea000b800000 */
[----:B------:R-:W2:Y:S01]  /*0220*/  LDC.64 R70, c[0x0][0x8a8] ;  /* 0x00022a00ff467b82 */ /* 0x000ea20000000a00 */
[----:B------:R-:W2:Y:S02]  /*0230*/  LDCU.64 UR4, c[0x0][0x358] ;  /* 0x00006b00ff0477ac */ /* 0x000ea40008000a00 */
[----:B--2---:R2:W5:Y:S01]  /*0240*/  LDG.E R70, desc[UR4][R70.64] ;  /* 0x0000000446467981 */ /* 0x004562000c1e1900 */
[----:B------:R-:W-:Y:S05]  /*0250*/  BRA `(.L_x_2) ;  /* 0x0000000000087947 */ /* 0x000fea0003800000 */
.L_x_3:
[----:B------:R-:W2:Y:S02]  /*0260*/  LDCU UR4, c[0x0][0x8a0] ;  /* 0x00011400ff0477ac */ /* 0x000ea40008000800 */
[----:B--2---:R-:W-:Y:S02]  /*0270*/  MOV R70, UR4 ;  /* 0x0000000400467c02 */ /* 0x004fe40008000f00 */
.L_x_2:
[----:B------:R-:W-:Y:S01]  /*0280*/  IMAD.U32 R0, RZ, RZ, UR25 ;  /* 0x00000019ff007e24 */ /* 0x000fe2000f8e00ff */
[----:B------:R-:W-:Y:S04]  /*0290*/  BSSY.RECONVERGENT B0, `(.L_x_4) ;  /* 0x000000c000007945 */ /* 0x000fe80003800200 */
[C---:B------:R-:W-:Y:S02]  /*02a0*/  ISETP.NE.OR P3, PT, R0.reuse, 0x1, !P0 ;  /* 0x000000010000780c */ /* 0x040fe40004765670 */
[----:B------:R-:W-:-:S11]  /*02b0*/  ISETP.NE.OR P2, PT, R0, 0x3, !P0 ;  /* 0x000000030000780c */ /* 0x000fd60004745670 */
[----:B------:R-:W-:Y:S05]  /*02c0*/  @P3 BRA `(.L_x_5) ;  /* 0x0000000000203947 */ /* 0x000fea0003800000 */
[----:B------:R-:W3:Y:S02]  /*02d0*/  LDCU.64 UR4, c[0x0][0x348] ;  /* 0x00006900ff0477ac */ /* 0x000ee40008000a00 */
[----:B---3--:R-:W-:Y:S02]  /*02e0*/  UIADD3 UR6, UP1, UPT, UR4, 0x80, URZ ;  /* 0x0000008004067890 */ /* 0x008fe4000ff3e0ff */
[----:B------:R-:W-:Y:S02]  /*02f0*/  UIADD3 UR4, UP0, UPT, UR4, 0x180, URZ ;  /* 0x0000018004047890 */ /* 0x000fe4000ff1e0ff */
[----:B------:R-:W-:Y:S02]  /*0300*/  UIADD3.X UR7, UPT, UPT, URZ, UR5, URZ, UP1, !UPT ;  /* 0x00000005ff077290 */ /* 0x000fe40008ffe4ff */
[----:B------:R-:W-:-:S07]  /*0310*/  UIADD3.X UR5, UPT, UPT, URZ, UR5, URZ, UP0, !UPT ;  /* 0x00000005ff057290 */ /* 0x000fce00087fe4ff */
[----:B------:R3:W-:Y:S02]  /*0320*/  UTMACCTL.PF [UR6] ;  /* 0x00000000060079b9 */ /* 0x0007e40008040000 */
[----:B------:R3:W-:Y:S02]  /*0330*/  UTMACCTL.PF [UR4] ;  /* 0x00000000040079b9 */ /* 0x0007e40008040000 */
[----:B---3--:R-:W-:Y:S01]  /*0340*/  NOP ;  /* 0x0000000000007918 */ /* 0x008fe20000000000 */
.L_x_5:
[----:B------:R-:W-:Y:S05]  /*0350*/  BSYNC.RECONVERGENT B0 ;  /* 0x0000000000007941 */ /* 0x000fea0003800200 */
.L_x_4:
[----:B------:R-:W-:Y:S04]  /*0360*/  BSSY.RECONVERGENT B0, `(.L_x_6) ;  /* 0x000000a000007945 */ /* 0x000fe80003800200 */
        /* <DEDUP_REMOVED lines=9> */
.L_x_7:
[----:B------:R-:W-:Y:S05]  /*0400*/  BSYNC.RECONVERGENT B0 ;  /* 0x0000000000007941 */ /* 0x000fea0003800200 */
.L_x_6:
[----:B------:R-:W3:Y:S01]  /*0410*/  LDCU.64 UR4, c[0x0][0x888] ;  /* 0x00011100ff0477ac */ /* 0x000ee20008000a00 */
[----:B------:R-:W-:Y:S01]  /*0420*/  ISETP.NE.AND.EX P1, PT, RZ, UR9, PT, P1 ;  /* 0x00000009ff007c0c */ /* 0x000fe2000bf25310 */
[----:B------:R-:W-:Y:S01]  /*0430*/  UPLOP3.LUT UP5, UPT, UPT, UPT, UPT, 0x80, 0x8 ;  /* 0x000000000008789c */ /* 0x000fe20003faf070 */
[----:B---3--:R-:W-:-:S04]  /*0440*/  ISETP.NE.U32.AND P2, PT, RZ, UR4, PT ;  /* 0x00000004ff007c0c */ /* 0x008fc8000bf45070 */
[----:B------:R-:W-:-:S13]  /*0450*/  ISETP.NE.AND.EX P2, PT, RZ, UR5, PT, P2 ;  /* 0x00000005ff007c0c */ /* 0x000fda000bf45320 */
[----:B------:R-:W-:Y:S05]  /*0460*/  @P2 BRA P1, `(.L_x_8) ;  /* 0x0000000000282947 */ /* 0x000fea0000800000 */
[----:B------:R-:W-:Y:S01]  /*0470*/  UISETP.NE.U32.AND UP0, UPT, UR8, URZ, UPT ;  /* 0x000000ff0800728c */ /* 0x000fe2000bf05070 */
[----:B-----5:R-:W-:Y:S01]  /*0480*/  FSETP.NEU.AND P1, PT, R73, RZ, PT ;  /* 0x000000ff4900720b */ /* 0x020fe20003f2d000 */
[----:B------:R-:W-:Y:S02]  /*0490*/  UISETP.NE.U32.AND UP2, UPT, UR4, URZ, UPT ;  /* 0x000000ff0400728c */ /* 0x000fe4000bf45070 */
[----:B------:R-:W-:Y:S02]  /*04a0*/  UISETP.NE.AND.EX UP1, UPT, UR9, URZ, UPT, UP0 ;  /* 0x000000ff0900728c */ /* 0x000fe4000bf25300 */
[----:B------:R-:W-:-:S04]  /*04b0*/  UISETP.NE.AND.EX UP0, UPT, UR5, URZ, UPT, UP2 ;  /* 0x000000ff0500728c */ /* 0x000fc8000bf05320 */
[----:B------:R-:W-:-:S04]  /*04c0*/  USEL UR4, URZ, 0xffffffff, UP0 ;  /* 0xffffffffff047887 */ /* 0x000fc80008000000 */
[----:B------:R-:W-:Y:S01]  /*04d0*/  VOTEU.ANY UP0, P1 ;  /* 0x0000000000ff7886 */ /* 0x000fe20000800100 */
[----:B------:R-:W-:-:S04]  /*04e0*/  @!UP1 USEL UR4, URZ, 0xffffffff, UP0 ;  /* 0xffffffffff049887 */ /* 0x000fc80008000000 */
[----:B------:R-:W-:-:S04]  /*04f0*/  ULOP3.LUT UR4, UR4, 0x1, URZ, 0xc0, !UPT ;  /* 0x0000000104047892 */ /* 0x000fc8000f8ec0ff */
[----:B------:R-:W-:-:S11]  /*0500*/  UISETP.NE.U32.AND UP5, UPT, UR4, 0x1, UPT ;  /* 0x000000010400788c */ /* 0x000fd6000bfa5070 */
.L_x_8:
[----:B------:R-:W3:Y:S01]  /*0510*/  SHFL.IDX PT, R0, R151, RZ, 0x1f ;  /* 0x00001fff97007589 */ /* 0x000ee200000e0000 */
[----:B------:R-:W-:-:S04]  /*0520*/  UISETP.NE.AND UP0, UPT, UR25, 0x2, UPT ;  /* 0x000000021900788c */ /* 0x000fc8000bf05270 */
[----:B------:R-:W-:Y:S02]  /*0530*/  UISETP.EQ.AND UP1, UPT, UR34, URZ, !UP0 ;  /* 0x000000ff2200728c */ /* 0x000fe4000c722270 */
[----:B------:R-:W-:-:S04]  /*0540*/  USEL UR44, URZ, 0x1, UP0 ;  /* 0x00000001ff2c7887 */ /* 0x000fc80008000000 */
[----:B------:R-:W-:Y:S02]  /*0550*/  PLOP3.LUT P3, PT, P0, PT, UP1, 0x80, 0x8 ;  /* 0x000000000008781c */ /* 0x000fe4000076f018 */
[----:B---3--:R-:W-:-:S13]  /*0560*/  ISETP.NE.AND P1, PT, R0, RZ, PT ;  /* 0x000000ff0000720c */ /* 0x008fda0003f25270 */
[----:B------:R-:W-:Y:S05]  /*0570*/  @P1 BRA `(.L_x_9) ;  /* 0x0000000000901947 */ /* 0x000fea0003800000 */
[----:B------:R-:W-:Y:S01]  /*0580*/  ELECT P1, URZ, PT ;  /* 0x0000000000ff782f */ /* 0x000fe20003820000 */
[----:B------:R-:W-:-:S12]  /*0590*/  BSSY.RECONVERGENT B0, `(.L_x_9) ;  /* 0x0000022000007945 */ /* 0x000fd80003800200 */
[----:B------:R-:W-:Y:S05]  /*05a0*/  @!P1 BRA `(.L_x_10) ;  /* 0x0000000000809947 */ /* 0x000fea0003800000 */
[----:B------:R-:W-:Y:S01]  /*05b0*/  UMOV UR4, 0x400 ;  /* 0x0000040000047882 */ /* 0x000fe20000000000 */
[----:B------:R-:W-:Y:S01]  /*05c0*/  UMOV UR8, 0x1 ;  /* 0x0000000100087882 */ /* 0x000fe20000000000 */
[----:B------:R-:W-:Y:S01]  /*05d0*/  UMOV UR6, 0x3 ;  /* 0x0000000300067882 */ /* 0x000fe20000000000 */
[----:B------:R-:W-:Y:S02]  /*05e0*/  ULEA UR4, UR47, UR4, 0x18 ;  /* 0x000000042f047291 */ /* 0x000fe4000f8ec0ff */
[----:B------:R-:W-:-:S04]  /*05f0*/  UIADD3 UR8, UPT, UPT, -UR8, 0x100000, URZ ;  /* 0x0010000008087890 */ /* 0x000fc8000fffe1ff */
[----:B------:R-:W-:Y:S02]  /*0600*/  USHF.L.U32 UR9, UR8, 0xb, URZ ;  /* 0x0000000b08097899 */ /* 0x000fe400080006ff */
[----:B------:R-:W-:Y:S02]  /*0610*/  USHF.L.U32 UR8, UR8, 0x1, URZ ;  /* 0x0000000108087899 */ /* 0x000fe400080006ff */
[----:B------:R-:W-:-:S04]  /*0620*/  UIADD3 UR6, UPT, UPT, -UR6, 0x100000, URZ ;  /* 0x0010000006067890 */ /* 0x000fc8000fffe1ff */
[----:B------:R-:W-:Y:S02]  /*0630*/  USHF.L.U32 UR7, UR6, 0xb, URZ ;  /* 0x0000000b06077899 */ /* 0x000fe400080006ff */
[----:B------:R-:W-:Y:S01]  /*0640*/  USHF.L.U32 UR6, UR6, 0x1, URZ ;  /* 0x0000000106067899 */ /* 0x000fe200080006ff */
[----:B------:R-:W3:Y:S03]  /*0650*/  FENCE.VIEW.ASYNC.S ;  /* 0x00000000000073c6 */ /* 0x000ee60000000000 */
[----:B---3--:R3:W4:Y:S08]  /*0660*/  SYNCS.EXCH.64 URZ, [UR4], UR8 ;  /* 0x0000000804ff75b2 */ /* 0x0087300008000100 */
[----:B------:R3:W1:Y:S01]  /*0670*/  SYNCS.EXCH.64 URZ, [UR4+0x50], UR6 ;  /* 0x0000500604ff75b2 */ /* 0x0006620008000100 */
        /* <DEDUP_REMOVED lines=17> */
[----:B------:R3:W1:Y:S02]  /*0790*/  SYNCS.EXCH.64 URZ, [UR4+0x98], UR6 ;  /* 0x0000980604ff75b2 */ /* 0x0006640008000100 */
[----:B---34-:R-:W-:Y:S01]  /*07a0*/  NOP ;  /* 0x0000000000007918 */ /* 0x018fe20000000000 */
.L_x_10:
[----:B------:R-:W-:Y:S05]  /*07b0*/  BSYNC.RECONVERGENT B0 ;  /* 0x0000000000007941 */ /* 0x000fea0003800200 */
.L_x_9:
[----:B------:R-:W3:Y:S01]  /*07c0*/  SHFL.IDX PT, R0, R151, RZ, 0x1f ;  /* 0x00001fff97007589 */ /* 0x000ee200000e0000 */
[----:B------:R-:W-:Y:S01]  /*07d0*/  NOP ;  /* 0x0000000000007918 */ /* 0x000fe20000000000 */
[----:B---3--:R-:W-:-:S13]  /*07e0*/  ISETP.NE.AND P1, PT, R0, 0x1, PT ;  /* 0x000000010000780c */ /* 0x008fda0003f25270 */
[----:B------:R-:W-:Y:S05]  /*07f0*/  @P1 BRA `(.L_x_11) ;  /* 0x0000000000541947 */ /* 0x000fea0003800000 */
        /* <DEDUP_REMOVED lines=10> */
[----:B------:R-:W-:Y:S01]  /*08a0*/  ELECT P1, URZ, PT ;  /* 0x0000000000ff782f */ /* 0x000fe20003820000 */
[----:B------:R-:W3:Y:S02]  /*08b0*/  FENCE.VIEW.ASYNC.S ;  /* 0x00000000000073c6 */ /* 0x000ee40000000000 */
[----:B---3--:R3:W4:Y:S08]  /*08c0*/  SYNCS.EXCH.64 URZ, [UR4+0xa0], UR8 ;  /* 0x0000a00804ff75b2 */ /* 0x0087300008000100 */
[----:B------:R3:W1:Y:S01]  /*08d0*/  SYNCS.EXCH.64 URZ, [UR4+0xc0], UR6 ;  /* 0x0000c00604ff75b2 */ /* 0x0006620008000100 */
[----:B------:R3:W1:Y:S01]  /*08e0*/  SYNCS.EXCH.64 URZ, [UR4+0xa8], UR8 ;  /* 0x0000a80804ff75b2 */ /* 0x0006620008000100 */
[----:B------:R3:W1:Y:S01]  /*08f0*/  SYNCS.EXCH.64 URZ, [UR4+0xc8], UR6 ;  /* 0x0000c80604ff75b2 */ /* 0x0006620008000100 */
[----:B------:R3:W1:Y:S01]  /*0900*/  SYNCS.EXCH.64 URZ, [UR4+0xb0], UR8 ;  /* 0x0000b00804ff75b2 */ /* 0x0006620008000100 */
[----:B------:R3:W1:Y:S01]  /*0910*/  SYNCS.EXCH.64 URZ, [UR4+0xd0], UR6 ;  /* 0x0000d00604ff75b2 */ /* 0x0006620008000100 */
[----:B------:R3:W1:Y:S01]  /*0920*/  SYNCS.EXCH.64 URZ, [UR4+0xb8], UR8 ;  /* 0x0000b80804ff75b2 */ /* 0x0006620008000100 */
[----:B------:R3:W1:Y:S01]  /*0930*/  SYNCS.EXCH.64 URZ, [UR4+0xd8], UR6 ;  /* 0x0000d80604ff75b2 */ /* 0x0006620008000100 */
[----:B------:R-:W-:Y:S01]  /*0940*/  NOP ;  /* 0x0000000000007918 */ /* 0x000fe20000000000 */
.L_x_11:
[----:B------:R-:W2:Y:S01]  /*0950*/  SHFL.IDX PT, R0, R151, RZ, 0x1f ;  /* 0x00001fff97007589 */ /* 0x000ea200000e0000 */
[----:B------:R-:W-:Y:S01]  /*0960*/  NOP ;  /* 0x0000000000007918 */ /* 0x000fe20000000000 */
[----:B--2---:R-:W-:-:S13]  /*0970*/  ISETP.NE.AND P1, PT, R0, 0x3, PT ;  /* 0x000000030000780c */ /* 0x004fda0003f25270 */
[----:B------:R-:W-:Y:S05]  /*0980*/  @P1 BRA `(.L_x_12) ;  /* 0x00000000002c1947 */ /* 0x000fea0003800000 */
[----:B---3--:R-:W-:Y:S01]  /*0990*/  UMOV UR6, 0x400 ;  /* 0x0000040000067882 */ /* 0x008fe20000000000 */
[----:B------:R-:W-:Y:S01]  /*09a0*/  UMOV UR4, 0x20 ;  /* 0x0000002000047882 */ /* 0x000fe20000000000 */
[----:B------:R-:W-:Y:S02]  /*09b0*/  ULEA UR6, UR47, UR6, 0x18 ;  /* 0x000000062f067291 */ /* 0x000fe4000f8ec0ff */
[----:B------:R-:W-:-:S04]  /*09c0*/  UIADD3 UR4, UPT, UPT, -UR4, 0x100000, URZ ;  /* 0x0010000004047890 */ /* 0x000fc8000fffe1ff */
[----:B------:R-:W-:Y:S02]  /*09d0*/  USHF.L.U32 UR5, UR4, 0xb, URZ ;  /* 0x0000000b04057899 */ /* 0x000fe400080006ff */
[----:B------:R-:W-:Y:S01]  /*09e0*/  USHF.L.U32 UR4, UR4, 0x1, URZ ;  /* 0x0000000104047899 */ /* 0x000fe200080006ff */
[----:B------:R-:W-:Y:S01]  /*09f0*/  ELECT P1, URZ, PT ;  /* 0x0000000000ff782f */ /* 0x000fe20003820000 */
[----:B------:R-:W2:Y:S10]  /*0a00*/  FENCE.VIEW.ASYNC.S ;  /* 0x00000000000073c6 */ /* 0x000eb40000000000 */
[----:B--2---:R2:W3:Y:S01]  /*0a10*/  SYNCS.EXCH.64 URZ, [UR6+0xe0], UR4 ;  /* 0x0000e00406ff75b2 */ /* 0x0044e20008000100 */
[----:B------:R2:W1:Y:S01]  /*0a20*/  SYNCS.EXCH.64 URZ, [UR6+0xe8], UR4 ;  /* 0x0000e80406ff75b2 */ /* 0x0004620008000100 */
[----:B------:R-:W-:Y:S01]  /*0a30*/  NOP ;  /* 0x0000000000007918 */ /* 0x000fe20000000000 */
.L_x_12:
[----:B------:R-:W4:Y:S01]  /*0a40*/  SHFL.IDX PT, R0, R151, RZ, 0x1f ;  /* 0x00001fff97007589 */ /* 0x000f2200000e0000 */
[----:B------:R-:W-:Y:S01]  /*0a50*/  NOP ;  /* 0x0000000000007918 */ /* 0x000fe20000000000 */
[----:B----4-:R-:W-:-:S13]  /*0a60*/  ISETP.NE.AND P1, PT, R0, 0x4, PT ;  /* 0x000000040000780c */ /* 0x010fda0003f25270 */
[----:B------:R-:W-:Y:S05]  /*0a70*/  @P1 BRA `(.L_x_13) ;  /* 0x0000000000481947 */ /* 0x000fea0003800000 */
[----:B--23--:R-:W-:Y:S01]  /*0a80*/  UMOV UR4, 0x720 ;  /* 0x0000072000047882 */ /* 0x00cfe20000000000 */
[----:B------:R-:W-:Y:S01]  /*0a90*/  UMOV UR6, 0x400 ;  /* 0x0000040000067882 */ /* 0x000fe20000000000 */
[----:B------:R-:W-:Y:S01]  /*0aa0*/  USEL UR4, UR4, 0x620, UP5 ;  /* 0x0000062004047887 */ /* 0x000fe2000a800000 */
        /* <DEDUP_REMOVED lines=9> */
[----:B------:R-:W2:Y:S02]  /*0b40*/  FENCE.VIEW.ASYNC.S ;  /* 0x00000000000073c6 */ /* 0x000ea40000000000 */
[----:B--2---:R4:W2:Y:S08]  /*0b50*/  SYNCS.EXCH.64 URZ, [UR6+0xf0], UR8 ;  /* 0x0000f00806ff75b2 */ /* 0x0048b00008000100 */
[----:B------:R4:W3:Y:S01]  /*0b60*/  SYNCS.EXCH.64 URZ, [UR6+0x100], UR4 ;  /* 0x0001000406ff75b2 */ /* 0x0008e20008000100 */
[----:B------:R4:W1:Y:S01]  /*0b70*/  SYNCS.EXCH.64 URZ, [UR6+0xf8], UR8 ;  /* 0x0000f80806ff75b2 */ /* 0x0008620008000100 */
[----:B------:R4:W1:Y:S02]  /*0b80*/  SYNCS.EXCH.64 URZ, [UR6+0x108], UR4 ;  /* 0x0001080406ff75b2 */ /* 0x0008640008000100 */
[----:B----4-:R-:W-:Y:S01]  /*0b90*/  NOP ;  /* 0x0000000000007918 */ /* 0x010fe20000000000 */
.L_x_13:
[----:B------:R-:W4:Y:S01]  /*0ba0*/  SHFL.IDX PT, R0, R151, RZ, 0x1f ;  /* 0x00001fff97007589 */ /* 0x000f2200000e0000 */
[----:B------:R-:W-:Y:S01]  /*0bb0*/  NOP ;  /* 0x0000000000007918 */ /* 0x000fe20000000000 */
[----:B----4-:R-:W-:-:S13]  /*0bc0*/  ISETP.NE.AND P1, PT, R0, 0x5, PT ;  /* 0x000000050000780c */ /* 0x010fda0003f25270 */
[----:B------:R-:W-:Y:S05]  /*0bd0*/  @P1 BRA `(.L_x_14) ;  /* 0x0000000000441947 */ /* 0x000fea0003800000 */
[----:B--23--:R-:W-:Y:S01]  /*0be0*/  UMOV UR4, 0x400 ;  /* 0x0000040000047882 */ /* 0x00cfe20000000000 */
        /* <DEDUP_REMOVED lines=16> */
.L_x_14:
[----:B------:R-:W4:Y:S01]  /*0cf0*/  SHFL.IDX PT, R0, R151, RZ, 0x1f ;  /* 0x00001fff97007589 */ /* 0x000f2200000e0000 */
[----:B------:R-:W-:Y:S01]  /*0d00*/  ISETP.NE.OR P0, PT, RZ, UR25, !P0 ;  /* 0x00000019ff007c0c */ /* 0x000fe2000c705670 */
[----:B------:R-:W-:Y:S01]  /*0d10*/  NOP ;  /* 0x0000000000007918 */ /* 0x000fe20000000000 */
[----:B----4-:R-:W-:-:S13]  /*0d20*/  ISETP.NE.AND P1, PT, R0, 0x3, PT ;  /* 0x000000030000780c */ /* 0x010fda0003f25270 */
[----:B------:R-:W-:Y:S05]  /*0d30*/  @P1 BRA `(.L_x_15) ;  /* 0x0000000000341947 */ /* 0x000fea0003800000 */
[----:B--23--:R-:W-:Y:S01]  /*0d40*/  UMOV UR4, 0x400 ;  /* 0x0000040000047882 */ /* 0x00cfe20000000000 */
[----:B------:R-:W-:Y:S01]  /*0d50*/  UMOV UR6, 0x20 ;  /* 0x0000002000067882 */ /* 0x000fe20000000000 */
[----:B------:R-:W-:Y:S02]  /*0d60*/  ULEA UR4, UR47, UR4, 0x18 ;  /* 0x000000042f047291 */ /* 0x000fe4000f8ec0ff */
[----:B------:R-:W-:-:S04]  /*0d70*/  UIADD3 UR6, UPT, UPT, -UR6, 0x100000, URZ ;  /* 0x0010000006067890 */ /* 0x000fc8000fffe1ff */
[----:B------:R-:W-:Y:S02]  /*0d80*/  USHF.L.U32 UR7, UR6, 0xb, URZ ;  /* 0x0000000b06077899 */ /* 0x000fe400080006ff */
[----:B------:R-:W-:Y:S01]  /*0d90*/  USHF.L.U32 UR6, UR6, 0x1, URZ ;  /* 0x0000000106067899 */ /* 0x000fe200080006ff */
[----:B------:R-:W-:Y:S01]  /*0da0*/  ELECT P1, URZ, PT ;  /* 0x0000000000ff782f */ /* 0x000fe20003820000 */
[----:B------:R-:W2:Y:S10]  /*0db0*/  FENCE.VIEW.ASYNC.S ;  /* 0x00000000000073c6 */ /* 0x000eb40000000000 */
[----:B--2---:R4:W2:Y:S01]  /*0dc0*/  SYNCS.EXCH.64 URZ, [UR4+0x130], UR6 ;  /* 0x0001300604ff75b2 */ /* 0x0048a20008000100 */
[----:B------:R4:W3:Y:S01]  /*0dd0*/  SYNCS.EXCH.64 URZ, [UR4+0x140], UR6 ;  /* 0x0001400604ff75b2 */ /* 0x0008e20008000100 */
[----:B------:R4:W1:Y:S01]  /*0de0*/  SYNCS.EXCH.64 URZ, [UR4+0x138], UR6 ;  /* 0x0001380604ff75b2 */ /* 0x0008620008000100 */
[----:B------:R4:W1:Y:S02]  /*0df0*/  SYNCS.EXCH.64 URZ, [UR4+0x148], UR6 ;  /* 0x0001480604ff75b2 */ /* 0x0008640008000100 */
[----:B----4-:R-:W-:Y:S01]  /*0e00*/  NOP ;  /* 0x0000000000007918 */ /* 0x010fe20000000000 */
.L_x_15:
[----:B------:R-:W-:Y:S01]  /*0e10*/  VOTEU.ALL UP0, P0 ;  /* 0x0000000000ff7886 */ /* 0x000fe20000000000 */
[----:B--23--:R-:W-:Y:S01]  /*0e20*/  UMOV UR4, 0x20 ;  /* 0x0000002000047882 */ /* 0x00cfe20000000000 */
[----:B------:R-:W2:Y:S01]  /*0e30*/  LDCU UR32, c[0x0][0x36c] ;  /* 0x00006d80ff2077ac */ /* 0x000ea20008000800 */
[----:B------:R-:W-:Y:S01]  /*0e40*/  NOP ;  /* 0x0000000000007918 */ /* 0x000fe20000000000 */
[----:B------:R-:W-:Y:S01]  /*0e50*/  LOP3.LUT R0, R163, 0x1f, RZ, 0xc0, !PT ;  /* 0x0000001fa3007812 */ /* 0x000fe200078ec0ff */
[----:B------:R-:W-:Y:S01]  /*0e60*/  @!UP0 UMOV UR6, 0x400 ;  /* 0x0000040000068882 */ /* 0x000fe20000000000 */
[----:B------:R-:W-:-:S04]  /*0e70*/  @!UP0 UIADD3 UR4, UPT, UPT, -UR4, 0x100000, URZ ;  /* 0x0010000004048890 */ /* 0x000fc8000fffe1ff */
[----:B------:R-:W-:Y:S02]  /*0e80*/  @!UP0 USHF.L.U32 UR5, UR4, 0xb, URZ ;  /* 0x0000000b04058899 */ /* 0x000fe400080006ff */
[----:B------:R-:W-:Y:S02]  /*0e90*/  @!UP0 USHF.L.U32 UR4, UR4, 0x1, URZ ;  /* 0x0000000104048899 */ /* 0x000fe400080006ff */
[----:B------:R-:W-:Y:S01]  /*0ea0*/  @!UP0 ULEA UR6, UR47, UR6, 0x18 ;  /* 0x000000062f068291 */ /* 0x000fe2000f8ec0ff */
[----:B------:R-:W-:Y:S01]  /*0eb0*/  VOTEU.ALL UP0, P0 ;  /* 0x0000000000ff7886 */ /* 0x000fe20000000000 */
[----:B------:R-:W-:Y:S02]  /*0ec0*/  UISETP.NE.AND UP6, UPT, UR25, URZ, UPT ;  /* 0x000000ff1900728c */ /* 0x000fe4000bfc5270 */
[----:B--2---:R-:W-:Y:S01]  /*0ed0*/  UISETP.EQ.U32.AND UP1, UPT, UR32, 0x1, UPT ;  /* 0x000000012000788c */ /* 0x004fe2000bf22070 */
[----:B------:R-:W2:Y:S07]  /*0ee0*/  FENCE.VIEW.ASYNC.S ;  /* 0x00000000000073c6 */ /* 0x000eae0000000000 */
[----:B--2---:R2:W3:Y:S01]  /*0ef0*/  @!UP0 SYNCS.EXCH.64 URZ, [UR6+0x150], UR4 ;  /* 0x0001500406ff85b2 */ /* 0x0044e20008000100 */
[----:B------:R-:W-:Y:S05]  /*0f00*/  BRA.U !UP1, `(.L_x_16) ;  /* 0x0000000109087547 */ /* 0x000fea000b800000 */
[----:B-1-3--:R-:W-:Y:S01]  /*0f10*/  UCGABAR_ARV ;  /* 0x00000000000079c7 */ /* 0x00afe20008000000 */
[----:B------:R-:W-:Y:S05]  /*0f20*/  BRA `(.L_x_17) ;  /* 0x0000000000047947 */ /* 0x000fea0003800000 */
.L_x_16:
[----:B-1-3--:R-:W-:Y:S01]  /*0f30*/  NOP ;  /* 0x0000000000007918 */ /* 0x00afe20000000000 */
.L_x_17:
[----:B------:R-:W1:Y:S01]  /*0f40*/  S2UR UR20, SR_CTAID.Y ;  /* 0x00000000001479c3 */ /* 0x000e620000002600 */
[----:B------:R-:W-:-:S05]  /*0f50*/  CS2R.32 R152, SR_CgaSize ;  /* 0x0000000000987805 */ /* 0x000fca0000008a00 */
[----:B------:R-:W-:-:S05]  /*0f60*/  IMAD R152, R152, -0xa0, RZ ;  /* 0xffffff6098987824 */ /* 0x000fca00078e02ff */
[----:B--2---:R-:W-:-:S14]  /*0f70*/  R2UR UR4, R152 ;  /* 0x00000000980472ca */ /* 0x004fdc00000e0000 */
[----:B------:R-:W2:Y:S01]  /*0f80*/  LDCU UR4, c[0x0][UR4+0x2b4] ;  /* 0x00005680040477ac */ /* 0x000ea20008000800 */
[----:B------:R-:W-:-:S05]  /*0f90*/  CS2R.32 R152, SR_CgaSize ;  /* 0x0000000000987805 */ /* 0x000fca0000008a00 */
[----:B------:R-:W-:-:S05]  /*0fa0*/  IMAD R152, R152, -0xa0, RZ ;  /* 0xffffff6098987824 */ /* 0x000fca00078e02ff */
[----:B------:R-:W-:-:S14]  /*0fb0*/  R2UR UR5, R152 ;  /* 0x00000000980572ca */ /* 0x000fdc00000e0000 */
[----:B------:R-:W3:Y:S01]  /*0fc0*/  LDCU UR5, c[0x0][UR5+0x2b0] ;  /* 0x00005600050577ac */ /* 0x000ee20008000800 */
[----:B------:R-:W4:Y:S01]  /*0fd0*/  S2UR UR30, SR_CTAID.X ;  /* 0x00000000001e79c3 */ /* 0x000f220000002500 */
[----:B------:R-:W-:-:S05]  /*0fe0*/  CS2R.32 R152, SR_CgaSize ;  /* 0x0000000000987805 */ /* 0x000fca0000008a00 */
[----:B------:R-:W-:-:S05]  /*0ff0*/  IMAD R152, R152, -0xa0, RZ ;  /* 0xffffff6098987824 */ /* 0x000fca00078e02ff */
[----:B------:R-:W-:-:S14]  /*1000*/  R2UR UR8, R152 ;  /* 0x00000000980872ca */ /* 0x000fdc00000e0000 */
[----:B------:R-:W3:Y:S01]  /*1010*/  LDCU UR8, c[0x0][UR8+0x2a4] ;  /* 0x00005480080877ac */ /* 0x000ee20008000800 */
[----:B------:R-:W-:-:S05]  /*1020*/  CS2R.32 R152, SR_CgaSize ;  /* 0x0000000000987805 */ /* 0x000fca0000008a00 */
[----:B------:R-:W-:-:S05]  /*1030*/  IMAD R152, R152, -0xa0, RZ ;  /* 0xffffff6098987824 */ /* 0x000fca00078e02ff */
[----:B------:R-:W-:-:S14]  /*1040*/  R2UR UR63, R152 ;  /* 0x00000000983f72ca */ /* 0x000fdc00000e0000 */
[----:B------:R-:W3:Y:S01]  /*1050*/  LDCU UR63, c[0x0][UR63+0x2a0] ;  /* 0x000054003f3f77ac */ /* 0x000ee20008000800 */
[----:B------:R-:W-:Y:S02]  /*1060*/  USHF.R.U32.HI UR12, URZ, 0x1, UR47 ;  /* 0x00000001ff0c7899 */ /* 0x000fe4000801162f */
[----:B------:R-:W-:Y:S02]  /*1070*/  USHF.R.U32.HI UR11, URZ, 0x2, UR47 ;  /* 0x00000002ff0b7899 */ /* 0x000fe4000801162f */
[----:B------:R-:W-:Y:S02]  /*1080*/  USHF.L.U32 UR27, UR47, 0x9, URZ ;  /* 0x000000092f1b7899 */ /* 0x000fe400080006ff */
[----:B------:R-:W-:Y:S01]  /*1090*/  USHF.L.U32 UR26, UR47, 0xa, URZ ;  /* 0x0000000a2f1a7899 */ /* 0x000fe200080006ff */
[----:B-1----:R-:W-:Y:S01]  /*10a0*/  I2FP.F32.U32 R2, UR20 ;  /* 0x0000001400027c45 */ /* 0x002fe20008201000 */
[----:B------:R-:W1:Y:S04]  /*10b0*/  LDCU UR28, c[0x0][0xb24] ;  /* 0x00016480ff1c77ac */ /* 0x000e680008000800 */
[----:B--2---:R-:W-:Y:S01]  /*10c0*/  FMUL R2, R2, UR4 ;  /* 0x0000000402027c20 */ /* 0x004fe20008400000 */
[----:B------:R-:W-:Y:S01]  /*10d0*/  ULOP3.LUT UR4, UR34, 0x4, UR47, 0xf8, !UPT ;  /* 0x0000000422047892 */ /* 0x000fe2000f8ef82f */
[----:B----4-:R-:W-:Y:S01]  /*10e0*/  I2FP.F32.U32 R3, UR30 ;  /* 0x0000001e00037c45 */ /* 0x010fe20008201000 */
[----:B------:R-:W2:Y:S03]  /*10f0*/  LDCU UR42, c[0x0][0xb24] ;  /* 0x00016480ff2a77ac */ /* 0x000ea60008000800 */
[----:B------:R-:W4:Y:S01]  /*1100*/  F2I.U32.TRUNC.NTZ R2, R2 ;  /* 0x0000000200027305 */ /* 0x000f22000020f000 */
[----:B---3--:R-:W-:Y:S01]  /*1110*/  FMUL R3, R3, UR5 ;  /* 0x0000000503037c20 */ /* 0x008fe20008400000 */
[----:B------:R-:W-:-:S02]  /*1120*/  UISETP.GT.U32.AND UP0, UPT, UR4, 0xffff, UPT ;  /* 0x0000ffff0400788c */ /* 0x000fc4000bf04070 */
[----:B------:R-:W-:Y:S02]  /*1130*/  ULOP3.LUT UR5, UR47, 0x3, URZ, 0xc0, !UPT ;  /* 0x000000032f057892 */ /* 0x000fe4000f8ec0ff */
[----:B------:R-:W-:Y:S02]  /*1140*/  USEL UR21, UR4, 0xffff, !UP0 ;  /* 0x0000ffff04157887 */ /* 0x000fe4000c000000 */
[----:B------:R-:W3:Y:S01]  /*1150*/  F2I.U32.TRUNC.NTZ R3, R3 ;  /* 0x0000000300037305 */ /* 0x000ee2000020f000 */
[----:B------:R-:W-:Y:S01]  /*1160*/  UISETP.GT.U32.AND UP1, UPT, UR5, 0xffff, UPT ;  /* 0x0000ffff0500788c */ /* 0x000fe2000bf24070 */
[----:B------:R-:W1:Y:S01]  /*1170*/  LDCU UR31, c[0x0][0xb30] ;  /* 0x00016600ff1f77ac */ /* 0x000e620008000800 */
[----:B----4-:R-:W-:Y:S02]  /*1180*/  R2UR UR7, R2 ;  /* 0x00000000020772ca */ /* 0x010fe400000e0000 */
[----:B------:R-:W-:Y:S01]  /*1190*/  USEL UR24, UR5, 0xffff, !UP1 ;  /* 0x0000ffff05187887 */ /* 0x000fe2000c800000 */
[----:B------:R-:W-:Y:S01]  /*11a0*/  PRMT R2, RZ, 0x7610, R2 ;  /* 0x00007610ff027816 */ /* 0x000fe20000000002 */
[----:B------:R-:W-:Y:S01]  /*11b0*/  UMOV UR13, 0x11 ;  /* 0x00000011000d7882 */ /* 0x000fe20000000000 */
[----:B------:R-:W-:Y:S01]  /*11c0*/  UMOV UR14, 0x5 ;  /* 0x00000005000e7882 */ /* 0x000fe20000000000 */
[----:B---3--:R-:W-:-:S02]  /*11d0*/  R2UR UR6, R3 ;  /* 0x00000000030672ca */ /* 0x008fc400000e0000 */
[----:B------:R-:W-:-:S05]  /*11e0*/  PRMT R3, RZ, 0x7610, R3 ;  /* 0x00007610ff037816 */ /* 0x000fca0000000003 */
[----:B------:R-:W-:-:S04]  /*11f0*/  UIADD3 UR4, UPT, UPT, -UR7, URZ, URZ ;  /* 0x000000ff07047290 */ /* 0x000fc8000fffe1ff */
[----:B------:R-:W-:Y:S02]  /*1200*/  UIMAD UR4, UR8, UR4, UR20 ;  /* 0x00000004080472a4 */ /* 0x000fe4000f8e0214 */
[----:B------:R-:W-:-:S04]  /*1210*/  UIADD3 UR5, UPT, UPT, -UR6, URZ, URZ ;  /* 0x000000ff06057290 */ /* 0x000fc8000fffe1ff */
[----:B------:R-:W-:Y:S01]  /*1220*/  IMAD.U32 R152, RZ, RZ, UR4 ;  /* 0x00000004ff987e24 */ /* 0x000fe2000f8e00ff */
[----:B------:R-:W-:Y:S01]  /*1230*/  UIMAD UR63, UR63, UR5, UR30 ;  /* 0x000000053f3f72a4 */ /* 0x000fe2000f8e021e */
[----:B-12---:R-:W-:Y:S11]  /*1240*/  BRA.U UP6, `(.L_x_18) ;  /* 0x0000000106687547 */ /* 0x006ff6000b800000 */
[----:B------:R-:W-:Y:S01]  /*1250*/  R2UR UR15, R152 ;  /* 0x00000000980f72ca */ /* 0x000fe200000e0000 */
[----:B------:R-:W-:Y:S02]  /*1260*/  ULOP3.LUT UR4, UR63, 0x2, URZ, 0x3c, !UPT ;  /* 0x000000023f047892 */ /* 0x000fe4000f8e3cff */
[----:B------:R-:W-:-:S10]  /*1270*/  ULOP3.LUT UR10, UR63, 0xfffffffe, URZ, 0xc0, !UPT ;  /* 0xfffffffe3f0a7892 */ /* 0x000fd4000f8ec0ff */
[----:B------:R-:W-:Y:S02]  /*1280*/  UISETP.NE.AND UP0, UPT, UR15, URZ, UPT ;  /* 0x000000ff0f00728c */ /* 0x000fe4000bf05270 */
[----:B------:R-:W-:Y:S02]  /*1290*/  UISETP.NE.AND UP2, UPT, UR15, 0x1, UPT ;  /* 0x000000010f00788c */ /* 0x000fe4000bf45270 */
[----:B------:R-:W-:Y:S02]  /*12a0*/  UISETP.GT.U32.AND UP4, UPT, UR63, 0x1, UP0 ;  /* 0x000000013f00788c */ /* 0x000fe40008784070 */
[----:B------:R-:W-:Y:S02]  /*12b0*/  UISETP.GT.U32.AND UP3, UPT, UR63, 0x1, UP2 ;  /* 0x000000013f00788c */ /* 0x000fe40009764070 */
[----:B------:R-:W-:Y:S02]  /*12c0*/  UISETP.GT.U32.AND UP1, UPT, UR4, 0x1, UP0 ;  /* 0x000000010400788c */ /* 0x000fe40008724070 */
[----:B------:R-:W-:-:S02]  /*12d0*/  UISETP.GT.U32.AND UP0, UPT, UR4, 0x1, UP2 ;  /* 0x000000010400788c */ /* 0x000fc40009704070 */
[----:B------:R-:W-:Y:S02]  /*12e0*/  USEL UR6, URZ, 0x1, UP4 ;  /* 0x00000001ff067887 */ /* 0x000fe4000a000000 */
[----:B------:R-:W-:Y:S02]  /*12f0*/  USEL UR5, URZ, 0x10, UP3 ;  /* 0x00000010ff057887 */ /* 0x000fe40009800000 */
[----:B------:R-:W-:Y:S02]  /*1300*/  USEL UR4, URZ, 0x2, UP4 ;  /* 0x00000002ff047887 */ /* 0x000fe4000a000000 */
[----:B------:R-:W-:Y:S02]  /*1310*/  USEL UR9, URZ, 0x20, UP3 ;  /* 0x00000020ff097887 */ /* 0x000fe40009800000 */
[----:B------:R-:W-:Y:S02]  /*1320*/  USEL UR8, URZ, 0x4, UP1 ;  /* 0x00000004ff087887 */ /* 0x000fe40008800000 */
[----:B------:R-:W-:-:S02]  /*1330*/  UIADD3 UR4, UPT, UPT, UR4, UR5, UR6 ;  /* 0x0000000504047290 */ /* 0x000fc4000fffe006 */
[----:B------:R-:W-:Y:S02]  /*1340*/  USEL UR6, URZ, 0x8, UP1 ;  /* 0x00000008ff067887 */ /* 0x000fe40008800000 */
[----:B------:R-:W-:Y:S02]  /*1350*/  USEL UR7, URZ, 0x40, UP0 ;  /* 0x00000040ff077887 */ /* 0x000fe40008000000 */
[----:B------:R-:W-:Y:S02]  /*1360*/  UIADD3 UR5, UPT, UPT, UR8, UR9, UR4 ;  /* 0x0000000908057290 */ /* 0x000fe4000fffe004 */
[----:B------:R-:W-:Y:S02]  /*1370*/  ULEA UR4, UR15, UR10, 0x2 ;  /* 0x0000000a0f047291 */ /* 0x000fe4000f8e10ff */
[----:B------:R-:W-:Y:S02]  /*1380*/  USEL UR8, URZ, 0x80, UP0 ;  /* 0x00000080ff087887 */ /* 0x000fe40008000000 */
[----:B------:R-:W-:-:S03]  /*1390*/  UIADD3 UR5, UPT, UPT, UR6, UR7, UR5 ;  /* 0x0000000706057290 */ /* 0x000fc6000fffe005 */
[----:B------:R-:W-:Y:S01]  /*13a0*/  UMOV UR6, 0x3 ;  /* 0x0000000300067882 */ /* 0x000fe20000000000 */
[----:B------:R-:W-:Y:S02]  /*13b0*/  UIADD3 UR5, UPT, UPT, UR5, UR8, URZ ;  /* 0x0000000805057290 */ /* 0x000fe4000fffe0ff */
[----:B------:R-:W-:-:S04]  /*13c0*/  USHF.L.U32 UR4, UR6, UR4, URZ ;  /* 0x0000000406047299 */ /* 0x000fc800080006ff */
[----:B------:R-:W-:Y:S02]  /*13d0*/  MOV R3, UR5 ;  /* 0x0000000500037c02 */ /* 0x000fe40008000f00 */
[----:B------:R-:W-:-:S07]  /*13e0*/  IMAD.U32 R2, RZ, RZ, UR4 ;  /* 0x00000004ff027e24 */ /* 0x000fce000f8e00ff */
.L_x_18:
[----:B------:R-:W1:Y:S01]  /*13f0*/  S2UR UR36, SR_CTAID.Z ;  /* 0x00000000002479c3 */ /* 0x000e620000002700 */
[----:B------:R-:W-:Y:S02]  /*1400*/  UISETP.GE.AND UP0, UPT, UR28, 0x1, UPT ;  /* 0x000000011c00788c */ /* 0x000fe4000bf06270 */
[----:B------:R-:W-:Y:S02]  /*1410*/  ULOP3.LUT UR24, UR24, 0xffff, URZ, 0xc0, !UPT ;  /* 0x0000ffff18187892 */ /* 0x000fe4000f8ec0ff */
[----:B------:R-:W-:Y:S02]  /*1420*/  ULOP3.LUT UR21, UR21, 0xffff, URZ, 0xc0, !UPT ;  /* 0x0000ffff15157892 */ /* 0x000fe4000f8ec0ff */
[----:B------:R-:W-:Y:S02]  /*1430*/  UISETP.NE.AND UP3, UPT, UR25, 0x2, UPT ;  /* 0x000000021900788c */ /* 0x000fe4000bf65270 */
[----:B------:R-:W-:Y:S02]  /*1440*/  ULOP3.LUT UR48, UR12, 0x1, URZ, 0xc0, !UPT ;  /* 0x000000010c307892 */ /* 0x000fe4000f8ec0ff */
[----:B------:R-:W-:-:S02]  /*1450*/  ULOP3.LUT UR45, UR11, 0x1, URZ, 0xc0, !UPT ;  /* 0x000000010b2d7892 */ /* 0x000fc4000f8ec0ff */
[----:B------:R-:W-:Y:S02]  /*1460*/  ULOP3.LUT UR27, UR27, 0x800, URZ, 0xc0, !UPT ;  /* 0x000008001b1b7892 */ /* 0x000fe4000f8ec0ff */
[----:B------:R-:W-:Y:S02]  /*1470*/  ULOP3.LUT UR26, UR26, 0x800, URZ, 0xc0, !UPT ;  /* 0x000008001a1a7892 */ /* 0x000fe4000f8ec0ff */
[----:B------:R-:W-:Y:S02]  /*1480*/  USHF.L.U32 UR24, UR13, UR24, URZ ;  /* 0x000000180d187299 */ /* 0x000fe400080006ff */
[----:B------:R-:W-:Y:S01]  /*1490*/  USHF.L.U32 UR21, UR14, UR21, URZ ;  /* 0x000000150e157299 */ /* 0x000fe200080006ff */
[----:B------:R-:W-:Y:S01]  /*14a0*/  UMOV UR16, UR30 ;  /* 0x0000001e00107c82 */ /* 0x000fe20008000000 */
[----:B------:R-:W-:Y:S10]  /*14b0*/  BRA.U !UP0, `(.L_x_19) ;  /* 0x0000000108d47547 */ /* 0x000ff4000b800000 */
[----:B------:R-:W2:Y:S01]  /*14c0*/  LDCU.128 UR12, c[0x0][0xb10] ;  /* 0x00016200ff0c77ac */ /* 0x000ea20008000c00 */
[----:B------:R-:W3:Y:S01]  /*14d0*/  LDCU UR6, c[0x0][0x370] ;  /* 0x00006e00ff0677ac */ /* 0x000ee20008000800 */
[----:B------:R-:W4:Y:S01]  /*14e0*/  LDCU UR5, c[0x0][0x374] ;  /* 0x00006e80ff0577ac */ /* 0x000f220008000800 */
[----:B------:R-:W1:Y:S01]  /*14f0*/  LDCU UR29, c[0x0][0xb0c] ;  /* 0x00016180ff1d77ac */ /* 0x000e620008000800 */
[----:B------:R-:W1:Y:S01]  /*1500*/  LDCU UR4, c[0x0][0xb20] ;  /* 0x00016400ff0477ac */ /* 0x000e620008000800 */
[----:B------:R-:W1:Y:S01]  /*1510*/  LDCU.64 UR8, c[0x0][0xb28] ;  /* 0x00016500ff0877ac */ /* 0x000e620008000a00 */
[----:B--2---:R-:W-:Y:S02]  /*1520*/  UISETP.NE.AND UP0, UPT, UR14, 0x1, UPT ;  /* 0x000000010e00788c */ /* 0x004fe4000bf05270 */
[----:B----4-:R-:W-:Y:S02]  /*1530*/  UIMAD.WIDE.U32 UR10, UR5, UR15, URZ ;  /* 0x0000000f050a72a5 */ /* 0x010fe4000f8e00ff */
[----:B---3--:R-:W-:-:S02]  /*1540*/  UIMAD.WIDE.U32 UR18, UR6, UR12, URZ ;  /* 0x0000000c061272a5 */ /* 0x008fc4000f8e00ff */
[----:B-1----:R-:W-:Y:S02]  /*1550*/  UISETP.NE.AND UP1, UPT, UR29, 0x1, UPT ;  /* 0x000000011d00788c */ /* 0x002fe4000bf25270 */
[----:B------:R-:W-:Y:S01]  /*1560*/  UISETP.NE.AND UP2, UPT, UR28, 0x1, UPT ;  /* 0x000000011c00788c */ /* 0x000fe2000bf45270 */
[----:B------:R-:W-:Y:S02]  /*1570*/  UMOV UR10, UR11 ;  /* 0x0000000b000a7c82 */ /* 0x000fe40008000000 */
[----:B------:R-:W-:Y:S01]  /*1580*/  UMOV UR18, UR19 ;  /* 0x0000001300127c82 */ /* 0x000fe20008000000 */
[----:B------:R-:W-:Y:S02]  /*1590*/  @UP0 USHF.R.U32.HI UR5, URZ, UR4, UR10 ;  /* 0x00000004ff050299 */ /* 0x000fe4000801160a */
[----:B------:R-:W-:Y:S02]  /*15a0*/  UIMAD.WIDE.U32 UR22, UR20, UR15, URZ ;  /* 0x0000000f141672a5 */ /* 0x000fe4000f8e00ff */
[----:B------:R-:W-:-:S02]  /*15b0*/  UIMAD.WIDE.U32 UR10, UR5, UR8, URZ ;  /* 0x00000008050a72a5 */ /* 0x000fc4000f8e00ff */
[----:B------:R-:W-:Y:S02]  /*15c0*/  @UP1 USHF.R.U32.HI UR6, URZ, UR13, UR18 ;  /* 0x0000000dff061299 */ /* 0x000fe40008011612 */
[----:B------:R-:W-:Y:S02]  /*15d0*/  UIMAD.WIDE.U32 UR16, UR30, UR12, URZ ;  /* 0x0000000c1e1072a5 */ /* 0x000fe4000f8e00ff */
[----:B------:R-:W-:Y:S01]  /*15e0*/  UIMAD.WIDE.U32 UR18, UR6, UR8, URZ ;  /* 0x00000008061272a5 */ /* 0x000fe2000f8e00ff */
[----:B------:R-:W-:Y:S01]  /*15f0*/  UMOV UR22, UR23 ;  /* 0x0000001700167c82 */ /* 0x000fe20008000000 */
[----:B------:R-:W-:Y:S01]  /*1600*/  UMOV UR10, UR11 ;  /* 0x0000000b000a7c82 */ /* 0x000fe20008000000 */
[----:B------:R-:W-:Y:S02]  /*1610*/  USHF.R.U32.HI UR22, URZ, UR4, UR22 ;  /* 0x00000004ff167299 */ /* 0x000fe40008011616 */
[----:B------:R-:W-:Y:S02]  /*1620*/  @UP2 USHF.R.U32.HI UR5, URZ, UR9, UR10 ;  /* 0x00000009ff052299 */ /* 0x000fe4000801160a */
[----:B------:R-:W-:Y:S01]  /*1630*/  UMOV UR7, UR19 ;  /* 0x0000001300077c82 */ /* 0x000fe20008000000 */
[----:B------:R-:W-:Y:S01]  /*1640*/  UMOV UR16, UR17 ;  /* 0x0000001100107c82 */ /* 0x000fe20008000000 */
[----:B------:R-:W-:-:S02]  /*1650*/  @UP2 USHF.R.U32.HI UR6, URZ, UR9, UR7 ;  /* 0x00000009ff062299 */ /* 0x000fc40008011607 */
[----:B------:R-:W-:Y:S02]  /*1660*/  USHF.R.U32.HI UR16, URZ, UR13, UR16 ;  /* 0x0000000dff107299 */ /* 0x000fe40008011610 */
[----:B------:R-:W-:Y:S02]  /*1670*/  USEL UR4, UR20, UR22, !UP0 ;  /* 0x0000001614047287 */ /* 0x000fe4000c000000 */
[----:B------:R-:W-:Y:S02]  /*1680*/  UIMAD UR7, UR5, UR28, URZ ;  /* 0x0000001c050772a4 */ /* 0x000fe4000f8e02ff */
[----:B------:R-:W-:Y:S02]  /*1690*/  USEL UR5, UR30, UR16, !UP1 ;  /* 0x000000101e057287 */ /* 0x000fe4000c800000 */
[----:B------:R-:W-:Y:S02]  /*16a0*/  UIMAD UR12, UR6, UR28, URZ ;  /* 0x0000001c060c72a4 */ /* 0x000fe4000f8e02ff */
[----:B------:R-:W-:-:S02]  /*16b0*/  UISETP.GE.AND UP0, UPT, UR4, UR7, UPT ;  /* 0x000000070400728c */ /* 0x000fc4000bf06270 */
[----:B------:R-:W-:Y:S02]  /*16c0*/  UIMAD.WIDE.U32 UR10, UR4, UR8, URZ ;  /* 0x00000008040a72a5 */ /* 0x000fe4000f8e00ff */
[----:B------:R-:W-:Y:S02]  /*16d0*/  UISETP.GE.OR UP0, UPT, UR5, UR12, UP0 ;  /* 0x0000000c0500728c */ /* 0x000fe40008706670 */
[----:B------:R-:W-:Y:S02]  /*16e0*/  UIMAD.WIDE.U32 UR12, UR5, UR8, URZ ;  /* 0x00000008050c72a5 */ /* 0x000fe4000f8e00ff */
[----:B------:R-:W-:Y:S01]  /*16f0*/  UIADD3 UR10, UPT, UPT, -UR4, URZ, URZ ;  /* 0x000000ff040a7290 */ /* 0x000fe2000fffe1ff */
[----:B------:R-:W-:Y:S01]  /*1700*/  UMOV UR8, UR11 ;  /* 0x0000000b00087c82 */ /* 0x000fe20008000000 */
[----:B------:R-:W-:Y:S02]  /*1710*/  UIADD3 UR16, UPT, UPT, -UR5, URZ, URZ ;  /* 0x000000ff05107290 */ /* 0x000fe4000fffe1ff */
[----:B------:R-:W-:-:S03]  /*1720*/  USHF.R.U32.HI UR8, URZ, UR9, UR8 ;  /* 0x00000009ff087299 */ /* 0x000fc60008011608 */
[----:B------:R-:W-:Y:S01]  /*1730*/  @!UP0 UMOV UR7, UR13 ;  /* 0x0000000d00078c82 */ /* 0x000fe20008000000 */
[----:B------:R-:W-:Y:S02]  /*1740*/  UIMAD UR20, UR14, UR10, UR20 ;  /* 0x0000000a0e1472a4 */ /* 0x000fe4000f8e0214 */
[----:B------:R-:W-:Y:S02]  /*1750*/  USEL UR8, UR4, UR8, !UP2 ;  /* 0x0000000804087287 */ /* 0x000fe4000d000000 */
[----:B------:R-:W-:Y:S02]  /*1760*/  @!UP0 USHF.R.U32.HI UR7, URZ, UR9, UR7 ;  /* 0x00000009ff078299 */ /* 0x000fe40008011607 */
[----:B------:R-:W-:Y:S02]  /*1770*/  UIADD3 UR9, UPT, UPT, -UR8, URZ, URZ ;  /* 0x000000ff08097290 */ /* 0x000fe4000fffe1ff */
[----:B------:R-:W-:Y:S02]  /*1780*/  @!UP0 USEL UR7, UR5, UR7, !UP2 ;  /* 0x0000000705078287 */ /* 0x000fe4000d000000 */
[----:B------:R-:W-:-:S02]  /*1790*/  UIMAD UR9, UR28, UR9, UR4 ;  /* 0x000000091c0972a4 */ /* 0x000fc4000f8e0204 */
[----:B------:R-:W-:Y:S02]  /*17a0*/  @!UP0 UIADD3 UR8, UPT, UPT, UR8, -UR7, URZ ;  /* 0x8000000708088290 */ /* 0x000fe4000fffe0ff */
[----:B------:R-:W-:Y:S02]  /*17b0*/  @!UP0 UIMAD UR6, UR9, UR6, UR7 ;  /* 0x00000006090682a4 */ /* 0x000fe4000f8e0207 */
[----:B------:R-:W-:Y:S02]  /*17c0*/  @!UP0 UIMAD UR4, UR8, UR28, UR5 ;  /* 0x0000001c080482a4 */ /* 0x000fe4000f8e0205 */
[----:B------:R-:W-:Y:S02]  /*17d0*/  UIMAD UR16, UR29, UR16, UR30 ;  /* 0x000000101d1072a4 */ /* 0x000fe4000f8e021e */
[----:B------:R-:W-:Y:S01]  /*17e0*/  UIMAD UR20, UR4, UR14, UR20 ;  /* 0x0000000e041472a4 */ /* 0x000fe2000f8e0214 */
[----:B------:R-:W-:Y:S02]  /*17f0*/  @!UP0 UMOV UR5, UR6 ;  /* 0x0000000600058c82 */ /* 0x000fe40008000000 */
[----:B------:R-:W-:-:S12]  /*1800*/  UIMAD UR16, UR5, UR29, UR16 ;  /* 0x0000001d051072a4 */ /* 0x000fd8000f8e0210 */
.L_x_19:
[----:B------:R-:W-:-:S09]  /*1810*/  UISETP.NE.AND UP0, UPT, UR31, 0x1, UPT ;  /* 0x000000011f00788c */ /* 0x000fd2000bf05270 */
[----:B------:R-:W-:Y:S05]  /*1820*/  BRA.U UP0, `(.L_x_20) ;  /* 0x0000000100447547 */ /* 0x000fea000b800000 */
[----:B------:R-:W2:Y:S01]  /*1830*/  LDCU.128 UR8, c[0x0][0xb10] ;  /* 0x00016200ff0877ac */ /* 0x000ea20008000c00 */
[----:B------:R-:W3:Y:S01]  /*1840*/  LDCU UR12, c[0x0][0xb0c] ;  /* 0x00016180ff0c77ac */ /* 0x000ee20008000800 */
[----:B------:R-:W4:Y:S01]  /*1850*/  LDCU UR13, c[0x0][0xb20] ;  /* 0x00016400ff0d77ac */ /* 0x000f220008000800 */
[----:B--2---:R-:W-:Y:S02]  /*1860*/  UIMAD.WIDE.U32 UR6, UR16, UR8, URZ ;  /* 0x00000008100672a5 */ /* 0x004fe4000f8e00ff */
[----:B------:R-:W-:Y:S02]  /*1870*/  UIMAD.WIDE.U32 UR4, UR20, UR11, URZ ;  /* 0x0000000b140472a5 */ /* 0x000fe4000f8e00ff */
[----:B---3--:R-:W-:Y:S02]  /*1880*/  UISETP.NE.AND UP1, UPT, UR12, 0x1, UPT ;  /* 0x000000010c00788c */ /* 0x008fe4000bf25270 */
[----:B------:R-:W-:Y:S01]  /*1890*/  UISETP.NE.AND UP0, UPT, UR10, 0x1, UPT ;  /* 0x000000010a00788c */ /* 0x000fe2000bf05270 */
[----:B------:R-:W-:-:S02]  /*18a0*/  UMOV UR6, UR7 ;  /* 0x0000000700067c82 */ /* 0x000fc40008000000 */
[----:B------:R-:W-:Y:S01]  /*18b0*/  UMOV UR4, UR5 ;  /* 0x0000000500047c82 */ /* 0x000fe20008000000 */
[----:B------:R-:W-:Y:S02]  /*18c0*/  USHF.R.U32.HI UR9, URZ, UR9, UR6 ;  /* 0x00000009ff097299 */ /* 0x000fe40008011606 */
[----:B----4-:R-:W-:Y:S02]  /*18d0*/  USHF.R.U32.HI UR4, URZ, UR13, UR4 ;  /* 0x0000000dff047299 */ /* 0x010fe40008011604 */
[----:B------:R-:W-:Y:S02]  /*18e0*/  USEL UR5, UR16, UR9, !UP1 ;  /* 0x0000000910057287 */ /* 0x000fe4000c800000 */
[----:B------:R-:W-:-:S04]  /*18f0*/  USEL UR4, UR20, UR4, !UP0 ;  /* 0x0000000414047287 */ /* 0x000fc8000c000000 */
[----:B------:R-:W-:Y:S02]  /*1900*/  UIADD3 UR6, UPT, UPT, -UR4, UR5, URZ ;  /* 0x0000000504067290 */ /* 0x000fe4000fffe1ff */
[----:B------:R-:W-:Y:S02]  /*1910*/  UIADD3 UR4, UPT, UPT, UR4, -UR5, URZ ;  /* 0x8000000504047290 */ /* 0x000fe4000fffe0ff */
[----:B------:R-:W-:Y:S02]  /*1920*/  UIMAD UR20, UR6, UR10, UR20 ;  /* 0x0000000a061472a4 */ /* 0x000fe4000f8e0214 */
[----:B------:R-:W-:-:S12]  /*1930*/  UIMAD UR16, UR4, UR12, UR16 ;  /* 0x0000000c041072a4 */ /* 0x000fd8000f8e0210 */
.L_x_20:
[----:B------:R-:W-:-:S09]  /*1940*/  UISETP.EQ.U32.AND UP0, UPT, UR32, 0x1, UPT ;  /* 0x000000012000788c */ /* 0x000fd2000bf02070 */
[----:B------:R-:W-:Y:S05]  /*1950*/  BRA.U !UP0, `(.L_x_21) ;  /* 0x00000001080c7547 */ /* 0x000fea000b800000 */
[----:B------:R-:W-:Y:S01]  /*1960*/  UCGABAR_WAIT ;  /* 0x0000000000007dc7 */ /* 0x000fe20008000000 */
[----:B------:R-:W-:Y:S01]  /*1970*/  CCTL.IVALL ;  /* 0x00000000ff00798f */ /* 0x000fe20002000000 */
[----:B------:R-:W-:Y:S05]  /*1980*/  BRA `(.L_x_22) ;  /* 0x0000000000047947 */ /* 0x000fea0003800000 */
.L_x_21:
[----:B------:R-:W-:Y:S06]  /*1990*/  BAR.SYNC.DEFER_BLOCKING 0x0 ;  /* 0x0000000000007b1d */ /* 0x000fec0000010000 */
.L_x_22:
[----:B------:R-:W-:Y:S05]  /*19a0*/  BRA.U UP3, `(.L_x_23) ;  /* 0x0000001503e07547 */ /* 0x000fea000b800000 */
[----:B------:R-:W2:Y:S01]  /*19b0*/  LDCU UR6, c[0x0][0x38c] ;  /* 0x00007180ff0677ac */ /* 0x000ea20008000800 */
[----:B------:R-:W-:Y:S01]  /*19c0*/  PLOP3.LUT P1, PT, PT, PT, UP5, 0x80, 0x8 ;  /* 0x000000000008781c */ /* 0x000fe20003f2f058 */
[----:B------:R-:W-:Y:S01]  /*19d0*/  IMAD.MOV.U32 R12, RZ, RZ, 0x1 ;  /* 0x00000001ff0c7424 */ /* 0x000fe200078e00ff */
[----:B------:R-:W-:Y:S01]  /*19e0*/  ISETP.NE.AND P2, PT, R0, RZ, P3 ;  /* 0x000000ff0000720c */ /* 0x000fe20001f45270 */
[----:B------:R-:W-:Y:S01]  /*19f0*/  USHF.L.U32 UR7, UR30, 0x7, URZ ;  /* 0x000000071e077899 */ /* 0x000fe200080006ff */
[----:B------:R-:W-:Y:S01]  /*1a00*/  PLOP3.LUT P1, PT, P1, PT, PT, 0x8, 0x80 ;  /* 0x000000000080781c */ /* 0x000fe20000f2e170 */
[----:B------:R-:W-:Y:S01]  /*1a10*/  UISETP.NE.AND UP1, UPT, UR25, URZ, UPT ;  /* 0x000000ff1900728c */ /* 0x000fe2000bf25270 */
[----:B------:R-:W-:Y:S01]  /*1a20*/  CS2R R10, SRZ ;  /* 0x00000000000a7805 */ /* 0x000fe2000001ff00 */
[----:B------:R-:W-:Y:S01]  /*1a30*/  IMAD.MOV.U32 R9, RZ, RZ, RZ ;  /* 0x000000ffff097224 */ /* 0x000fe200078e00ff */
[----:B------:R-:W3:Y:S01]  /*1a40*/  LDCU UR40, c[0x0][0x370] ;  /* 0x00006e00ff2877ac */ /* 0x000ee20008000800 */
[----:B------:R-:W-:Y:S01]  /*1a50*/  IMAD.MOV.U32 R8, RZ, RZ, 0x1 ;  /* 0x00000001ff087424 */ /* 0x000fe200078e00ff */
[----:B------:R-:W-:Y:S01]  /*1a60*/  USEL UR25, UR44, 0x2, UP1 ;  /* 0x000000022c197887 */ /* 0x000fe20008800000 */
[----:B------:R-:W4:Y:S01]  /*1a70*/  LDCU.64 UR30, c[0x0][0x348] ;  /* 0x00006900ff1e77ac */ /* 0x000f220008000a00 */
[----:B--2---:R-:W-:-:S02]  /*1a80*/  UIADD3 UR5, UPT, UPT, UR6, 0x1f, URZ ;  /* 0x0000001f06057890 */ /* 0x004fc4000fffe0ff */
[----:B------:R-:W-:Y:S02]  /*1a90*/  UIADD3 UR49, UPT, UPT, UR6, 0x3e, URZ ;  /* 0x0000003e06317890 */ /* 0x000fe4000fffe0ff */
[----:B------:R-:W-:Y:S01]  /*1aa0*/  USHF.R.S32.HI UR4, URZ, 0x1f, UR5 ;  /* 0x0000001fff047899 */ /* 0x000fe20008011405 */
[----:B------:R-:W2:Y:S03]  /*1ab0*/  LDCU UR39, c[0x0][0x374] ;  /* 0x00006e80ff2777ac */ /* 0x000ea60008000800 */
[----:B------:R-:W-:Y:S02]  /*1ac0*/  ULEA.HI UR4, UR4, UR5, URZ, 0x5 ;  /* 0x0000000504047291 */ /* 0x000fe4000f8f28ff */
[----:B------:R-:W-:Y:S02]  /*1ad0*/  ULOP3.LUT UR5, UR7, 0x80, URZ, 0xc0, !UPT ;  /* 0x0000008007057892 */ /* 0x000fe4000f8ec0ff */
[----:B------:R-:W-:-:S02]  /*1ae0*/  USHF.R.S32.HI UR43, URZ, 0x5, UR4 ;  /* 0x00000005ff2b7899 */ /* 0x000fc40008011404 */
[----:B------:R-:W-:Y:S02]  /*1af0*/  UIADD3 UR4, UPT, UPT, UR6, -0x1, URZ ;  /* 0xffffffff06047890 */ /* 0x000fe4000fffe0ff */
[----:B------:R-:W-:Y:S02]  /*1b00*/  UISETP.LT.U32.AND UP0, UPT, UR43, 0xa, UPT ;  /* 0x0000000a2b00788c */ /* 0x000fe4000bf01070 */
[----:B------:R-:W-:Y:S02]  /*1b10*/  UISETP.GE.U32.AND UP2, UPT, UR4, -0x3f, UPT ;  /* 0xffffffc10400788c */ /* 0x000fe4000bf46070 */
[----:B------:R-:W-:Y:S02]  /*1b20*/  USEL UR41, UR43, 0xa, UP0 ;  /* 0x0000000a2b297887 */ /* 0x000fe40008000000 */
[----:B------:R-:W-:Y:S02]  /*1b30*/  ULEA UR48, UR48, UR5, 0x6 ;  /* 0x0000000530307291 */ /* 0x000fe4000f8e30ff */
[----:B------:R-:W-:-:S02]  /*1b40*/  UIADD3 UR4, UPT, UPT, UR41, -0x1, URZ ;  /* 0xffffffff29047890 */ /* 0x000fc4000fffe0ff */
[----:B------:R-:W-:Y:S02]  /*1b50*/  ULEA UR45, UR45, UR5, 0x6 ;  /* 0x000000052d2d7291 */ /* 0x000fe4000f8e30ff */
[----:B------:R-:W-:Y:S02]  /*1b60*/  UIADD3 UR46, UPT, UPT, UR43, -UR41, URZ ;  /* 0x800000292b2e7290 */ /* 0x000fe4000fffe0ff */
[----:B------:R-:W-:Y:S01]  /*1b70*/  @UP2 UIADD3 UR4, UPT, UPT, UR41, URZ, URZ ;  /* 0x000000ff29042290 */ /* 0x000fe2000fffe0ff */
[----:B------:R-:W-:-:S03]  /*1b80*/  UMOV UR7, URZ ;  /* 0x000000ff00077c82 */ /* 0x000fc60008000000 */
[----:B------:R-:W-:Y:S02]  /*1b90*/  UIADD3 UR29, UPT, UPT, UR4, 0x1, URZ ;  /* 0x00000001041d7890 */ /* 0x000fe4000fffe0ff */
[----:B--234-:R-:W-:-:S12]  /*1ba0*/  UIADD3 UR44, UPT, UPT, -UR4, URZ, URZ ;  /* 0x000000ff042c7290 */ /* 0x01cfd8000fffe1ff */
.L_x_43:
[----:B------:R-:W-:Y:S01]  /*1bb0*/  UISETP.NE.AND UP0, UPT, UR47, URZ, UPT ;  /* 0x000000ff2f00728c */ /* 0x000fe2000bf05270 */
[----:B------:R-:W2:Y:S08]  /*1bc0*/  S2UR UR47, SR_CgaCtaId ;  /* 0x00000000002f79c3 */ /* 0x000eb00000008800 */
[----:B-1----:R-:W-:Y:S05]  /*1bd0*/  BRA.U UP0, `(.L_x_24) ;  /* 0x0000000100347547 */ /* 0x002fea000b800000 */
[----:B------:R-:W3:Y:S01]  /*1be0*/  S2R R0, SR_CgaCtaId ;  /* 0x0000000000007919 */ /* 0x000ee20000008800 */
[----:B------:R-:W-:Y:S02]  /*1bf0*/  MOV R3, 0x400 ;  /* 0x0000040000037802 */ /* 0x000fe40000000f00 */
[----:B------:R-:W-:Y:S02]  /*1c00*/  SHF.L.U32 R2, R8, 0x1f, RZ ;  /* 0x0000001f08027819 */ /* 0x000fe400000006ff */
[----:B---3--:R-:W-:-:S05]  /*1c10*/  LEA R0, R0, R3, 0x18 ;  /* 0x0000000300007211 */ /* 0x008fca00078ec0ff */
[----:B------:R-:W-:-:S04]  /*1c20*/  IMAD R3, R9, 0x8, R0 ;  /* 0x0000000809037824 */ /* 0x000fc800078e0200 */
[----:B------:R-:W3:Y:S02]  /*1c30*/  SYNCS.PHASECHK.TRANS64.TRYWAIT P0, [R3+URZ+0x140], R2 ;  /* 0x00014002030075a7 */ /* 0x000ee400080011ff */
[----:B---3--:R-:W-:Y:S05]  /*1c40*/  @!P0 BRA `(.L_x_25) ;  /* 0x000000a000a88947 */ /* 0x008fea0003800000 */
.L_x_154:
[----:B------:R-:W-:Y:S01]  /*1c50*/  VIADD R9, R9, 0x1 ;  /* 0x0000000109097836 */ /* 0x000fe20000000000 */
[----:B------:R3:W-:Y:S04]  /*1c60*/  SYNCS.ARRIVE.TRANS64.A1T0 RZ, [R3+URZ+0x130], RZ ;  /* 0x000130ff03ff79a7 */ /* 0x0007e800081000ff */
[----:B------:R-:W-:-:S04]  /*1c70*/  ISETP.NE.AND P0, PT, R9, 0x2, PT ;  /* 0x000000020900780c */ /* 0x000fc80003f05270 */
[----:B------:R-:W-:Y:S02]  /*1c80*/  SEL R9, R9, RZ, P0 ;  /* 0x000000ff09097207 */ /* 0x000fe40000000000 */
[----:B---3--:R-:W-:-:S04]  /*1c90*/  SEL R3, RZ, 0x1, P0 ;  /* 0x00000001ff037807 */ /* 0x008fc80000000000 */
[----:B------:R-:W-:-:S07]  /*1ca0*/  LOP3.LUT R8, R8, R3, RZ, 0x3c, !PT ;  /* 0x0000000308087212 */ /* 0x000fce00078e3cff */
.L_x_24:
[----:B------:R-:W-:Y:S01]  /*1cb0*/  UMOV UR6, 0x400 ;  /* 0x0000040000067882 */ /* 0x000fe20000000000 */
[----:B------:R-:W-:Y:S01]  /*1cc0*/  SHF.L.U32 R0, R12, 0x1f, RZ ;  /* 0x0000001f0c007819 */ /* 0x000fe200000006ff */
[----:B--2---:R-:W-:Y:S02]  /*1cd0*/  ULEA UR6, UR47, UR6, 0x18 ;  /* 0x000000062f067291 */ /* 0x004fe4000f8ec0ff */
[----:B------:R-:W-:Y:S02]  /*1ce0*/  UISETP.GE.U32.AND UP0, UPT, UR49, 0x3f, UPT ;  /* 0x0000003f3100788c */ /* 0x000fe4000bf06070 */
[----:B------:R-:W-:Y:S02]  /*1cf0*/  ULEA UR4, UR7, UR6, 0x3 ;  /* 0x0000000607047291 */ /* 0x000fe4000f8e18ff */
[----:B------:R-:W-:Y:S01]  /*1d00*/  ULEA UR11, UR20, UR48, 0x8 ;  /* 0x00000030140b7291 */ /* 0x000fe2000f8e40ff */
[----:B------:R-:W-:-:S06]  /*1d10*/  UMOV UR13, URZ ;  /* 0x000000ff000d7c82 */ /* 0x000fcc0008000000 */
[----:B------:R2:W3:Y:S01]  /*1d20*/  SYNCS.PHASECHK.TRANS64.TRYWAIT P0, [UR4+0x50], R0 ;  /* 0x00005000ff0075a7 */ /* 0x0004e20008001104 */
[----:B------:R-:W-:-:S04]  /*1d30*/  ULEA.HI UR4, UR16, UR16, URZ, 0x1 ;  /* 0x0000001010047291 */ /* 0x000fc8000f8f08ff */
[----:B------:R-:W-:-:S04]  /*1d40*/  USHF.L.U32 UR4, UR4, 0x7, URZ ;  /* 0x0000000704047899 */ /* 0x000fc800080006ff */
[----:B------:R-:W-:-:S04]  /*1d50*/  ULOP3.LUT UR35, UR4, 0xffffff00, URZ, 0xc0, !UPT ;  /* 0xffffff0004237892 */ /* 0x000fc8000f8ec0ff */
[----:B------:R-:W-:Y:S01]  /*1d60*/  UIADD3 UR35, UPT, UPT, UR45, UR35, URZ ;  /* 0x000000232d237290 */ /* 0x000fe2000fffe0ff */
[----:B------:R-:W-:Y:S11]  /*1d70*/  BRA.U !UP0, `(.L_x_26) ;  /* 0x0000000108d47547 */ /* 0x000ff6000b800000 */
[----:B------:R-:W-:Y:S01]  /*1d80*/  UMOV UR18, UR44 ;  /* 0x0000002c00127c82 */ /* 0x000fe20008000000 */
[----:B------:R-:W-:Y:S01]  /*1d90*/  UMOV UR4, UR7 ;  /* 0x0000000700047c82 */ /* 0x000fe20008000000 */
[----:B------:R-:W-:-:S05]  /*1da0*/  UMOV UR34, URZ ;  /* 0x000000ff00227c82 */ /* 0x000fca0008000000 */
.L_x_32:
[----:B------:R-:W-:Y:S01]  /*1db0*/  ULEA UR33, UR4, UR6, 0x3 ;  /* 0x0000000604217291 */ /* 0x000fe2000f8e18ff */
[----:B------:R-:W-:Y:S01]  /*1dc0*/  @P3 MOV R2, 0x8000 ;  /* 0x0000800000023802 */ /* 0x000fe20000000f00 */
[----:B-1-3--:R-:W-:Y:S10]  /*1dd0*/  @P0 BRA `(.L_x_27) ;  /* 0x00000000000c0947 */ /* 0x00aff40003800000 */
[----:B------:R-:W-:-:S04]  /*1de0*/  SHF.L.U32 R3, R12, 0x1f, RZ ;  /* 0x0000001f0c037819 */ /* 0x000fc800000006ff */
[----:B------:R-:W3:Y:S02]  /*1df0*/  SYNCS.PHASECHK.TRANS64.TRYWAIT P0, [UR33+0x50], R3 ;  /* 0x00005003ff0075a7 */ /* 0x000ee40008001121 */
[----:B---3--:R-:W-:Y:S05]  /*1e00*/  @!P0 BRA `(.L_x_28) ;  /* 0x000000a0004c8947 */ /* 0x008fea0003800000 */
.L_x_27:
[----:B------:R3:W-:Y:S01]  /*1e10*/  @P3 SYNCS.ARRIVE.TRANS64 RZ, [UR33], R2 ;  /* 0x00000002ffff39a7 */ /* 0x0007e20008000021 */
[----:B------:R-:W-:Y:S02]  /*1e20*/  ULOP3.LUT UR5, UR25, 0x2, URZ, 0xfc, !UPT ;  /* 0x0000000219057892 */ /* 0x000fe4000f8efcff */
[----:B------:R-:W-:Y:S02]  /*1e30*/  UIADD3 UR18, UPT, UPT, UR18, 0x1, URZ ;  /* 0x0000000112127890 */ /* 0x000fe4000fffe0ff */
[----:B------:R-:W-:Y:S02]  /*1e40*/  UISETP.NE.AND UP0, UPT, UR5, 0x2, UPT ;  /* 0x000000020500788c */ /* 0x000fe4000bf05270 */
[----:B------:R-:W-:-:S07]  /*1e50*/  UISETP.NE.AND UP2, UPT, UR18, 0x1, UPT ;  /* 0x000000011200788c */ /* 0x000fce000bf45270 */
[----:B------:R-:W-:Y:S05]  /*1e60*/  BRA.U UP0, `(.L_x_29) ;  /* 0x0000000100047547 */ /* 0x000fea000b800000 */
[----:B-1----:R-:W-:Y:S05]  /*1e70*/  BPT.TRAP 0x1 ;  /* 0x000000040000795c */ /* 0x002fea0000300000 */
.L_x_29:
[----:B------:R-:W-:Y:S04]  /*1e80*/  BSSY.RECONVERGENT B0, `(.L_x_30) ;  /* 0x0000003000007945 */ /* 0x000fe80003800200 */
[----:B------:R-:W-:Y:S05]  /*1e90*/  @!P2 BRA `(.L_x_31) ;  /* 0x000000000004a947 */ /* 0x000fea0003800000 */
[----:B-1----:R-:W-:Y:S05]  /*1ea0*/  BPT.TRAP 0x1 ;  /* 0x000000040000795c */ /* 0x002fea0000300000 */
.L_x_31:
[----:B-1----:R-:W-:Y:S05]  /*1eb0*/  BSYNC.RECONVERGENT B0 ;  /* 0x0000000000007941 */ /* 0x002fea0003800200 */
.L_x_30:
[----:B------:R-:W-:Y:S02]  /*1ec0*/  UIADD3 UR5, UPT, UPT, UR4, 0x1, URZ ;  /* 0x0000000104057890 */ /* 0x000fe4000fffe0ff */
[----:B------:R-:W-:Y:S02]  /*1ed0*/  USHF.L.U32 UR4, UR4, 0xc, URZ ;  /* 0x0000000c04047899 */ /* 0x000fe400080006ff */
[----:B------:R-:W-:Y:S02]  /*1ee0*/  UISETP.NE.AND UP0, UPT, UR5, 0xa, UPT ;  /* 0x0000000a0500788c */ /* 0x000fe4000bf05270 */
[----:B------:R-:W-:Y:S02]  /*1ef0*/  ULOP3.LUT UR32, UR27, UR4, URZ, 0xfc, !UPT ;  /* 0x000000041b207292 */ /* 0x000fe4000f8efcff */
[----:B------:R-:W-:Y:S02]  /*1f00*/  USEL UR8, URZ, 0x1, UP0 ;  /* 0x00000001ff087887 */ /* 0x000fe40008000000 */
[----:B------:R-:W-:-:S02]  /*1f10*/  USEL UR7, UR5, URZ, UP0 ;  /* 0x000000ff05077287 */ /* 0x000fc40008000000 */
[----:B------:R-:W-:Y:S02]  /*1f20*/  UIADD3 UR16, UP1, UPT, UR30, 0x80, URZ ;  /* 0x000000801e107890 */ /* 0x000fe4000ff3e0ff */
[----:B------:R-:W-:Y:S01]  /*1f30*/  ULEA UR5, UR7, UR6, 0x3 ;  /* 0x0000000607057291 */ /* 0x000fe2000f8e18ff */
[----:B------:R-:W-:Y:S01]  /*1f40*/  LOP3.LUT R12, R12, UR8, RZ, 0x3c, !PT ;  /* 0x000000080c0c7c12 */ /* 0x000fe2000f8e3cff */
[----:B------:R-:W-:Y:S02]  /*1f50*/  ULOP3.LUT UR8, UR26, UR4, URZ, 0xfc, !UPT ;  /* 0x000000041a087292 */ /* 0x000fe4000f8efcff */
[----:B------:R-:W-:Y:S01]  /*1f60*/  ULEA UR32, UR32, UR6, 0x1 ;  /* 0x0000000620207291 */ /* 0x000fe2000f8e08ff */
[----:B--2---:R-:W-:Y:S01]  /*1f70*/  SHF.L.U32 R0, R12, 0x1f, RZ ;  /* 0x0000001f0c007819 */ /* 0x004fe200000006ff */
[----:B------:R-:W-:Y:S02]  /*1f80*/  UIADD3 UR14, UP0, UPT, UR30, 0x180, URZ ;  /* 0x000001801e0e7890 */ /* 0x000fe4000ff1e0ff */
[----:B------:R-:W-:Y:S01]  /*1f90*/  ULEA UR8, UR8, UR6, 0x1 ;  /* 0x0000000608087291 */ /* 0x000fe2000f8e08ff */
[----:B------:R4:W1:Y:S01]  /*1fa0*/  SYNCS.PHASECHK.TRANS64.TRYWAIT P0, [UR5+0x50], R0 ;  /* 0x00005000ff0075a7 */ /* 0x0008620008001105 */
[----:B------:R-:W-:-:S02]  /*1fb0*/  ULOP3.LUT UR33, UR33, 0xfefffff8, URZ, 0xc0, !UPT ;  /* 0xfefffff821217892 */ /* 0x000fc4000f8ec0ff */
[----:B------:R-:W-:Y:S02]  /*1fc0*/  UIADD3.X UR17, UPT, UPT, URZ, UR31, URZ, UP1, !UPT ;  /* 0x0000001fff117290 */ /* 0x000fe40008ffe4ff */
[----:B------:R-:W-:Y:S02]  /*1fd0*/  UIADD3 UR32, UPT, UPT, UR32, 0x10800, URZ ;  /* 0x0001080020207890 */ /* 0x000fe4000fffe0ff */
[----:B------:R-:W-:Y:S02]  /*1fe0*/  UPRMT UR5, URZ, 0x5410, UR24 ;  /* 0x00005410ff057896 */ /* 0x000fe40008000018 */
[----:B------:R-:W-:Y:S02]  /*1ff0*/  UIADD3 UR8, UPT, UPT, UR8, 0x24800, URZ ;  /* 0x0002480008087890 */ /* 0x000fe4000fffe0ff */
[----:B------:R-:W-:Y:S02]  /*2000*/  UIADD3.X UR15, UPT, UPT, URZ, UR31, URZ, UP0, !UPT ;  /* 0x0000001fff0f7290 */ /* 0x000fe400087fe4ff */
[----:B------:R-:W-:Y:S01]  /*2010*/  UPRMT UR4, URZ, 0x5410, UR21 ;  /* 0x00005410ff047896 */ /* 0x000fe20008000015 */
[----:B------:R-:W-:Y:S01]  /*2020*/  UMOV UR22, 0x0 ;  /* 0x0000000000167882 */ /* 0x000fe20000000000 */
[----:B------:R-:W-:Y:S01]  /*2030*/  UMOV UR23, 0x10000000 ;  /* 0x1000000000177882 */ /* 0x000fe20000000000 */
[----:B------:R-:W-:Y:S01]  /*2040*/  UMOV UR10, UR34 ;  /* 0x00000022000a7c82 */ /* 0x000fe20008000000 */
[----:B------:R-:W-:Y:S01]  /*2050*/  UMOV UR12, UR36 ;  /* 0x00000024000c7c82 */ /* 0x000fe20008000000 */
[----:B------:R-:W-:Y:S01]  /*2060*/  UMOV UR9, UR33 ;  /* 0x0000002100097c82 */ /* 0x000fe20008000000 */
[----:B------:R2:W-:Y:S01]  /*2070*/  UTMALDG.3D.MULTICAST.2CTA [UR32], [UR16], UR5, desc[UR22] ;  /* 0x00001620100073b4 */ /* 0x0005e20008211805 */
[----:B------:R-:W-:-:S02]  /*2080*/  UMOV UR13, UR29 ;  /* 0x0000001d000d7c82 */ /* 0x000fc40008000000 */
[----:B------:R3:W-:Y:S01]  /*2090*/  UTMALDG.3D.MULTICAST.2CTA [UR8], [UR14], UR4, desc[UR22] ;  /* 0x000016080e0073b4 */ /* 0x0007e20008211804 */
[----:B--2---:R-:W-:Y:S01]  /*20a0*/  UIADD3 UR34, UPT, UPT, UR34, 0x20, URZ ;  /* 0x0000002022227890 */ /* 0x004fe2000fffe0ff */
[----:B---3--:R-:W-:Y:S01]  /*20b0*/  UMOV UR4, UR7 ;  /* 0x0000000700047c82 */ /* 0x008fe20008000000 */
[----:B----4-:R-:W-:Y:S10]  /*20c0*/  BRA.U UP2, `(.L_x_32) ;  /* 0xfffffffd02387547 */ /* 0x010ff4000b83ffff */
.L_x_26:
[----:B------:R-:W-:Y:S01]  /*20d0*/  ULEA UR4, UR7, UR6, 0x3 ;  /* 0x0000000607047291 */ /* 0x000fe2000f8e18ff */
[----:B--2---:R-:W-:Y:S01]  /*20e0*/  SHF.L.U32 R0, R12, 0x1f, RZ ;  /* 0x0000001f0c007819 */ /* 0x004fe200000006ff */
[----:B------:R-:W-:Y:S01]  /*20f0*/  @!P1 SYNCS.ARRIVE.TRANS64.A1T0 RZ, [UR6+0xe8], RZ ;  /* 0x0000e8ffffff99a7 */ /* 0x000fe20008100006 */
[----:B------:R-:W-:-:S06]  /*2100*/  UISETP.GT.AND UP0, UPT, UR43, UR41, UPT ;  /* 0x000000292b00728c */ /* 0x000fcc000bf04270 */
[----:B-1-3--:R1:W2:Y:S03]  /*2110*/  SYNCS.PHASECHK.TRANS64.TRYWAIT P0, [UR4+0x50], R0 ;  /* 0x00005000ff0075a7 */ /* 0x00a2a60008001104 */
[----:B------:R-:W-:Y:S05]  /*2120*/  BRA.U !UP0, `(.L_x_33) ;  /* 0x0000000108d47547 */ /* 0x000fea000b800000 */
[----:B------:R-:W-:Y:S01]  /*2130*/  UIADD3 UR28, UPT, UPT, UR46, UR13, URZ ;  /* 0x0000000d2e1c7290 */ /* 0x000fe2000fffe0ff */
[----:B------:R-:W-:-:S11]  /*2140*/  UMOV UR4, UR7 ;  /* 0x0000000700047c82 */ /* 0x000fd60008000000 */
.L_x_39:
[----:B------:R-:W-:Y:S01]  /*2150*/  ULEA UR17, UR4, UR6, 0x3 ;  /* 0x0000000604117291 */ /* 0x000fe2000f8e18ff */
[----:B--2---:R-:W-:Y:S01]  /*2160*/  @P3 MOV R2, 0x8000 ;  /* 0x0000800000023802 */ /* 0x004fe20000000f00 */
[----:B--2-4-:R-:W-:Y:S10]  /*2170*/  @P0 BRA `(.L_x_34) ;  /* 0x00000000000c0947 */ /* 0x014ff40003800000 */
[----:B------:R-:W-:-:S04]  /*2180*/  SHF.L.U32 R3, R12, 0x1f, RZ ;  /* 0x0000001f0c037819 */ /* 0x000fc800000006ff */
[----:B------:R-:W2:Y:S02]  /*2190*/  SYNCS.PHASECHK.TRANS64.TRYWAIT P0, [UR17+0x50], R3 ;  /* 0x00005003ff0075a7 */ /* 0x000ea40008001111 */
[----:B--2---:R-:W-:Y:S05]  /*21a0*/  @!P0 BRA `(.L_x_35) ;  /* 0x0000009c007c8947 */ /* 0x004fea0003800000 */
.L_x_34:
[----:B------:R2:W-:Y:S01]  /*21b0*/  @P3 SYNCS.ARRIVE.TRANS64 RZ, [UR17], R2 ;  /* 0x00000002ffff39a7 */ /* 0x0005e20008000011 */
[----:B------:R-:W-:-:S04]  /*21c0*/  ULOP3.LUT UR5, UR25, 0x2, URZ, 0xfc, !UPT ;  /* 0x0000000219057892 */ /* 0x000fc8000f8efcff */
[----:B------:R-:W-:-:S09]  /*21d0*/  UISETP.NE.AND UP0, UPT, UR5, 0x2, UPT ;  /* 0x000000020500788c */ /* 0x000fd2000bf05270 */
[----:B------:R-:W-:Y:S05]  /*21e0*/  BRA.U UP0, `(.L_x_36) ;  /* 0x0000000100047547 */ /* 0x000fea000b800000 */
[----:B------:R-:W-:Y:S05]  /*21f0*/  BPT.TRAP 0x1 ;  /* 0x000000040000795c */ /* 0x000fea0000300000 */
.L_x_36:
[----:B------:R-:W-:Y:S04]  /*2200*/  BSSY.RECONVERGENT B0, `(.L_x_37) ;  /* 0x0000003000007945 */ /* 0x000fe80003800200 */
[----:B------:R-:W-:Y:S05]  /*2210*/  @!P2 BRA `(.L_x_38) ;  /* 0x000000000004a947 */ /* 0x000fea0003800000 */
[----:B------:R-:W-:Y:S05]  /*2220*/  BPT.TRAP 0x1 ;  /* 0x000000040000795c */ /* 0x000fea0000300000 */
.L_x_38:
[----:B------:R-:W-:Y:S05]  /*2230*/  BSYNC.RECONVERGENT B0 ;  /* 0x0000000000007941 */ /* 0x000fea0003800200 */
.L_x_37:
[----:B------:R-:W-:Y:S02]  /*2240*/  UIADD3 UR5, UPT, UPT, UR4, 0x1, URZ ;  /* 0x0000000104057890 */ /* 0x000fe4000fffe0ff */
[----:B------:R-:W-:Y:S02]  /*2250*/  USHF.L.U32 UR4, UR4, 0xc, URZ ;  /* 0x0000000c04047899 */ /* 0x000fe400080006ff */
[----:B------:R-:W-:Y:S02]  /*2260*/  UISETP.NE.AND UP0, UPT, UR5, 0xa, UPT ;  /* 0x0000000a0500788c */ /* 0x000fe4000bf05270 */
[----:B------:R-:W-:Y:S02]  /*2270*/  USHF.L.U32 UR18, UR13, 0x5, URZ ;  /* 0x000000050d127899 */ /* 0x000fe400080006ff */
[----:B------:R-:W-:Y:S02]  /*2280*/  USEL UR8, URZ, 0x1, UP0 ;  /* 0x00000001ff087887 */ /* 0x000fe40008000000 */
[----:B------:R-:W-:-:S02]  /*2290*/  USEL UR7, UR5, URZ, UP0 ;  /* 0x000000ff05077287 */ /* 0x000fc40008000000 */
[----:B------:R-:W-:Y:S02]  /*22a0*/  UIADD3 UR22, UP0, UPT, UR30, 0x180, URZ ;  /* 0x000001801e167890 */ /* 0x000fe4000ff1e0ff */
[----:B------:R-:W-:Y:S01]  /*22b0*/  ULEA UR5, UR7, UR6, 0x3 ;  /* 0x0000000607057291 */ /* 0x000fe2000f8e18ff */
[----:B------:R-:W-:Y:S01]  /*22c0*/  LOP3.LUT R12, R12, UR8, RZ, 0x3c, !PT ;  /* 0x000000080c0c7c12 */ /* 0x000fe2000f8e3cff */
[----:B------:R-:W-:Y:S02]  /*22d0*/  UIADD3 UR13, UPT, UPT, UR13, 0x1, URZ ;  /* 0x000000010d0d7890 */ /* 0x000fe4000fffe0ff */
[----:B------:R-:W-:Y:S01]  /*22e0*/  UIADD3 UR14, UP1, UPT, UR30, 0x80, URZ ;  /* 0x000000801e0e7890 */ /* 0x000fe2000ff3e0ff */
[----:B-1----:R-:W-:Y:S01]  /*22f0*/  SHF.L.U32 R0, R12, 0x1f, RZ ;  /* 0x0000001f0c007819 */ /* 0x002fe200000006ff */
[----:B------:R-:W-:Y:S02]  /*2300*/  UIADD3.X UR23, UPT, UPT, URZ, UR31, URZ, UP0, !UPT ;  /* 0x0000001fff177290 */ /* 0x000fe400087fe4ff */
[----:B------:R-:W-:Y:S01]  /*2310*/  UISETP.NE.AND UP0, UPT, UR13, UR28, UPT ;  /* 0x0000001c0d00728c */ /* 0x000fe2000bf05270 */
[----:B------:R3:W4:Y:S01]  /*2320*/  SYNCS.PHASECHK.TRANS64.TRYWAIT P0, [UR5+0x50], R0 ;  /* 0x00005000ff0075a7 */ /* 0x0007220008001105 */
[----:B------:R-:W-:-:S02]  /*2330*/  ULOP3.LUT UR5, UR27, UR4, URZ, 0xfc, !UPT ;  /* 0x000000041b057292 */ /* 0x000fc4000f8efcff */
[----:B------:R-:W-:Y:S02]  /*2340*/  ULOP3.LUT UR4, UR26, UR4, URZ, 0xfc, !UPT ;  /* 0x000000041a047292 */ /* 0x000fe4000f8efcff */
[----:B------:R-:W-:Y:S02]  /*2350*/  ULEA UR5, UR5, UR6, 0x1 ;  /* 0x0000000605057291 */ /* 0x000fe4000f8e08ff */
[----:B------:R-:W-:Y:S02]  /*2360*/  ULEA UR4, UR4, UR6, 0x1 ;  /* 0x0000000604047291 */ /* 0x000fe4000f8e08ff */
[----:B------:R-:W-:Y:S02]  /*2370*/  UIADD3 UR16, UPT, UPT, UR5, 0x10800, URZ ;  /* 0x0001080005107890 */ /* 0x000fe4000fffe0ff */
[----:B------:R-:W-:Y:S02]  /*2380*/  ULOP3.LUT UR17, UR17, 0xfefffff8, URZ, 0xc0, !UPT ;  /* 0xfefffff811117892 */ /* 0x000fe4000f8ec0ff */
[----:B------:R-:W-:-:S02]  /*2390*/  UIADD3.X UR15, UPT, UPT, URZ, UR31, URZ, UP1, !UPT ;  /* 0x0000001fff0f7290 */ /* 0x000fc40008ffe4ff */
[----:B------:R-:W-:Y:S02]  /*23a0*/  UPRMT UR5, URZ, 0x5410, UR24 ;  /* 0x00005410ff057896 */ /* 0x000fe40008000018 */
[----:B------:R-:W-:Y:S02]  /*23b0*/  UIADD3 UR8, UPT, UPT, UR4, 0x24800, URZ ;  /* 0x0002480004087890 */ /* 0x000fe4000fffe0ff */
[----:B------:R-:W-:Y:S01]  /*23c0*/  UPRMT UR4, URZ, 0x5410, UR21 ;  /* 0x00005410ff047896 */ /* 0x000fe20008000015 */
[----:B------:R-:W-:Y:S01]  /*23d0*/  UMOV UR32, 0x0 ;  /* 0x0000000000207882 */ /* 0x000fe20000000000 */
[----:B------:R-:W-:Y:S01]  /*23e0*/  UMOV UR33, 0x10000000 ;  /* 0x1000000000217882 */ /* 0x000fe20000000000 */
[----:B------:R-:W-:Y:S01]  /*23f0*/  UMOV UR19, UR35 ;  /* 0x0000002300137c82 */ /* 0x000fe20008000000 */
[----:B------:R-:W-:Y:S01]  /*2400*/  UMOV UR20, UR36 ;  /* 0x0000002400147c82 */ /* 0x000fe20008000000 */
[----:B------:R-:W-:Y:S01]  /*2410*/  UMOV UR12, UR36 ;  /* 0x00000024000c7c82 */ /* 0x000fe20008000000 */
[----:B------:R-:W-:Y:S01]  /*2420*/  UMOV UR9, UR17 ;  /* 0x0000001100097c82 */ /* 0x000fe20008000000 */
[----:B------:R-:W-:Y:S01]  /*2430*/  UMOV UR10, UR18 ;  /* 0x00000012000a7c82 */ /* 0x000fe20008000000 */
[----:B------:R-:W-:Y:S01]  /*2440*/  UTMALDG.3D.MULTICAST.2CTA [UR16], [UR14], UR5, desc[UR32] ;  /* 0x000020100e0073b4 */ /* 0x000fe20008211805 */
[----:B------:R1:W-:Y:S02]  /*2450*/  UTMALDG.3D.MULTICAST.2CTA [UR8], [UR22], UR4, desc[UR32] ;  /* 0x00002008160073b4 */ /* 0x0003e40008211804 */
[----:B-1----:R-:W-:Y:S01]  /*2460*/  UMOV UR4, UR7 ;  /* 0x0000000700047c82 */ /* 0x002fe20008000000 */
[----:B---3--:R-:W-:Y:S05]  /*2470*/  BRA.U UP0, `(.L_x_39) ;  /* 0xfffffffd00347547 */ /* 0x008fea000b83ffff */
.L_x_33:
[C---:B------:R-:W-:Y:S01]  /*2480*/  LEA R3, R11.reuse, UR6, 0x3 ;  /* 0x000000060b037c11 */ /* 0x040fe2000f8e18ff */
[----:B------:R-:W-:Y:S01]  /*2490*/  NOP ;  /* 0x0000000000007918 */ /* 0x000fe20000000000 */
[----:B-1----:R-:W-:Y:S02]  /*24a0*/  SHF.L.U32 R0, R10, 0x1f, RZ ;  /* 0x0000001f0a007819 */ /* 0x002fe400000006ff */
[----:B------:R-:W-:Y:S02]  /*24b0*/  LEA R5, R11, UR6, 0x4 ;  /* 0x000000060b057c11 */ /* 0x000fe4000f8e20ff */
[----:B--2-4-:R-:W1:Y:S02]  /*24c0*/  SYNCS.PHASECHK.TRANS64.TRYWAIT P0, [R3+URZ+0xf0], R0 ;  /* 0x0000f000030075a7 */ /* 0x014e6400080011ff */
[----:B-1----:R-:W-:Y:S05]  /*24d0*/  @!P0 BRA `(.L_x_40) ;  /* 0x0000009800c88947 */ /* 0x002fea0003800000 */
.L_x_157:
[----:B------:R-:W2:Y:S01]  /*24e0*/  LDS.128 R4, [R5+0x160] ;  /* 0x0001600005047984 */ /* 0x000ea20000000c00 */
[----:B------:R-:W-:Y:S01]  /*24f0*/  UISETP.GE.AND UP0, UPT, UR42, 0x1, UPT ;  /* 0x000000012a00788c */ /* 0x000fe2000bf06270 */
[----:B------:R-:W-:Y:S01]  /*2500*/  @!PT LDS RZ, [RZ] ;  /* 0x00000000fffff984 */ /* 0x000fe20000000800 */
[----:B------:R-:W-:Y:S01]  /*2510*/  @!PT LDS RZ, [RZ] ;  /* 0x00000000fffff984 */ /* 0x000fe20000000800 */
[----:B------:R-:W-:Y:S01]  /*2520*/  @!PT LDS RZ, [RZ] ;  /* 0x00000000fffff984 */ /* 0x000fe20000000800 */
[----:B------:R-:W-:Y:S01]  /*2530*/  @!PT LDS RZ, [RZ] ;  /* 0x00000000fffff984 */ /* 0x000fe20000000800 */
[----:B------:R3:W-:Y:S06]  /*2540*/  MEMBAR.ALL.CTA ;  /* 0x0000000000007992 */ /* 0x0007ec0000008000 */
[----:B---3--:R-:W3:Y:S01]  /*2550*/  FENCE.VIEW.ASYNC.S ;  /* 0x00000000000073c6 */ /* 0x008ee20000000000 */
[----:B--2---:R-:W-:-:S13]  /*2560*/  LOP3.LUT P0, RZ, R6, 0x1, RZ, 0xc0, !PT ;  /* 0x0000000106ff7812 */ /* 0x004fda000780c0ff */
[----:B---3--:R-:W-:Y:S01]  /*2570*/  VOTEU.ANY UP1, P0 ;  /* 0x0000000000ff7886 */ /* 0x008fe20000020100 */
[----:B------:R-:W-:-:S13]  /*2580*/  PLOP3.LUT P0, PT, PT, PT, UP1, 0x80, 0x8 ;  /* 0x000000000008781c */ /* 0x000fda0003f0f018 */
[----:B-1----:R-:W-:Y:S02]  /*2590*/  @P0 LOP3.LUT R0, R5, 0xffff, RZ, 0xc0, !PT ;  /* 0x0000ffff05000812 */ /* 0x002fe400078ec0ff */
[----:B------:R-:W-:Y:S02]  /*25a0*/  @P0 MOV R2, R4 ;  /* 0x0000000400020202 */ /* 0x000fe40000000f00 */
[----:B------:R-:W-:Y:S01]  /*25b0*/  @P0 R2UR UR5, R0 ;  /* 0x00000000000502ca */ /* 0x000fe200000e0000 */
[----:B------:R-:W-:Y:S01]  /*25c0*/  VIADD R0, R3, 0x100 ;  /* 0x0000010003007836 */ /* 0x000fe20000000000 */
[----:B------:R-:W-:Y:S02]  /*25d0*/  @P0 SHF.R.U32.HI R4, RZ, 0x10, R5 ;  /* 0x00000010ff040819 */ /* 0x000fe40000011605 */
[----:B------:R-:W-:Y:S02]  /*25e0*/  @P0 R2UR UR8, R2 ;  /* 0x00000000020802ca */ /* 0x000fe400000e0000 */
[----:B------:R-:W-:-:S02]  /*25f0*/  PRMT R0, RZ, 0x654, R0 ;  /* 0x00000654ff007816 */ /* 0x000fc40000000000 */
[----:B------:R-:W-:Y:S02]  /*2600*/  @P0 R2UR UR4, R4 ;  /* 0x00000000040402ca */ /* 0x000fe400000e0000 */
[----:B------:R1:W-:Y:S03]  /*2610*/  SYNCS.ARRIVE.TRANS64.RED.A1T0 RZ, [R0+URZ], RZ ;  /* 0x000000ff00ff79a7 */ /* 0x0003e600081004ff */
[----:B------:R-:W-:-:S04]  /*2620*/  @UP1 UMOV UR37, UR5 ;  /* 0x0000000500251c82 */ /* 0x000fc80008000000 */
[----:B------:R-:W-:-:S04]  /*2630*/  @UP1 UMOV UR38, UR8 ;  /* 0x0000000800261c82 */ /* 0x000fc80008000000 */
[----:B------:R-:W-:Y:S01]  /*2640*/  @UP1 UMOV UR36, UR4 ;  /* 0x0000000400241c82 */ /* 0x000fe20008000000 */
[----:B------:R-:W-:Y:S05]  /*2650*/  BRA.U !UP0, `(.L_x_41) ;  /* 0x0000000108d47547 */ /* 0x000fea000b800000 */
[----:B------:R-:W2:Y:S01]  /*2660*/  LDCU.128 UR12, c[0x0][0xb10] ;  /* 0x00016200ff0c77ac */ /* 0x000ea20008000c00 */
[----:B------:R-:W3:Y:S01]  /*2670*/  LDCU UR28, c[0x0][0xb20] ;  /* 0x00016400ff1c77ac */ /* 0x000ee20008000800 */
[----:B------:R-:W4:Y:S01]  /*2680*/  LDCU UR20, c[0x0][0xb0c] ;  /* 0x00016180ff1477ac */ /* 0x000f220008000800 */
[----:B------:R-:W1:Y:S01]  /*2690*/  LDCU.64 UR10, c[0x0][0xb28] ;  /* 0x00016500ff0a77ac */ /* 0x000e620008000a00 */
[----:B------:R-:W-:Y:S02]  /*26a0*/  UISETP.NE.AND UP3, UPT, UR42, 0x1, UPT ;  /* 0x000000012a00788c */ /* 0x000fe4000bf65270 */
[----:B--2---:R-:W-:Y:S02]  /*26b0*/  UIMAD.WIDE.U32 UR8, UR39, UR15, URZ ;  /* 0x0000000f270872a5 */ /* 0x004fe4000f8e00ff */
[----:B------:R-:W-:Y:S02]  /*26c0*/  UIMAD.WIDE.U32 UR4, UR40, UR12, URZ ;  /* 0x0000000c280472a5 */ /* 0x000fe4000f8e00ff */
[----:B------:R-:W-:-:S02]  /*26d0*/  UISETP.NE.AND UP0, UPT, UR14, 0x1, UPT ;  /* 0x000000010e00788c */ /* 0x000fc4000bf05270 */
[----:B------:R-:W-:Y:S01]  /*26e0*/  UIMAD.WIDE.U32 UR22, UR37, UR15, URZ ;  /* 0x0000000f251672a5 */ /* 0x000fe2000f8e00ff */
[----:B------:R-:W-:Y:S02]  /*26f0*/  UMOV UR8, UR9 ;  /* 0x0000000900087c82 */ /* 0x000fe40008000000 */
[----:B------:R-:W-:Y:S01]  /*2700*/  UMOV UR4, UR5 ;  /* 0x0000000500047c82 */ /* 0x000fe20008000000 */
[----:B---3--:R-:W-:Y:S02]  /*2710*/  USHF.R.U32.HI UR8, URZ, UR28, UR8 ;  /* 0x0000001cff087299 */ /* 0x008fe40008011608 */
[----:B----4-:R-:W-:Y:S02]  /*2720*/  UISETP.NE.AND UP2, UPT, UR20, 0x1, UPT ;  /* 0x000000011400788c */ /* 0x010fe4000bf45270 */
[----:B------:R-:W-:Y:S02]  /*2730*/  USHF.R.U32.HI UR4, URZ, UR13, UR4 ;  /* 0x0000000dff047299 */ /* 0x000fe40008011604 */
[----:B------:R-:W-:-:S02]  /*2740*/  USEL UR5, UR39, UR8, !UP0 ;  /* 0x0000000827057287 */ /* 0x000fc4000c000000 */
[----:B------:R-:W-:Y:S02]  /*2750*/  USEL UR8, UR40, UR4, !UP2 ;  /* 0x0000000428087287 */ /* 0x000fe4000d000000 */
[----:B-1----:R-:W-:Y:S01]  /*2760*/  UIMAD.WIDE.U32 UR16, UR5, UR10, URZ ;  /* 0x0000000a051072a5 */ /* 0x002fe2000f8e00ff */
[----:B------:R-:W-:Y:S01]  /*2770*/  UMOV UR4, UR23 ;  /* 0x0000001700047c82 */ /* 0x000fe20008000000 */
[----:B------:R-:W-:Y:S02]  /*2780*/  UIMAD.WIDE.U32 UR18, UR38, UR12, URZ ;  /* 0x0000000c261272a5 */ /* 0x000fe4000f8e00ff */
[----:B------:R-:W-:-:S03]  /*2790*/  UIMAD.WIDE.U32 UR22, UR8, UR10, URZ ;  /* 0x0000000a081672a5 */ /* 0x000fc6000f8e00ff */
[----:B------:R-:W-:Y:S01]  /*27a0*/  UMOV UR16, UR17 ;  /* 0x0000001100107c82 */ /* 0x000fe20008000000 */
[----:B------:R-:W-:Y:S02]  /*27b0*/  USHF.R.U32.HI UR4, URZ, UR28, UR4 ;  /* 0x0000001cff047299 */ /* 0x000fe40008011604 */
[----:B------:R-:W-:Y:S01]  /*27c0*/  @UP3 USHF.R.U32.HI UR5, URZ, UR11, UR16 ;  /* 0x0000000bff053299 */ /* 0x000fe20008011610 */
[----:B------:R-:W-:Y:S01]  /*27d0*/  UMOV UR18, UR19 ;  /* 0x0000001300127c82 */ /* 0x000fe20008000000 */
[----:B------:R-:W-:Y:S01]  /*27e0*/  UMOV UR22, UR23 ;  /* 0x0000001700167c82 */ /* 0x000fe20008000000 */
[----:B------:R-:W-:Y:S02]  /*27f0*/  USHF.R.U32.HI UR13, URZ, UR13, UR18 ;  /* 0x0000000dff0d7299 */ /* 0x000fe40008011612 */
[----:B------:R-:W-:Y:S02]  /*2800*/  USEL UR4, UR37, UR4, !UP0 ;  /* 0x0000000425047287 */ /* 0x000fe4000c000000 */
[----:B------:R-:W-:-:S02]  /*2810*/  @UP3 USHF.R.U32.HI UR8, URZ, UR11, UR22 ;  /* 0x0000000bff083299 */ /* 0x000fc40008011616 */
[----:B------:R-:W-:Y:S02]  /*2820*/  UIMAD UR9, UR42, UR5, URZ ;  /* 0x000000052a0972a4 */ /* 0x000fe4000f8e02ff */
[----:B------:R-:W-:Y:S02]  /*2830*/  USEL UR5, UR38, UR13, !UP2 ;  /* 0x0000000d26057287 */ /* 0x000fe4000d000000 */
[----:B------:R-:W-:Y:S02]  /*2840*/  UIMAD UR12, UR42, UR8, URZ ;  /* 0x000000082a0c72a4 */ /* 0x000fe4000f8e02ff */
[----:B------:R-:W-:Y:S02]  /*2850*/  UISETP.GE.AND UP0, UPT, UR4, UR9, UPT ;  /* 0x000000090400728c */ /* 0x000fe4000bf06270 */
[----:B------:R-:W-:Y:S02]  /*2860*/  UIMAD.WIDE.U32 UR16, UR4, UR10, URZ ;  /* 0x0000000a041072a5 */ /* 0x000fe4000f8e00ff */
[----:B------:R-:W-:-:S02]  /*2870*/  UISETP.GE.OR UP0, UPT, UR5, UR12, UP0 ;  /* 0x0000000c0500728c */ /* 0x000fc40008706670 */
        /* <DEDUP_REMOVED lines=19> */
.L_x_41:
[----:B------:R-:W2:Y:S02]  /*29b0*/  LDCU UR4, c[0x0][0xb30] ;  /* 0x00016600ff0477ac */ /* 0x000ea40008000800 */
[----:B--2---:R-:W-:-:S09]  /*29c0*/  UISETP.NE.AND UP0, UPT, UR4, 0x1, UPT ;  /* 0x000000010400788c */ /* 0x004fd2000bf05270 */
        /* <DEDUP_REMOVED lines=14> */
[----:B------:R-:W-:Y:S02]  /*2ab0*/  UIADD3 UR8, UPT, UPT, UR5, -UR4, URZ ;  /* 0x8000000405087290 */ /* 0x000fe4000fffe0ff */
[----:B------:R-:W-:Y:S02]  /*2ac0*/  UIADD3 UR4, UPT, UPT, -UR5, UR4, URZ ;  /* 0x0000000405047290 */ /* 0x000fe4000fffe1ff */
[----:B------:R-:W-:Y:S02]  /*2ad0*/  UIMAD UR37, UR8, UR14, UR37 ;  /* 0x0000000e082572a4 */ /* 0x000fe4000f8e0225 */
[----:B------:R-:W-:-:S12]  /*2ae0*/  UIMAD UR38, UR4, UR10, UR38 ;  /* 0x0000000a042672a4 */ /* 0x000fd8000f8e0226 */
.L_x_42:
[----:B------:R-:W-:Y:S01]  /*2af0*/  VIADD R11, R11, 0x1 ;  /* 0x000000010b0b7836 */ /* 0x000fe20000000000 */
[----:B------:R-:W-:Y:S01]  /*2b00*/  R2UR UR4, R152 ;  /* 0x00000000980472ca */ /* 0x000fe200000e0000 */
[----:B------:R-:W-:Y:S01]  /*2b10*/  UIADD3 UR16, UPT, UPT, UR38, UR63, URZ ;  /* 0x0000003f26107290 */ /* 0x000fe2000fffe0ff */
[----:B------:R-:W-:Y:S02]  /*2b20*/  PLOP3.LUT P1, PT, PT, PT, PT, 0x80, 0x8 ;  /* 0x000000000008781c */ /* 0x000fe40003f2f070 */
[----:B------:R-:W-:-:S04]  /*2b30*/  ISETP.NE.AND P0, PT, R11, 0x2, PT ;  /* 0x000000020b00780c */ /* 0x000fc80003f05270 */
[----:B------:R-:W-:Y:S02]  /*2b40*/  SEL R3, RZ, 0x1, P0 ;  /* 0x00000001ff037807 */ /* 0x000fe40000000000 */
[----:B------:R-:W-:Y:S02]  /*2b50*/  SEL R11, R11, RZ, P0 ;  /* 0x000000ff0b0b7207 */ /* 0x000fe40000000000 */
[----:B------:R-:W-:Y:S01]  /*2b60*/  LOP3.LUT R10, R10, R3, RZ, 0x3c, !PT ;  /* 0x000000030a0a7212 */ /* 0x000fe200078e3cff */
[----:B------:R-:W-:Y:S01]  /*2b70*/  UIADD3 UR20, UPT, UPT, UR37, UR4, URZ ;  /* 0x0000000425147290 */ /* 0x000fe2000fffe0ff */
[----:B------:R-:W-:Y:S11]  /*2b80*/  BRA.U UP1, `(.L_x_43) ;  /* 0xfffffff101087547 */ /* 0x000ff6000b83ffff */
[----:B------:R-:W-:Y:S01]  /*2b90*/  UIADD3 UR8, UPT, UPT, UR6, 0x50, URZ ;  /* 0x0000005006087890 */ /* 0x000fe2000fffe0ff */
[----:B------:R-:W-:-:S03]  /*2ba0*/  SHF.L.U32 R3, R12, 0x1f, RZ ;  /* 0x0000001f0c037819 */ /* 0x000fc600000006ff */
[----:B------:R-:W-:-:S09]  /*2bb0*/  ULEA UR4, UR7, UR8, 0x3 ;  /* 0x0000000807047291 */ /* 0x000fd2000f8e18ff */
[----:B------:R-:W2:Y:S02]  /*2bc0*/  SYNCS.PHASECHK.TRANS64.TRYWAIT P0, [UR4], R3 ;  /* 0x00000003ff0075a7 */ /* 0x000ea40008001104 */
[----:B--2---:R-:W-:Y:S05]  /*2bd0*/  @!P0 BRA `(.L_x_44) ;  /* 0x00000094001c8947 */ /* 0x004fea0003800000 */
.L_x_159:
[----:B------:R-:W-:-:S04]  /*2be0*/  UIADD3 UR4, UPT, UPT, UR7, 0x1, URZ ;  /* 0x0000000107047890 */ /* 0x000fc8000fffe0ff */
[----:B------:R-:W-:-:S04]  /*2bf0*/  UISETP.NE.AND UP0, UPT, UR4, 0xa, UPT ;  /* 0x0000000a0400788c */ /* 0x000fc8000bf05270 */
[----:B------:R-:W-:Y:S02]  /*2c00*/  USEL UR6, URZ, 0x1, UP0 ;  /* 0x00000001ff067887 */ /* 0x000fe40008000000 */
[----:B------:R-:W-:-:S04]  /*2c10*/  USEL UR4, UR4, URZ, UP0 ;  /* 0x000000ff04047287 */ /* 0x000fc80008000000 */
[----:B------:R-:W-:Y:S01]  /*2c20*/  ULEA UR5, UR4, UR8, 0x3 ;  /* 0x0000000804057291 */ /* 0x000fe2000f8e18ff */
[----:B------:R-:W-:-:S04]  /*2c30*/  LOP3.LUT R2, R12, UR6, RZ, 0x3c, !PT ;  /* 0x000000060c027c12 */ /* 0x000fc8000f8e3cff */
[----:B-1----:R-:W-:-:S04]  /*2c40*/  SHF.L.U32 R3, R2, 0x1f, RZ ;  /* 0x0000001f02037819 */ /* 0x002fc800000006ff */
[----:B------:R-:W1:Y:S02]  /*2c50*/  SYNCS.PHASECHK.TRANS64.TRYWAIT P0, [UR5], R3 ;  /* 0x00000003ff0075a7 */ /* 0x000e640008001105 */
[----:B-1----:R-:W-:Y:S05]  /*2c60*/  @!P0 BRA `(.L_x_45) ;  /* 0x0000009400108947 */ /* 0x002fea0003800000 */
.L_x_161:
        /* <DEDUP_REMOVED lines=9> */
.L_x_163:
        /* <DEDUP_REMOVED lines=9> */
.L_x_165:
        /* <DEDUP_REMOVED lines=9> */
.L_x_167:
        /* <DEDUP_REMOVED lines=9> */
.L_x_169:
        /* <DEDUP_REMOVED lines=9> */
.L_x_171:
        /* <DEDUP_REMOVED lines=9> */
.L_x_173:
        /* <DEDUP_REMOVED lines=9> */
.L_x_175:
[----:B------:R-:W-:-:S04]  /*3060*/  UIADD3 UR4, UPT, UPT, UR4, 0x1, URZ ;  /* 0x0000000104047890 */ /* 0x000fc8000fffe0ff */
[----:B------:R-:W-:-:S04]  /*3070*/  UISETP.NE.AND UP0, UPT, UR4, 0xa, UPT ;  /* 0x0000000a0400788c */ /* 0x000fc8000bf05270 */
[----:B------:R-:W-:Y:S02]  /*3080*/  USEL UR5, URZ, 0x1, UP0 ;  /* 0x00000001ff057887 */ /* 0x000fe40008000000 */
[----:B------:R-:W-:-:S04]  /*3090*/  USEL UR4, UR4, URZ, UP0 ;  /* 0x000000ff04047287 */ /* 0x000fc80008000000 */
[----:B------:R-:W-:Y:S01]  /*30a0*/  ULEA UR4, UR4, UR8, 0x3 ;  /* 0x0000000804047291 */ /* 0x000fe2000f8e18ff */
[----:B-1----:R-:W-:-:S04]  /*30b0*/  LOP3.LUT R3, R2, UR5, RZ, 0x3c, !PT ;  /* 0x0000000502037c12 */ /* 0x002fc8000f8e3cff */
[----:B------:R-:W-:Y:S01]  /*30c0*/  SHF.L.U32 R3, R3, 0x1f, RZ ;  /* 0x0000001f03037819 */ /* 0x000fe200000006ff */
[----:B------:R-:W-:-:S07]  /*30d0*/  IMAD.U32 R0, RZ, RZ, UR4 ;  /* 0x00000004ff007e24 */ /* 0x000fce000f8e00ff */
.L_x_53:
[----:B-1----:R1:W2:Y:S02]  /*30e0*/  SYNCS.PHASECHK.TRANS64.TRYWAIT P0, [R0+URZ], R3 ;  /* 0x00000003000075a7 */ /* 0x0022a400080011ff */
[----:B--2---:R-:W-:Y:S05]  /*30f0*/  @!P0 NANOSLEEP.SYNCS 0x989680 ;  /* 0x009896800000895d */ /* 0x004fea0003900000 */
[----:B------:R-:W2:Y:S02]  /*3100*/  @!P0 SYNCS.PHASECHK.TRANS64 P0, [R0+URZ], R3 ;  /* 0x00000003000085a7 */ /* 0x000ea400080010ff */
[----:B--2---:R-:W-:Y:S05]  /*3110*/  @P0 EXIT ;  /* 0x000000000000094d */ /* 0x004fea0003800000 */
[----:B------:R-:W-:Y:S05]  /*3120*/  BRA `(.L_x_53) ;  /* 0xfffffffc00ec7947 */ /* 0x000fea000383ffff */
.L_x_23:
[----:B------:R-:W-:-:S04]  /*3130*/  UISETP.NE.AND UP0, UPT, UR47, URZ, UPT ;  /* 0x000000ff2f00728c */ /* 0x000fc8000bf05270 */
[----:B------:R-:W-:-:S09]  /*3140*/  UISETP.NE.OR UP0, UPT, UR25, 0x1, UP0 ;  /* 0x000000011900788c */ /* 0x000fd20008705670 */
[----:B------:R-:W-:Y:S05]  /*3150*/  BRA.U UP0, `(.L_x_54) ;  /* 0x0000000500487547 */ /* 0x000fea000b800000 */
[----:B------:R-:W-:Y:S01]  /*3160*/  ISETP.GE.U32.AND P2, PT, R0, 0x8, PT ;  /* 0x000000080000780c */ /* 0x000fe20003f46070 */
[----:B------:R-:W-:Y:S01]  /*3170*/  IMAD.MOV.U32 R12, RZ, RZ, 0x1 ;  /* 0x00000001ff0c7424 */ /* 0x000fe200078e00ff */
[----:B------:R-:W-:Y:S02]  /*3180*/  CS2R R10, SRZ ;  /* 0x00000000000a7805 */ /* 0x000fe4000001ff00 */
[----:B------:R-:W-:Y:S01]  /*3190*/  CS2R R8, SRZ ;  /* 0x0000000000087805 */ /* 0x000fe2000001ff00 */
[----:B------:R-:W-:Y:S01]  /*31a0*/  UMOV UR6, 0x400 ;  /* 0x0000040000067882 */ /* 0x000fe20000000000 */
[----:B------:R-:W-:Y:S01]  /*31b0*/  UMOV UR5, URZ ;  /* 0x000000ff00057c82 */ /* 0x000fe20008000000 */
[----:B------:R-:W-:-:S12]  /*31c0*/  ULEA UR6, UR47, UR6, 0x18 ;  /* 0x000000062f067291 */ /* 0x000fd8000f8ec0ff */
.L_x_58:
[----:B------:R-:W-:Y:S02]  /*31d0*/  LEA R2, R8, UR6, 0x3 ;  /* 0x0000000608027c11 */ /* 0x000fe4000f8e18ff */
[----:B------:R-:W-:-:S03]  /*31e0*/  SHF.L.U32 R5, R9, 0x1f, RZ ;  /* 0x0000001f09057819 */ /* 0x000fc600000006ff */
[----:B------:R-:W-:Y:S01]  /*31f0*/  VIADD R4, R2, 0x140 ;  /* 0x0000014002047836 */ /* 0x000fe20000000000 */
[----:B------:R-:W2:Y:S02]  /*3200*/  SYNCS.PHASECHK.TRANS64.TRYWAIT P0, [R2+URZ+0x130], R5 ;  /* 0x00013005020075a7 */ /* 0x000ea400080011ff */
[----:B--2---:R-:W-:Y:S05]  /*3210*/  @!P0 BRA `(.L_x_55) ;  /* 0x0000009000648947 */ /* 0x004fea0003800000 */
.L_x_176:
[----:B------:R-:W-:Y:S01]  /*3220*/  ULEA UR4, UR5, UR6, 0x3 ;  /* 0x0000000605047291 */ /* 0x000fe2000f8e18ff */
[----:B------:R-:W-:Y:S02]  /*3230*/  PRMT R4, RZ, 0x654, R4 ;  /* 0x00000654ff047816 */ /* 0x000fe40000000004 */
[----:B--2---:R-:W-:Y:S01]  /*3240*/  SHF.L.U32 R5, R12, 0x1f, RZ ;  /* 0x0000001f0c057819 */ /* 0x004fe200000006ff */
[----:B------:R-:W-:Y:S01]  /*3250*/  UIADD3 UR7, UPT, UPT, UR4, 0xf0, URZ ;  /* 0x000000f004077890 */ /* 0x000fe2000fffe0ff */
[----:B------:R2:W-:Y:S05]  /*3260*/  SYNCS.ARRIVE.TRANS64.RED.A1T0 RZ, [R4+URZ], RZ ;  /* 0x000000ff04ff79a7 */ /* 0x0005ea00081004ff */
[----:B------:R-:W-:Y:S01]  /*3270*/  IMAD.U32 R7, RZ, RZ, UR7 ;  /* 0x00000007ff077e24 */ /* 0x000fe2000f8e00ff */
[----:B------:R-:W3:Y:S04]  /*3280*/  SYNCS.PHASECHK.TRANS64.TRYWAIT P0, [UR4+0x100], R5 ;  /* 0x00010005ff0075a7 */ /* 0x000ee80008001104 */
[----:B------:R-:W-:Y:S01]  /*3290*/  PRMT R6, R0, 0x654, R7 ;  /* 0x0000065400067816 */ /* 0x000fe20000000007 */
[----:B--2---:R-:W-:Y:S01]  /*32a0*/  @!P2 IMAD.MOV.U32 R4, RZ, RZ, 0x10 ;  /* 0x00000010ff04a424 */ /* 0x004fe200078e00ff */
[----:B---3--:R-:W-:Y:S06]  /*32b0*/  @!P0 BRA `(.L_x_56) ;  /* 0x0000009000508947 */ /* 0x008fec0003800000 */
.L_x_178:
[----:B------:R-:W-:Y:S01]  /*32c0*/  ULEA UR8, UR5, UR6, 0x4 ;  /* 0x0000000605087291 */ /* 0x000fe2000f8e20ff */
[----:B------:R-:W-:Y:S01]  /*32d0*/  SEL R3, R6, R3, !P2 ;  /* 0x0000000306037207 */ /* 0x000fe20005000000 */
[----:B------:R-:W-:Y:S01]  /*32e0*/  UIADD3 UR9, UPT, UPT, UR4, 0xf0, URZ ;  /* 0x000000f004097890 */ /* 0x000fe2000fffe0ff */
[----:B--2---:R-:W-:Y:S01]  /*32f0*/  LEA R2, R11, UR6, 0x3 ;  /* 0x000000060b027c11 */ /* 0x004fe2000f8e18ff */
[----:B------:R-:W-:Y:S01]  /*3300*/  UIADD3 UR8, UPT, UPT, UR8, 0x160, URZ ;  /* 0x0000016008087890 */ /* 0x000fe2000fffe0ff */
[----:B------:R-:W-:Y:S01]  /*3310*/  SHF.L.U32 R5, R10, 0x1f, RZ ;  /* 0x0000001f0a057819 */ /* 0x000fe200000006ff */
[----:B------:R2:W-:Y:S01]  /*3320*/  @!P2 SYNCS.ARRIVE.TRANS64.RED RZ, [R3+URZ], R4 ;  /* 0x0000000403ffa9a7 */ /* 0x0005e200080004ff */
[----:B------:R-:W-:Y:S01]  /*3330*/  UIADD3 UR4, UPT, UPT, UR5, 0x1, URZ ;  /* 0x0000000105047890 */ /* 0x000fe2000fffe0ff */
[----:B------:R-:W-:-:S03]  /*3340*/  VIADD R8, R8, 0x1 ;  /* 0x0000000108087836 */ /* 0x000fc60000000000 */
[----:B------:R-:W-:Y:S02]  /*3350*/  UISETP.NE.AND UP0, UPT, UR4, 0x2, UPT ;  /* 0x000000020400788c */ /* 0x000fe4000bf05270 */
[----:B------:R-:W-:Y:S06]  /*3360*/  UGETNEXTWORKID.BROADCAST [UR8], [UR9] ;  /* 0x00000000080073ca */ /* 0x000fec0008000100 */
[----:B------:R-:W-:Y:S01]  /*3370*/  USEL UR7, URZ, 0x1, UP0 ;  /* 0x00000001ff077887 */ /* 0x000fe20008000000 */
[----:B------:R-:W-:Y:S01]  /*3380*/  ISETP.NE.AND P0, PT, R8, 0x2, PT ;  /* 0x000000020800780c */ /* 0x000fe20003f05270 */
[----:B------:R-:W-:Y:S01]  /*3390*/  USEL UR5, UR4, URZ, UP0 ;  /* 0x000000ff04057287 */ /* 0x000fe20008000000 */
[----:B------:R-:W3:Y:S03]  /*33a0*/  SYNCS.PHASECHK.TRANS64.TRYWAIT P1, [R2+URZ+0xf0], R5 ;  /* 0x0000f005020075a7 */ /* 0x000ee600080211ff */
[----:B------:R-:W-:Y:S01]  /*33b0*/  LOP3.LUT R12, R12, UR7, RZ, 0x3c, !PT ;  /* 0x000000070c0c7c12 */ /* 0x000fe2000f8e3cff */
[----:B--23--:R-:W-:Y:S07]  /*33c0*/  @!P1 BRA `(.L_x_57) ;  /* 0x0000009000249947 */ /* 0x00cfee0003800000 */
.L_x_179:
[C---:B------:R-:W-:Y:S01]  /*33d0*/  LEA R4, R11.reuse, UR6, 0x4 ;  /* 0x000000060b047c11 */ /* 0x040fe2000f8e20ff */
[----:B--2---:R-:W-:Y:S01]  /*33e0*/  VIADD R2, R2, 0x100 ;  /* 0x0000010002027836 */ /* 0x004fe20000000000 */
[----:B------:R-:W-:Y:S01]  /*33f0*/  SEL R8, R8, RZ, P0 ;  /* 0x000000ff08087207 */ /* 0x000fe20000000000 */
[----:B------:R-:W-:-:S03]  /*3400*/  VIADD R11, R11, 0x1 ;  /* 0x000000010b0b7836 */ /* 0x000fc60000000000 */
[----:B------:R-:W2:Y:S01]  /*3410*/  LDS.128 R4, [R4+0x160] ;  /* 0x0001600004047984 */ /* 0x000ea20000000c00 */
[----:B------:R-:W-:Y:S02]  /*3420*/  PRMT R2, RZ, 0x654, R2 ;  /* 0x00000654ff027816 */ /* 0x000fe40000000002 */
[C---:B------:R-:W-:Y:S01]  /*3430*/  ISETP.NE.AND P1, PT, R11.reuse, 0x2, PT ;  /* 0x000000020b00780c */ /* 0x040fe20003f25270 */
[----:B------:R-:W-:Y:S01]  /*3440*/  @!PT LDS RZ, [RZ] ;  /* 0x00000000fffff984 */ /* 0x000fe20000000800 */
[----:B------:R-:W-:Y:S01]  /*3450*/  @!PT LDS RZ, [RZ] ;  /* 0x00000000fffff984 */ /* 0x000fe20000000800 */
[----:B------:R-:W-:Y:S01]  /*3460*/  @!PT LDS RZ, [RZ] ;  /* 0x00000000fffff984 */ /* 0x000fe20000000800 */
[----:B------:R-:W-:Y:S01]  /*3470*/  @!PT LDS RZ, [RZ] ;  /* 0x00000000fffff984 */ /* 0x000fe20000000800 */
[----:B------:R3:W-:Y:S06]  /*3480*/  MEMBAR.ALL.CTA ;  /* 0x0000000000007992 */ /* 0x0007ec0000008000 */
[----:B---3--:R-:W3:Y:S01]  /*3490*/  FENCE.VIEW.ASYNC.S ;  /* 0x00000000000073c6 */ /* 0x008ee20000000000 */
[----:B------:R-:W-:Y:S01]  /*34a0*/  SEL R11, R11, RZ, P1 ;  /* 0x000000ff0b0b7207 */ /* 0x000fe20000800000 */
[----:B---3--:R3:W-:Y:S01]  /*34b0*/  SYNCS.ARRIVE.TRANS64.RED.A1T0 RZ, [R2+URZ], RZ ;  /* 0x000000ff02ff79a7 */ /* 0x0087e200081004ff */
[----:B--2---:R-:W-:-:S02]  /*34c0*/  LOP3.LUT P3, RZ, R6, 0x1, RZ, 0xc0, !PT ;  /* 0x0000000106ff7812 */ /* 0x004fc4000786c0ff */
[----:B------:R-:W-:-:S04]  /*34d0*/  SEL R5, RZ, 0x1, P1 ;  /* 0x00000001ff057807 */ /* 0x000fc80000800000 */
[----:B------:R-:W-:Y:S02]  /*34e0*/  LOP3.LUT R10, R10, R5, RZ, 0x3c, !PT ;  /* 0x000000050a0a7212 */ /* 0x000fe400078e3cff */
[----:B---3--:R-:W-:-:S04]  /*34f0*/  SEL R2, RZ, 0x1, P0 ;  /* 0x00000001ff027807 */ /* 0x008fc80000000000 */
[----:B------:R-:W-:Y:S01]  /*3500*/  LOP3.LUT R9, R9, R2, RZ, 0x3c, !PT ;  /* 0x0000000209097212 */ /* 0x000fe200078e3cff */
[----:B------:R-:W-:Y:S06]  /*3510*/  @P3 BRA `(.L_x_58) ;  /* 0xfffffffc002c3947 */ /* 0x000fec000383ffff */
[----:B------:R-:W-:Y:S01]  /*3520*/  ULEA UR4, UR5, UR6, 0x3 ;  /* 0x0000000605047291 */ /* 0x000fe2000f8e18ff */
[----:B------:R-:W-:-:S08]  /*3530*/  SHF.L.U32 R3, R12, 0x1f, RZ ;  /* 0x0000001f0c037819 */ /* 0x000fd000000006ff */
[----:B------:R-:W2:Y:S02]  /*3540*/  SYNCS.PHASECHK.TRANS64 P0, [UR4+0x100], R3 ;  /* 0x00010003ff0075a7 */ /* 0x000ea40008001004 */
[----:B--2---:R-:W-:Y:S05]  /*3550*/  @P0 BRA `(.L_x_59) ;  /* 0x0000000000080947 */ /* 0x004fea0003800000 */
[----:B------:R-:W2:Y:S02]  /*3560*/  SYNCS.PHASECHK.TRANS64.TRYWAIT P0, [UR4+0x100], R3 ;  /* 0x00010003ff0075a7 */ /* 0x000ea40008001104 */
[----:B--2---:R-:W-:Y:S05]  /*3570*/  @!P0 BRA `(.L_x_60) ;  /* 0x0000008c00cc8947 */ /* 0x004fea0003800000 */
.L_x_59:
[----:B------:R-:W-:-:S04]  /*3580*/  UIADD3 UR7, UPT, UPT, UR5, 0x1, URZ ;  /* 0x0000000105077890 */ /* 0x000fc8000fffe0ff */
[----:B------:R-:W-:-:S04]  /*3590*/  UISETP.NE.AND UP0, UPT, UR7, 0x2, UPT ;  /* 0x000000020700788c */ /* 0x000fc8000bf05270 */
[----:B------:R-:W-:Y:S02]  /*35a0*/  USEL UR8, URZ, 0x1, UP0 ;  /* 0x00000001ff087887 */ /* 0x000fe40008000000 */
[----:B------:R-:W-:-:S04]  /*35b0*/  USEL UR7, UR7, URZ, UP0 ;  /* 0x000000ff07077287 */ /* 0x000fc80008000000 */
[----:B------:R-:W-:Y:S01]  /*35c0*/  ULEA UR7, UR7, UR6, 0x3 ;  /* 0x0000000607077291 */ /* 0x000fe2000f8e18ff */
[----:B--2---:R-:W-:-:S04]  /*35d0*/  LOP3.LUT R3, R12, UR8, RZ, 0x3c, !PT ;  /* 0x000000080c037c12 */ /* 0x004fc8000f8e3cff */
[----:B------:R-:W-:-:S04]  /*35e0*/  SHF.L.U32 R0, R3, 0x1f, RZ ;  /* 0x0000001f03007819 */ /* 0x000fc800000006ff */
[----:B------:R-:W2:Y:S02]  /*35f0*/  SYNCS.PHASECHK.TRANS64 P0, [UR7+0x100], R0 ;  /* 0x00010000ff0075a7 */ /* 0x000ea40008001007 */
[----:B-12---:R-:W-:Y:S05]  /*3600*/  @P0 EXIT ;  /* 0x000000000000094d */ /* 0x006fea0003800000 */
[----:B------:R-:W-:Y:S02]  /*3610*/  SHF.L.U32 R3, R3, 0x1f, RZ ;  /* 0x0000001f03037819 */ /* 0x000fe400000006ff */
[----:B------:R-:W-:-:S07]  /*3620*/  MOV R0, UR7 ;  /* 0x0000000700007c02 */ /* 0x000fce0008000f00 */
.L_x_61:
[----:B-1----:R1:W2:Y:S02]  /*3630*/  SYNCS.PHASECHK.TRANS64.TRYWAIT P0, [R0+URZ+0x100], R3 ;  /* 0x00010003000075a7 */ /* 0x0022a400080011ff */
[----:B--2---:R-:W-:Y:S05]  /*3640*/  @!P0 NANOSLEEP.SYNCS 0x989680 ;  /* 0x009896800000895d */ /* 0x004fea0003900000 */
[----:B------:R-:W2:Y:S02]  /*3650*/  @!P0 SYNCS.PHASECHK.TRANS64 P0, [R0+URZ+0x100], R3 ;  /* 0x00010003000085a7 */ /* 0x000ea400080010ff */
[----:B--2---:R-:W-:Y:S05]  /*3660*/  @P0 EXIT ;  /* 0x000000000000094d */ /* 0x004fea0003800000 */
[----:B------:R-:W-:Y:S05]  /*3670*/  BRA `(.L_x_61) ;  /* 0xfffffffc00ec7947 */ /* 0x000fea000383ffff */
.L_x_54:
[----:B------:R-:W-:Y:S05]  /*3680*/  BRA.U UP6, `(.L_x_62) ;  /* 0x0000001106587547 */ /* 0x000fea000b800000 */
[----:B------:R-:W-:Y:S01]  /*3690*/  UMOV UR4, 0x40 ;  /* 0x0000004000047882 */ /* 0x000fe20000000000 */
[----:B------:R-:W-:Y:S01]  /*36a0*/  NOP ;  /* 0x0000000000007918 */ /* 0x000fe20000000000 */
[----:B------:R-:W-:Y:S01]  /*36b0*/  ULEA UR5, UR47, UR4, 0x18 ;  /* 0x000000042f057291 */ /* 0x000fe2000f8ec0ff */
[----:B------:R-:W-:Y:S02]  /*36c0*/  UMOV UR6, 0x400 ;  /* 0x0000040000067882 */ /* 0x000fe40000000000 */
[----:B------:R-:W-:-:S06]  /*36d0*/  ULEA UR6, UR47, UR6, 0x18 ;  /* 0x000000062f067291 */ /* 0x000fcc000f8ec0ff */
[----:B------:R-:W2:Y:S02]  /*36e0*/  LDS.U8 R0, [UR5+0x1c] ;  /* 0x00001c05ff007984 */ /* 0x000ea40008000000 */
[----:B--2---:R-:W-:-:S13]  /*36f0*/  ISETP.NE.AND P0, PT, R0, RZ, PT ;  /* 0x000000ff0000720c */ /* 0x004fda0003f05270 */
[----:B------:R-:W-:Y:S05]  /*3700*/  @P0 BRA `(.L_x_63) ;  /* 0x0000000400080947 */ /* 0x000fea0003800000 */
[----:B------:R-:W-:Y:S02]  /*3710*/  UISETP.NE.U32.AND UP1, UPT, UR34, 0x1, UPT ;  /* 0x000000012200788c */ /* 0x000fe4000bf25070 */
[----:B------:R-:W-:-:S07]  /*3720*/  UIADD3 UR7, UPT, UPT, UR5, 0x8, URZ ;  /* 0x0000000805077890 */ /* 0x000fce000fffe0ff */
[----:B------:R-:W-:Y:S05]  /*3730*/  BRA.U !UP1, `(.L_x_64) ;  /* 0x00000001099c7547 */ /* 0x000fea000b800000 */
[----:B------:R-:W-:Y:S01]  /*3740*/  ELECT P0, URZ, PT ;  /* 0x0000000000ff782f */ /* 0x000fe20003800000 */
[----:B------:R-:W-:-:S12]  /*3750*/  BSSY B0, `(.L_x_64) ;  /* 0x0000025000007945 */ /* 0x000fd80003800000 */
[----:B------:R-:W-:Y:S05]  /*3760*/  @!P0 BRA `(.L_x_65) ;  /* 0x00000000008c8947 */ /* 0x000fea0003800000 */
[----:B------:R-:W-:-:S05]  /*3770*/  UMOV UR4, 0x10 ;  /* 0x0000001000047882 */ /* 0x000fca0000000000 */
[----:B------:R-:W-:Y:S04]  /*3780*/  DEPBAR.LE SB2, 0x36 ;  /* 0x0000ad800000791a */ /* 0x000fe80000000000 */
[----:B------:R-:W2:Y:S02]  /*3790*/  UTCATOMSWS.2CTA.FIND_AND_SET.ALIGN UP0, UR4, UR4 ;  /* 0x00000004000475e3 */ /* 0x000ea40008200800 */
[----:B--2---:R-:W-:Y:S01]  /*37a0*/  MOV R11, UR4 ;  /* 0x00000004000b7c02 */ /* 0x004fe20008000f00 */
[----:B------:R-:W-:Y:S06]  /*37b0*/  BRA.U UP0, `(.L_x_66) ;  /* 0x0000000100187547 */ /* 0x000fec000b800000 */
.L_x_67:
[----:B------:R-:W-:Y:S05]  /*37c0*/  NANOSLEEP 0x64 ;  /* 0x000000640000795d */ /* 0x000fea0003800000 */
[----:B------:R-:W-:-:S05]  /*37d0*/  UMOV UR4, 0x10 ;  /* 0x0000001000047882 */ /* 0x000fca0000000000 */
[----:B------:R-:W-:Y:S04]  /*37e0*/  DEPBAR.LE SB2, 0x36 ;  /* 0x0000ad800000791a */ /* 0x000fe80000000000 */
[----:B------:R-:W2:Y:S02]  /*37f0*/  UTCATOMSWS.2CTA.FIND_AND_SET.ALIGN UP0, UR4, UR4 ;  /* 0x00000004000475e3 */ /* 0x000ea40008200800 */
[----:B--2---:R-:W-:Y:S01]  /*3800*/  MOV R11, UR4 ;  /* 0x00000004000b7c02 */ /* 0x004fe20008000f00 */
[----:B------:R-:W-:Y:S05]  /*3810*/  BRA.U !UP0, `(.L_x_67) ;  /* 0xfffffffd08e87547 */ /* 0x000fea000b83ffff */
.L_x_66:
[----:B------:R-:W2:Y:S01]  /*3820*/  LDS R7, [UR5+0x10] ;  /* 0x00001005ff077984 */ /* 0x000ea20008000800 */
[----:B------:R-:W-:Y:S01]  /*3830*/  IMAD.U32 R5, RZ, RZ, UR6 ;  /* 0x00000006ff057e24 */ /* 0x000fe2000f8e00ff */
[----:B------:R-:W-:-:S03]  /*3840*/  MOV R4, UR33 ;  /* 0x0000002100047c02 */ /* 0x000fc60008000f00 */
[----:B------:R-:W-:Y:S01]  /*3850*/  VIADD R5, R5, 0x180 ;  /* 0x0000018005057836 */ /* 0x000fe20000000000 */
[----:B--2---:R-:W-:-:S04]  /*3860*/  SHF.L.U32 R7, R7, 0x1f, RZ ;  /* 0x0000001f07077819 */ /* 0x004fc800000006ff */
[----:B------:R-:W2:Y:S02]  /*3870*/  SYNCS.PHASECHK.TRANS64.TRYWAIT P0, [UR5+0x8], R7 ;  /* 0x00000807ff0075a7 */ /* 0x000ea40008001105 */
[----:B--2---:R-:W-:Y:S05]  /*3880*/  @P0 BRA `(.L_x_68) ;  /* 0x0000000000080947 */ /* 0x004fea0003800000 */
[----:B------:R-:W2:Y:S02]  /*3890*/  SYNCS.PHASECHK.TRANS64.TRYWAIT P0, [UR5+0x8], R7 ;  /* 0x00000807ff0075a7 */ /* 0x000ea40008001105 */
[----:B--2---:R-:W-:Y:S05]  /*38a0*/  @!P0 BRA `(.L_x_69) ;  /* 0x0000008c00188947 */ /* 0x004fea0003800000 */
.L_x_68:
[----:B--2---:R-:W-:Y:S01]  /*38b0*/  HFMA2 R0, -RZ, RZ, 0, 5.9604644775390625e-08 ;  /* 0x00000001ff007431 */ /* 0x004fe200000001ff */
[----:B------:R-:W-:Y:S01]  /*38c0*/  UPRMT UR4, UR33, 0x654, UR7 ;  /* 0x0000065421047896 */ /* 0x000fe20008000007 */
[----:B------:R-:W-:Y:S01]  /*38d0*/  IMAD.MOV.U32 R8, RZ, RZ, 0xffff ;  /* 0x0000ffffff087424 */ /* 0x000fe200078e00ff */
[----:B------:R-:W-:Y:S01]  /*38e0*/  PRMT R4, R4, 0x654, R5 ;  /* 0x0000065404047816 */ /* 0x000fe20000000005 */
[----:B------:R-:W-:Y:S02]  /*38f0*/  IMAD.MOV.U32 R6, RZ, RZ, 0x4 ;  /* 0x00000004ff067424 */ /* 0x000fe400078e00ff */
[----:B------:R-:W-:Y:S01]  /*3900*/  IMAD.SHL.U32 R9, R11, 0x20, RZ ;  /* 0x000000200b097824 */ /* 0x000fe200078e00ff */
[----:B------:R-:W-:Y:S02]  /*3910*/  MOV R5, UR4 ;  /* 0x0000000400057c02 */ /* 0x000fe40008000f00 */
[-C--:B------:R-:W-:Y:S01]  /*3920*/  SHF.L.U32 R8, R8, R11.reuse, RZ ;  /* 0x0000000b08087219 */ /* 0x080fe200000006ff */
[----:B------:R2:W-:Y:S01]  /*3930*/  SYNCS.ARRIVE.TRANS64.RED RZ, [UR4], R6 ;  /* 0x00000006ffff79a7 */ /* 0x0005e20008000404 */
[----:B------:R-:W-:Y:S01]  /*3940*/  SHF.L.U32 R7, R0, R11, RZ ;  /* 0x0000000b00077219 */ /* 0x000fe200000006ff */
[----:B------:R2:W-:Y:S04]  /*3950*/  STS [UR6+0x180], R9 ;  /* 0x00018009ff007988 */ /* 0x0005e80008000806 */
[----:B------:R2:W-:Y:S04]  /*3960*/  STAS [R4.64], R11 ;  /* 0x0000000b04007dbd */ /* 0x0005e8000c0008ff */
[----:B------:R2:W-:Y:S04]  /*3970*/  ATOMS.OR RZ, [UR5+0x14], R8 ;  /* 0x00001408ffff798c */ /* 0x0005e8000b000005 */
[----:B------:R2:W-:Y:S04]  /*3980*/  ATOMS.OR RZ, [UR5+0x18], R7 ;  /* 0x00001807ffff798c */ /* 0x0005e8000b000005 */
[----:B------:R2:W-:Y:S02]  /*3990*/  ATOMS.XOR RZ, [UR5+0x10], R0 ;  /* 0x00001000ffff798c */ /* 0x0005e4000b800005 */
.L_x_65:
[----:B-1----:R-:W-:Y:S05]  /*39a0*/  BSYNC B0 ;  /* 0x0000000000007941 */ /* 0x002fea0003800000 */
.L_x_64:
[----:B------:R-:W-:Y:S05]  /*39b0*/  BRA.U UP1, `(.L_x_70) ;  /* 0x00000001016c7547 */ /* 0x000fea000b800000 */
[----:B------:R-:W-:-:S03]  /*39c0*/  UMOV UR4, 0xffffffff ;  /* 0xffffffff00047882 */ /* 0x000fc60000000000 */
[----:B------:R-:W-:Y:S05]  /*39d0*/  BRA.DIV UR4, `(.L_x_71) ;  /* 0x0000008a04e47947 */ /* 0x000fea000b800000 */
[----:B------:R-:W-:-:S13]  /*39e0*/  ELECT P6, URZ, PT ;  /* 0x0000000000ff782f */ /* 0x000fda00038c0000 */
.L_x_183:
[----:B------:R-:W-:Y:S05]  /*39f0*/  @!P6 BRA `(.L_x_70) ;  /* 0x00000000005ce947 */ /* 0x000fea0003800000 */
[----:B--2---:R-:W2:Y:S02]  /*3a00*/  LDS R5, [UR5+0x10] ;  /* 0x00001005ff057984 */ /* 0x004ea40008000800 */
[----:B--2---:R-:W-:-:S04]  /*3a10*/  SHF.L.U32 R5, R5, 0x1f, RZ ;  /* 0x0000001f05057819 */ /* 0x004fc800000006ff */
[----:B------:R-:W2:Y:S02]  /*3a20*/  SYNCS.PHASECHK.TRANS64.TRYWAIT P0, [UR5+0x8], R5 ;  /* 0x00000805ff0075a7 */ /* 0x000ea40008001105 */
[----:B--2---:R-:W-:Y:S05]  /*3a30*/  @P0 BRA `(.L_x_72) ;  /* 0x0000000000080947 */ /* 0x004fea0003800000 */
[----:B------:R-:W2:Y:S02]  /*3a40*/  SYNCS.PHASECHK.TRANS64.TRYWAIT P0, [UR5+0x8], R5 ;  /* 0x00000805ff0075a7 */ /* 0x000ea40008001105 */
[----:B--2---:R-:W-:Y:S05]  /*3a50*/  @!P0 BRA `(.L_x_73) ;  /* 0x0000008800e48947 */ /* 0x004fea0003800000 */
.L_x_72:
[----:B------:R-:W3:Y:S01]  /*3a60*/  LDS R7, [UR6+0x180] ;  /* 0x00018006ff077984 */ /* 0x000ee20008000800 */
[----:B--2---:R-:W-:Y:S02]  /*3a70*/  HFMA2 R0, -RZ, RZ, 0, 5.9604644775390625e-08 ;  /* 0x00000001ff007431 */ /* 0x004fe400000001ff */
[----:B------:R-:W-:Y:S01]  /*3a80*/  IMAD.MOV.U32 R4, RZ, RZ, 0xffff ;  /* 0x0000ffffff047424 */ /* 0x000fe200078e00ff */
[----:B------:R-:W-:Y:S01]  /*3a90*/  UPRMT UR4, UR33, 0x654, UR7 ;  /* 0x0000065421047896 */ /* 0x000fe20008000007 */
[----:B---3--:R-:W-:-:S03]  /*3aa0*/  IMAD.SHL.U32 R5, R7, 0x20, RZ ;  /* 0x0000002007057824 */ /* 0x008fc600078e00ff */
[-C--:B------:R-:W-:Y:S02]  /*3ab0*/  SHF.L.U32 R4, R4, R7.reuse, RZ ;  /* 0x0000000704047219 */ /* 0x080fe400000006ff */
[----:B------:R-:W-:Y:S01]  /*3ac0*/  SHF.L.U32 R7, R0, R7, RZ ;  /* 0x0000000700077219 */ /* 0x000fe200000006ff */
[----:B------:R3:W-:Y:S04]  /*3ad0*/  STS [UR6+0x180], R5 ;  /* 0x00018005ff007988 */ /* 0x0007e80008000806 */
[----:B------:R3:W-:Y:S04]  /*3ae0*/  ATOMS.OR RZ, [UR5+0x14], R4 ;  /* 0x00001404ffff798c */ /* 0x0007e8000b000005 */
[----:B------:R3:W-:Y:S01]  /*3af0*/  ATOMS.OR RZ, [UR5+0x18], R7 ;  /* 0x00001807ffff798c */ /* 0x0007e2000b000005 */
[----:B------:R-:W-:Y:S03]  /*3b00*/  SYNCS.ARRIVE.TRANS64.RED.A1T0 RZ, [UR4], RZ ;  /* 0x000000ffffff79a7 */ /* 0x000fe60008100404 */
[----:B------:R3:W-:Y:S01]  /*3b10*/  ATOMS.XOR RZ, [UR5+0x10], R0 ;  /* 0x00001000ffff798c */ /* 0x0007e2000b800005 */
[----:B------:R-:W-:Y:S05]  /*3b20*/  BRA `(.L_x_70) ;  /* 0x0000000000107947 */ /* 0x000fea0003800000 */
.L_x_63:
[----:B------:R-:W-:Y:S02]  /*3b30*/  MOV R0, 0xffffffff ;  /* 0xffffffff00007802 */ /* 0x000fe40000000f00 */
[----:B------:R-:W-:-:S03]  /*3b40*/  MOV R4, 0x3b70 ;  /* 0x00003b7000047802 */ /* 0x000fc60000000f00 */
[----:B------:R2:W-:Y:S04]  /*3b50*/  STS [UR6+0x180], R0 ;  /* 0x00018000ff007988 */ /* 0x0005e80008000806 */
[----:B-12--5:R-:W-:Y:S05]  /*3b60*/  CALL.REL.NOINC `($__internal_1_$__cuda_sm10x_tcgen05_guardrail_trap_phase_invalid_during_alloc) ;  /* 0x0000009000887944 */ /* 0x026fea0003c00000 */
.L_x_70:
[----:B------:R-:W-:Y:S05]  /*3b70*/  WARPSYNC.ALL ;  /* 0x0000000000007948 */ /* 0x000fea0003800000 */
[----:B------:R-:W4:Y:S01]  /*3b80*/  S2UR UR4, SR_CgaCtaId ;  /* 0x00000000000479c3 */ /* 0x000f220000008800 */
[----:B------:R-:W-:Y:S01]  /*3b90*/  UMOV UR17, 0x400 ;  /* 0x0000040000117882 */ /* 0x000fe20000000000 */
[----:B------:R-:W-:-:S06]  /*3ba0*/  NOP ;  /* 0x0000000000007918 */ /* 0x000fcc0000000000 */
[----:B------:R-:W-:Y:S06]  /*3bb0*/  BAR.ARV 0x6, 0xa0 ;  /* 0x0182800000007b1d */ /* 0x000fec0000002000 */
[----:B------:R-:W1:Y:S01]  /*3bc0*/  LDCU UR6, c[0x0][0x38c] ;  /* 0x00007180ff0677ac */ /* 0x000e620008000800 */
[----:B------:R-:W-:Y:S01]  /*3bd0*/  LOP3.LUT R3, R3, 0xffff, RZ, 0xc0, !PT ;  /* 0x0000ffff03037812 */ /* 0x000fe200078ec0ff */
[----:B--2---:R-:W-:Y:S01]  /*3be0*/  IMAD.MOV.U32 R9, RZ, RZ, 0x1 ;  /* 0x00000001ff097424 */ /* 0x004fe200078e00ff */
[----:B------:R-:W-:Y:S01]  /*3bf0*/  LOP3.LUT R2, R2, 0xffff, RZ, 0xc0, !PT ;  /* 0x0000ffff02027812 */ /* 0x000fe200078ec0ff */
[----:B------:R-:W-:Y:S01]  /*3c00*/  IMAD.MOV.U32 R8, RZ, RZ, RZ ;  /* 0x000000ffff087224 */ /* 0x000fe200078e00ff */
[----:B------:R-:W-:Y:S01]  /*3c10*/  R2UR UR20, R3 ;  /* 0x00000000031472ca */ /* 0x000fe200000e0000 */
[----:B------:R-:W-:Y:S01]  /*3c20*/  UMOV UR24, URZ ;  /* 0x000000ff00187c82 */ /* 0x000fe20008000000 */
[----:B------:R-:W-:-:S02]  /*3c30*/  R2UR UR30, R2 ;  /* 0x00000000021e72ca */ /* 0x000fc400000e0000 */
[----:B------:R-:W-:Y:S01]  /*3c40*/  CS2R R2, SRZ ;  /* 0x0000000000027805 */ /* 0x000fe2000001ff00 */
[----:B------:R-:W-:Y:S01]  /*3c50*/  UMOV UR15, URZ ;  /* 0x000000ff000f7c82 */ /* 0x000fe20008000000 */
[----:B----4-:R-:W-:Y:S01]  /*3c60*/  ULEA UR17, UR4, UR17, 0x18 ;  /* 0x0000001104117291 */ /* 0x010fe2000f8ec0ff */
[----:B------:R-:W-:Y:S01]  /*3c70*/  UMOV UR14, URZ ;  /* 0x000000ff000e7c82 */ /* 0x000fe20008000000 */
[----:B------:R-:W-:Y:S02]  /*3c80*/  UISETP.NE.AND UP3, UPT, UR34, URZ, UPT ;  /* 0x000000ff2200728c */ /* 0x000fe4000bf65270 */
[----:B------:R-:W-:Y:S02]  /*3c90*/  UIADD3 UR5, UPT, UPT, UR17, 0x10800, URZ ;  /* 0x0001080011057890 */ /* 0x000fe4000fffe0ff */
[----:B------:R-:W-:-:S03]  /*3ca0*/  UIADD3 UR4, UPT, UPT, UR17, 0x24800, URZ ;  /* 0x0002480011047890 */ /* 0x000fc6000fffe0ff */
[----:B---3--:R-:W2:Y:S01]  /*3cb0*/  LDS R0, [UR17+0x180] ;  /* 0x00018011ff007984 */ /* 0x008ea20008000800 */
[----:B-1----:R-:W-:Y:S02]  /*3cc0*/  UIADD3 UR6, UPT, UPT, UR6, 0x1f, URZ ;  /* 0x0000001f06067890 */ /* 0x002fe4000fffe0ff */
[----:B------:R-:W-:Y:S02]  /*3cd0*/  USHF.R.U32.HI UR5, URZ, 0x4, UR5 ;  /* 0x00000004ff057899 */ /* 0x000fe40008011605 */
[----:B------:R-:W-:Y:S02]  /*3ce0*/  USHF.R.S32.HI UR25, URZ, 0x1f, UR6 ;  /* 0x0000001fff197899 */ /* 0x000fe40008011406 */
[----:B------:R-:W-:Y:S02]  /*3cf0*/  USHF.R.U32.HI UR4, URZ, 0x4, UR4 ;  /* 0x00000004ff047899 */ /* 0x000fe40008011604 */
[----:B------:R-:W-:Y:S02]  /*3d00*/  ULEA.HI UR25, UR25, UR6, URZ, 0x5 ;  /* 0x0000000619197291 */ /* 0x000fe4000f8f28ff */
[----:B------:R-:W-:-:S02]  /*3d10*/  ULOP3.LUT UR5, UR5, 0x3fff, URZ, 0xc0, !UPT ;  /* 0x00003fff05057892 */ /* 0x000fc4000f8ec0ff */
[----:B------:R-:W-:Y:S02]  /*3d20*/  USHF.R.S32.HI UR25, URZ, 0x5, UR25 ;  /* 0x00000005ff197899 */ /* 0x000fe40008011419 */
[----:B------:R-:W-:Y:S02]  /*3d30*/  ULOP3.LUT UR22, UR4, 0x3fff, URZ, 0xc0, !UPT ;  /* 0x00003fff04167892 */ /* 0x000fe4000f8ec0ff */
[----:B------:R-:W-:Y:S02]  /*3d40*/  UISETP.LT.AND UP0, UPT, UR25, 0x1, UPT ;  /* 0x000000011900788c */ /* 0x000fe4000bf01270 */
[----:B------:R-:W-:Y:S02]  /*3d50*/  ULOP3.LUT UR21, UR5, 0x10000, URZ, 0xfc, !UPT ;  /* 0x0001000005157892 */ /* 0x000fe4000f8efcff */
[----:B------:R-:W-:Y:S02]  /*3d60*/  ULOP3.LUT UR22, UR22, 0x10000, URZ, 0xfc, !UPT ;  /* 0x0001000016167892 */ /* 0x000fe4000f8efcff */
[----:B------:R-:W-:Y:S01]  /*3d70*/  USEL UR31, UR25, 0x1, !UP0 ;  /* 0x00000001191f7887 */ /* 0x000fe2000c000000 */
[----:B------:R-:W-:Y:S01]  /*3d80*/  UMOV UR28, 0x0 ;  /* 0x00000000001c7882 */ /* 0x000fe20000000000 */
[----:B------:R-:W-:Y:S01]  /*3d90*/  UMOV UR29, 0x10400010 ;  /* 0x10400010001d7882 */ /* 0x000fe20000000000 */
[----:B------:R-:W-:Y:S01]  /*3da0*/  UMOV UR26, 0x0 ;  /* 0x00000000001a7882 */ /* 0x000fe20000000000 */
[----:B------:R-:W-:Y:S01]  /*3db0*/  UMOV UR27, 0x10400010 ;  /* 0x10400010001b7882 */ /* 0x000fe20000000000 */
[----:B--2---:R-:W-:-:S15]  /*3dc0*/  R2UR UR32, R0 ;  /* 0x00000000002072ca */ /* 0x004fde00000e0000 */
.L_x_81:
[C---:B------:R-:W-:Y:S02]  /*3dd0*/  LEA R0, R8.reuse, UR17, 0x3 ;  /* 0x0000001108007c11 */ /* 0x040fe4000f8e18ff */
[----:B------:R-:W-:Y:S02]  /*3de0*/  SHF.L.U32 R5, R3, 0x1f, RZ ;  /* 0x0000001f03057819 */ /* 0x000fe400000006ff */
[----:B------:R-:W-:Y:S02]  /*3df0*/  LEA R4, R8, UR17, 0x4 ;  /* 0x0000001108047c11 */ /* 0x000fe4000f8e20ff */
[----:B------:R-:W1:Y:S02]  /*3e00*/  SYNCS.PHASECHK.TRANS64.TRYWAIT P0, [R0+URZ+0xf0], R5 ;  /* 0x0000f005000075a7 */ /* 0x000e6400080011ff */
[----:B-1-3--:R-:W-:Y:S05]  /*3e10*/  @!P0 BRA `(.L_x_74) ;  /* 0x00000088000c8947 */ /* 0x00afea0003800000 */
.L_x_184:
[----:B-1----:R-:W1:Y:S01]  /*3e20*/  LDS.128 R4, [R4+0x160] ;  /* 0x0001600004047984 */ /* 0x002e620000000c00 */
[----:B------:R-:W-:Y:S02]  /*3e30*/  VIADD R0, R0, 0x100 ;  /* 0x0000010000007836 */ /* 0x000fe40000000000 */
[----:B------:R-:W-:Y:S01]  /*3e40*/  VIADD R8, R8, 0x1 ;  /* 0x0000000108087836 */ /* 0x000fe20000000000 */
[----:B------:R-:W-:Y:S01]  /*3e50*/  @!PT LDS RZ, [RZ] ;  /* 0x00000000fffff984 */ /* 0x000fe20000000800 */
[----:B------:R-:W-:Y:S01]  /*3e60*/  @!PT LDS RZ, [RZ] ;  /* 0x00000000fffff984 */ /* 0x000fe20000000800 */
[----:B------:R-:W-:Y:S01]  /*3e70*/  @!PT LDS RZ, [RZ] ;  /* 0x00000000fffff984 */ /* 0x000fe20000000800 */
[----:B------:R-:W-:Y:S01]  /*3e80*/  @!PT LDS RZ, [RZ] ;  /* 0x00000000fffff984 */ /* 0x000fe20000000800 */
[----:B------:R2:W-:Y:S06]  /*3e90*/  MEMBAR.ALL.CTA ;  /* 0x0000000000007992 */ /* 0x0005ec0000008000 */
[----:B--2---:R-:W2:Y:S01]  /*3ea0*/  FENCE.VIEW.ASYNC.S ;  /* 0x00000000000073c6 */ /* 0x004ea20000000000 */
[----:B------:R-:W-:-:S04]  /*3eb0*/  PRMT R0, RZ, 0x654, R0 ;  /* 0x00000654ff007816 */ /* 0x000fc80000000000 */
[----:B--2---:R2:W-:Y:S01]  /*3ec0*/  SYNCS.ARRIVE.TRANS64.RED.A1T0 RZ, [R0+URZ], RZ ;  /* 0x000000ff00ff79a7 */ /* 0x0045e200081004ff */
[----:B-1----:R-:W-:Y:S01]  /*3ed0*/  LOP3.LUT P1, RZ, R6, 0x1, RZ, 0xc0, !PT ;  /* 0x0000000106ff7812 */ /* 0x002fe2000782c0ff */
[----:B--2---:R-:W-:-:S12]  /*3ee0*/  BRA.U UP3, `(.L_x_75) ;  /* 0x0000000103e07547 */ /* 0x004fd8000b800000 */
[----:B------:R-:W1:Y:S01]  /*3ef0*/  LDCU UR4, c[0x0][0x38c] ;  /* 0x00007180ff0477ac */ /* 0x000e620008000800 */
[----:B------:R-:W-:Y:S02]  /*3f00*/  PLOP3.LUT P2, PT, PT, PT, PT, 0x80, 0x8 ;  /* 0x000000000008781c */ /* 0x000fe40003f4f070 */
[----:B------:R-:W-:Y:S01]  /*3f10*/  SHF.L.U32 R5, R9, 0x1f, RZ ;  /* 0x0000001f09057819 */ /* 0x000fe200000006ff */
[----:B------:R-:W-:Y:S02]  /*3f20*/  ULEA UR23, UR24, UR17, 0x3 ;  /* 0x0000001118177291 */ /* 0x000fe4000f8e18ff */
[----:B------:R-:W-:Y:S02]  /*3f30*/  ULEA UR18, UR24, UR32, 0x8 ;  /* 0x0000002018127291 */ /* 0x000fe4000f8e40ff */
[----:B-1----:R-:W-:-:S06]  /*3f40*/  UISETP.GE.AND UP0, UPT, UR4, 0x1, UPT ;  /* 0x000000010400788c */ /* 0x002fcc000bf06270 */
[----:B------:R-:W-:-:S05]  /*3f50*/  PLOP3.LUT P0, PT, PT, PT, UP0, 0x80, 0x8 ;  /* 0x000000000008781c */ /* 0x000fca0003f0f008 */
[----:B------:R-:W-:-:S08]  /*3f60*/  @UP0 ULEA UR4, UR15, UR17, 0x3 ;  /* 0x000000110f040291 */ /* 0x000fd0000f8e18ff */
[----:B------:R-:W-:-:S04]  /*3f70*/  @P0 SHF.L.U32 R0, R2, 0x1f, RZ ;  /* 0x0000001f02000819 */ /* 0x000fc800000006ff */
[----:B------:R1:W2:Y:S01]  /*3f80*/  @P0 SYNCS.PHASECHK.TRANS64.TRYWAIT P2, [UR4], R0 ;  /* 0x00000000ff0005a7 */ /* 0x0002a20008041104 */
[----:B------:R-:W3:Y:S02]  /*3f90*/  SYNCS.PHASECHK.TRANS64.TRYWAIT P0, [UR23+0x120], R5 ;  /* 0x00012005ff0075a7 */ /* 0x000ee40008001117 */
[----:B-123--:R-:W-:Y:S05]  /*3fa0*/  @!P0 BRA `(.L_x_76) ;  /* 0x0000008400bc8947 */ /* 0x00efea0003800000 */
.L_x_186:
[----:B------:R-:W-:Y:S01]  /*3fb0*/  UMOV UR19, UR14 ;  /* 0x0000000e00137c82 */ /* 0x000fe20008000000 */
[----:B------:R-:W-:Y:S05]  /*3fc0*/  BRA.U !UP0, `(.L_x_77) ;  /* 0x0000000108987547 */ /* 0x000fea000b800000 */
[----:B------:R-:W-:Y:S02]  /*3fd0*/  UIADD3 UR19, UPT, UPT, UR31, UR14, URZ ;  /* 0x0000000e1f137290 */ /* 0x000fe4000fffe0ff */
[----:B------:R-:W-:Y:S01]  /*3fe0*/  UPLOP3.LUT UP2, UPT, UPT, UPT, UPT, 0x40, 0x4 ;  /* 0x000000000004789c */ /* 0x000fe20003f4e870 */
[----:B------:R-:W-:Y:S01]  /*3ff0*/  UMOV UR16, UR25 ;  /* 0x0000001900107c82 */ /* 0x000fe20008000000 */
[----:B------:R-:W-:-:S09]  /*4000*/  UMOV UR6, UR15 ;  /* 0x0000000f00067c82 */ /* 0x000fd20008000000 */
.L_x_80:
[----:B--2---:R-:W-:Y:S01]  /*4010*/  ULEA UR5, UR6, UR17, 0x3 ;  /* 0x0000001106057291 */ /* 0x004fe2000f8e18ff */
[----:B---3--:R-:W-:Y:S11]  /*4020*/  @P2 BRA `(.L_x_78) ;  /* 0x00000000000c2947 */ /* 0x008ff60003800000 */
[----:B-1----:R-:W-:Y:S04]  /*4030*/  SHF.L.U32 R5, R2, 0x1f, RZ ;  /* 0x0000001f02057819 */ /* 0x002fe800000006ff */
[----:B------:R-:W1:Y:S02]  /*4040*/  SYNCS.PHASECHK.TRANS64.TRYWAIT P0, [UR5], R5 ;  /* 0x00000005ff0075a7 */ /* 0x000e640008001105 */
[----:B-1----:R-:W-:Y:S05]  /*4050*/  @!P0 BRA `(.L_x_79) ;  /* 0x0000008400a88947 */ /* 0x002fea0003800000 */
.L_x_78:
[----:B------:R-:W-:Y:S01]  /*4060*/  UISETP.NE.AND UP0, UPT, UR16, 0x1, UPT ;  /* 0x000000011000788c */ /* 0x000fe2000bf05270 */
[----:B------:R-:W-:Y:S01]  /*4070*/  PLOP3.LUT P2, PT, PT, PT, PT, 0x80, 0x8 ;  /* 0x000000000008781c */ /* 0x000fe20003f4f070 */
[----:B------:R-:W-:Y:S02]  /*4080*/  UIADD3 UR4, UPT, UPT, UR6, 0x1, URZ ;  /* 0x0000000106047890 */ /* 0x000fe4000fffe0ff */
[----:B------:R-:W-:Y:S02]  /*4090*/  ULEA UR12, UR6, UR22, 0x9 ;  /* 0x00000016060c7291 */ /* 0x000fe4000f8e48ff */
[----:B------:R-:W-:Y:S01]  /*40a0*/  UISETP.NE.AND UP1, UPT, UR4, 0xa, UPT ;  /* 0x0000000a0400788c */ /* 0x000fe2000bf25270 */
[----:B------:R-:W-:Y:S01]  /*40b0*/  PLOP3.LUT P0, PT, PT, PT, UP0, 0x80, 0x8 ;  /* 0x000000000008781c */ /* 0x000fe20003f0f008 */
[----:B------:R-:W-:Y:S02]  /*40c0*/  UIADD3 UR10, UPT, UPT, UR12, 0x2, URZ ;  /* 0x000000020c0a7890 */ /* 0x000fe4000fffe0ff */
[----:B------:R-:W-:Y:S02]  /*40d0*/  USEL UR7, URZ, 0x1, UP1 ;  /* 0x00000001ff077887 */ /* 0x000fe40008800000 */
[----:B------:R-:W-:Y:S02]  /*40e0*/  USEL UR15, UR4, URZ, UP1 ;  /* 0x000000ff040f7287 */ /* 0x000fe40008800000 */
[----:B------:R-:W-:Y:S02]  /*40f0*/  UIADD3 UR14, UPT, UPT, UR14, 0x1, URZ ;  /* 0x000000010e0e7890 */ /* 0x000fe4000fffe0ff */
[----:B------:R-:W-:Y:S01]  /*4100*/  @UP0 ULEA UR4, UR15, UR17, 0x3 ;  /* 0x000000110f040291 */ /* 0x000fe2000f8e18ff */
[----:B------:R-:W-:Y:S01]  /*4110*/  LOP3.LUT R2, R2, UR7, RZ, 0x3c, !PT ;  /* 0x0000000702027c12 */ /* 0x000fe2000f8e3cff */
[----:B------:R-:W-:Y:S01]  /*4120*/  UIADD3 UR7, UPT, UPT, UR5, 0x50, URZ ;  /* 0x0000005005077890 */ /* 0x000fe2000fffe0ff */
[----:B------:R-:W-:Y:S02]  /*4130*/  UMOV UR13, 0x80004020 ;  /* 0x80004020000d7882 */ /* 0x000fe40000000000 */
[----:B-1----:R-:W-:Y:S01]  /*4140*/  @P0 SHF.L.U32 R0, R2, 0x1f, RZ ;  /* 0x0000001f02000819 */ /* 0x002fe200000006ff */
[----:B------:R-:W-:Y:S01]  /*4150*/  UMOV UR5, 0x80004020 ;  /* 0x8000402000057882 */ /* 0x000fe20000000000 */
[----:B------:R-:W-:Y:S01]  /*4160*/  UMOV UR11, 0x80004020 ;  /* 0x80004020000b7882 */ /* 0x000fe20000000000 */
[----:B------:R-:W-:Y:S01]  /*4170*/  UMOV UR9, 0x80004020 ;  /* 0x8000402000097882 */ /* 0x000fe20000000000 */
[----:B------:R2:W3:Y:S01]  /*4180*/  @P0 SYNCS.PHASECHK.TRANS64.TRYWAIT P2, [UR4], R0 ;  /* 0x00000000ff0005a7 */ /* 0x0004e20008041104 */
[----:B------:R-:W-:Y:S02]  /*4190*/  ULEA UR4, UR6, UR21, 0x9 ;  /* 0x0000001506047291 */ /* 0x000fe4000f8e48ff */
[----:B------:R-:W-:Y:S02]  /*41a0*/  UISETP.NE.AND UP0, UPT, UR14, UR19, UPT ;  /* 0x000000130e00728c */ /* 0x000fe4000bf05270 */
[----:B------:R-:W-:Y:S02]  /*41b0*/  UIADD3 UR8, UPT, UPT, UR4, 0x2, URZ ;  /* 0x0000000204087890 */ /* 0x000fe4000fffe0ff */
[----:B------:R-:W-:Y:S01]  /*41c0*/  UIADD3 UR16, UPT, UPT, UR16, -0x1, URZ ;  /* 0xffffffff10107890 */ /* 0x000fe2000fffe0ff */
[----:B------:R-:W-:Y:S02]  /*41d0*/  UMOV UR6, UR15 ;  /* 0x0000000f00067c82 */ /* 0x000fe40008000000 */
[----:B------:R2:W-:Y:S01]  /*41e0*/  UTCHMMA.2CTA gdesc[UR4], gdesc[UR12], tmem[UR18], tmem[UR28], idesc[UR29], UP2 ;  /* 0x00ff1c0c040075ea */ /* 0x0005e20009200012 */
[----:B------:R-:W-:Y:S03]  /*41f0*/  UPLOP3.LUT UP2, UPT, UPT, UPT, UPT, 0x80, 0x8 ;  /* 0x000000000008789c */ /* 0x000fe60003f4f070 */
[----:B------:R2:W-:Y:S01]  /*4200*/  UTCHMMA.2CTA gdesc[UR8], gdesc[UR10], tmem[UR18], tmem[UR26], idesc[UR27], UPT ;  /* 0x00ff1a0a080075ea */ /* 0x0005e2000ba00012 */
[----:B------:R2:W-:Y:S01]  /*4210*/  UTCBAR.2CTA.MULTICAST [UR7], URZ, UR20 ;  /* 0x000000ff070073e9 */ /* 0x0005e20008200814 */
[----:B------:R-:W-:Y:S06]  /*4220*/  BRA.U UP0, `(.L_x_80) ;  /* 0xfffffffd00787547 */ /* 0x000fec000b83ffff */
.L_x_77:
[----:B--2---:R-:W-:Y:S01]  /*4230*/  UIADD3 UR4, UPT, UPT, UR23, 0x110, URZ ;  /* 0x0000011017047890 */ /* 0x004fe2000fffe0ff */
[----:B------:R-:W-:-:S08]  /*4240*/  UMOV UR14, UR19 ;  /* 0x00000013000e7c82 */ /* 0x000fd00008000000 */
[----:B------:R2:W-:Y:S01]  /*4250*/  UTCBAR.2CTA.MULTICAST [UR4], URZ, UR30 ;  /* 0x000000ff040073e9 */ /* 0x0005e2000820081e */
[----:B------:R-:W-:Y:S02]  /*4260*/  NOP ;  /* 0x0000000000007918 */ /* 0x000fe40000000000 */
.L_x_75:
[----:B--2---:R-:W-:Y:S01]  /*4270*/  UIADD3 UR4, UPT, UPT, UR24, 0x1, URZ ;  /* 0x0000000118047890 */ /* 0x004fe2000fffe0ff */
[----:B------:R-:W-:-:S03]  /*4280*/  ISETP.NE.AND P0, PT, R8, 0x2, PT ;  /* 0x000000020800780c */ /* 0x000fc60003f05270 */
[----:B------:R-:W-:Y:S01]  /*4290*/  UISETP.NE.AND UP0, UPT, UR4, 0x2, UPT ;  /* 0x000000020400788c */ /* 0x000fe2000bf05270 */
[----:B-1----:R-:W-:Y:S02]  /*42a0*/  SEL R0, RZ, 0x1, P0 ;  /* 0x00000001ff007807 */ /* 0x002fe40000000000 */
[----:B------:R-:W-:Y:S01]  /*42b0*/  SEL R8, R8, RZ, P0 ;  /* 0x000000ff08087207 */ /* 0x000fe20000000000 */
[----:B------:R-:W-:Y:S01]  /*42c0*/  USEL UR5, URZ, 0x1, UP0 ;  /* 0x00000001ff057887 */ /* 0x000fe20008000000 */
[----:B------:R-:W-:Y:S01]  /*42d0*/  LOP3.LUT R3, R3, R0, RZ, 0x3c, !PT ;  /* 0x0000000003037212 */ /* 0x000fe200078e3cff */
[----:B------:R-:W-:-:S04]  /*42e0*/  USEL UR24, UR4, URZ, UP0 ;  /* 0x000000ff04187287 */ /* 0x000fc80008000000 */
[----:B------:R-:W-:Y:S01]  /*42f0*/  LOP3.LUT R9, R9, UR5, RZ, 0x3c, !PT ;  /* 0x0000000509097c12 */ /* 0x000fe2000f8e3cff */
[----:B------:R-:W-:Y:S07]  /*4300*/  @P1 BRA `(.L_x_81) ;  /* 0xfffffff800b01947 */ /* 0x000fee000383ffff */
[----:B------:R-:W1:Y:S01]  /*4310*/  S2UR UR8, SR_CgaCtaId ;  /* 0x00000000000879c3 */ /* 0x000e620000008800 */
[----:B------:R-:W-:Y:S01]  /*4320*/  ELECT P0, URZ, PT ;  /* 0x0000000000ff782f */ /* 0x000fe20003800000 */
[----:B------:R-:W-:Y:S01]  /*4330*/  HFMA2 R0, -RZ, RZ, 0, 5.9604644775390625e-08 ;  /* 0x00000001ff007431 */ /* 0x000fe200000001ff */
[----:B------:R-:W-:-:S05]  /*4340*/  UMOV UR4, 0x40 ;  /* 0x0000004000047882 */ /* 0x000fca0000000000 */
[----:B------:R-:W-:Y:S01]  /*4350*/  UVIRTCOUNT.DEALLOC.SMPOOL 0x80 ;  /* 0x000000800000784c */ /* 0x000fe20000000000 */
[----:B------:R-:W-:Y:S02]  /*4360*/  UISETP.NE.AND UP0, UPT, UR34, URZ, UPT ;  /* 0x000000ff2200728c */ /* 0x000fe4000bf05270 */
[----:B-1----:R-:W-:-:S09]  /*4370*/  ULEA UR8, UR8, UR4, 0x18 ;  /* 0x0000000408087291 */ /* 0x002fd2000f8ec0ff */
[----:B------:R1:W-:Y:S01]  /*4380*/  @P0 STS.U8 [UR8+0x1c], R0 ;  /* 0x00001c00ff000988 */ /* 0x0003e20008000008 */
[----:B------:R-:W-:Y:S05]  /*4390*/  BRA.U UP0, `(.L_x_82) ;  /* 0x0000000100587547 */ /* 0x000fea000b800000 */
[----:B------:R-:W-:Y:S01]  /*43a0*/  UIADD3 UR5, UPT, UPT, UR17, 0x120, URZ ;  /* 0x0000012011057890 */ /* 0x000fe2000fffe0ff */
[----:B------:R-:W-:-:S03]  /*43b0*/  SHF.L.U32 R3, R9, 0x1f, RZ ;  /* 0x0000001f09037819 */ /* 0x000fc600000006ff */
[----:B------:R-:W-:-:S09]  /*43c0*/  ULEA UR4, UR24, UR5, 0x3 ;  /* 0x0000000518047291 */ /* 0x000fd2000f8e18ff */
[----:B------:R-:W2:Y:S02]  /*43d0*/  SYNCS.PHASECHK.TRANS64.TRYWAIT P0, [UR4], R3 ;  /* 0x00000003ff0075a7 */ /* 0x000ea40008001104 */
[----:B--2---:R-:W-:Y:S05]  /*43e0*/  @!P0 BRA `(.L_x_83) ;  /* 0x0000008000dc8947 */ /* 0x004fea0003800000 */
.L_x_189:
[----:B------:R-:W-:-:S04]  /*43f0*/  UIADD3 UR4, UPT, UPT, UR24, 0x1, URZ ;  /* 0x0000000118047890 */ /* 0x000fc8000fffe0ff */
[----:B------:R-:W-:-:S04]  /*4400*/  UISETP.NE.AND UP1, UPT, UR4, 0x2, UPT ;  /* 0x000000020400788c */ /* 0x000fc8000bf25270 */
[----:B------:R-:W-:Y:S02]  /*4410*/  USEL UR6, URZ, 0x1, UP1 ;  /* 0x00000001ff067887 */ /* 0x000fe40008800000 */
[----:B------:R-:W-:-:S04]  /*4420*/  USEL UR4, UR4, URZ, UP1 ;  /* 0x000000ff04047287 */ /* 0x000fc80008800000 */
[----:B------:R-:W-:Y:S01]  /*4430*/  ULEA UR4, UR4, UR5, 0x3 ;  /* 0x0000000504047291 */ /* 0x000fe2000f8e18ff */
[----:B-1----:R-:W-:-:S04]  /*4440*/  LOP3.LUT R3, R9, UR6, RZ, 0x3c, !PT ;  /* 0x0000000609037c12 */ /* 0x002fc8000f8e3cff */
[----:B------:R-:W-:Y:S01]  /*4450*/  SHF.L.U32 R3, R3, 0x1f, RZ ;  /* 0x0000001f03037819 */ /* 0x000fe200000006ff */
[----:B------:R-:W-:-:S04]  /*4460*/  IMAD.U32 R0, RZ, RZ, UR4 ;  /* 0x00000004ff007e24 */ /* 0x000fc8000f8e00ff */
[----:B------:R1:W2:Y:S03]  /*4470*/  SYNCS.PHASECHK.TRANS64.TRYWAIT P0, [R0+URZ], R3 ;  /* 0x00000003000075a7 */ /* 0x0002a600080011ff */
[----:B--2---:R-:W-:Y:S05]  /*4480*/  @!P0 NANOSLEEP.SYNCS 0x989680 ;  /* 0x009896800000895d */ /* 0x004fea0003900000 */
[----:B------:R-:W2:Y:S02]  /*4490*/  @!P0 SYNCS.PHASECHK.TRANS64 P0, [R0+URZ], R3 ;  /* 0x00000003000085a7 */ /* 0x000ea400080010ff */
[----:B--2---:R-:W-:Y:S05]  /*44a0*/  @P0 BRA `(.L_x_84) ;  /* 0x0000000000200947 */ /* 0x004fea0003800000 */
.L_x_85:
[----:B--2---:R2:W4:Y:S02]  /*44b0*/  SYNCS.PHASECHK.TRANS64.TRYWAIT P0, [R0+URZ], R3 ;  /* 0x00000003000075a7 */ /* 0x00452400080011ff */
[----:B----4-:R-:W-:Y:S05]  /*44c0*/  @!P0 NANOSLEEP.SYNCS 0x989680 ;  /* 0x009896800000895d */ /* 0x010fea0003900000 */
[----:B------:R-:W4:Y:S02]  /*44d0*/  @!P0 SYNCS.PHASECHK.TRANS64 P0, [R0+URZ], R3 ;  /* 0x00000003000085a7 */ /* 0x000f2400080010ff */
[----:B----4-:R-:W-:Y:S05]  /*44e0*/  @!P0 BRA `(.L_x_85) ;  /* 0xfffffffc00f08947 */ /* 0x010fea000383ffff */
[----:B------:R-:W-:Y:S05]  /*44f0*/  BRA `(.L_x_84) ;  /* 0x00000000000c7947 */ /* 0x000fea0003800000 */
.L_x_82:
[----:B------:R-:W-:-:S04]  /*4500*/  UIADD3 UR4, UPT, UPT, UR17, 0x150, URZ ;  /* 0x0000015011047890 */ /* 0x000fc8000fffe0ff */
[----:B------:R-:W-:-:S09]  /*4510*/  UPRMT UR4, UR33, 0x654, UR4 ;  /* 0x0000065421047896 */ /* 0x000fd20008000004 */
[----:B------:R-:W-:Y:S03]  /*4520*/  SYNCS.ARRIVE.TRANS64.RED.A1T0 RZ, [UR4], RZ ;  /* 0x000000ffffff79a7 */ /* 0x000fe60008100404 */
.L_x_84:
[----:B-12---:R-:W-:Y:S01]  /*4530*/  SHF.L.U32 R3, RZ, 0x1f, RZ ;  /* 0x0000001fff037819 */ /* 0x006fe200000006ff */
[----:B------:R-:W-:Y:S01]  /*4540*/  UIADD3 UR4, UPT, UPT, UR17, 0x150, URZ ;  /* 0x0000015011047890 */ /* 0x000fe2000fffe0ff */
[----:B------:R-:W-:Y:S02]  /*4550*/  PLOP3.LUT P0, PT, PT, PT, UP0, 0x80, 0x8 ;  /* 0x000000000008781c */ /* 0x000fe40003f0f008 */
[----:B------:R-:W1:Y:S02]  /*4560*/  SYNCS.PHASECHK.TRANS64.TRYWAIT P1, [UR17+0x150], R3 ;  /* 0x00015003ff0075a7 */ /* 0x000e640008021111 */
[----:B-1----:R-:W-:Y:S09]  /*4570*/  @!P1 BRA `(.L_x_86) ;  /* 0x0000008000909947 */ /* 0x002ff20003800000 */
.L_x_191:
[----:B------:R-:W-:Y:S01]  /*4580*/  @!UP0 UPRMT UR4, UR33, 0x654, UR4 ;  /* 0x0000065421048896 */ /* 0x000fe20008000004 */
[----:B------:R-:W-:Y:S01]  /*4590*/  UMOV UR5, 0xffff ;  /* 0x0000ffff00057882 */ /* 0x000fe20000000000 */
[----:B------:R-:W-:-:S07]  /*45a0*/  UMOV UR6, 0x1 ;  /* 0x0000000100067882 */ /* 0x000fce0000000000 */
[----:B------:R-:W-:Y:S01]  /*45b0*/  @!P0 SYNCS.ARRIVE.TRANS64.RED.A1T0 RZ, [UR4], RZ ;  /* 0x000000ffffff89a7 */ /* 0x000fe20008100404 */
[----:B------:R-:W-:Y:S01]  /*45c0*/  NOP ;  /* 0x0000000000007918 */ /* 0x000fe20000000000 */
[----:B-1----:R-:W1:Y:S01]  /*45d0*/  LDS R0, [UR8+0x14] ;  /* 0x00001408ff007984 */ /* 0x002e620008000800 */
[----:B------:R-:W-:-:S04]  /*45e0*/  ULOP3.LUT UR4, UR32, 0xffff, URZ, 0xc0, !UPT ;  /* 0x0000ffff20047892 */ /* 0x000fc8000f8ec0ff */
[----:B------:R-:W-:-:S04]  /*45f0*/  USHF.R.U32.HI UR4, URZ, 0x5, UR4 ;  /* 0x00000005ff047899 */ /* 0x000fc80008011604 */
[----:B------:R-:W-:Y:S02]  /*4600*/  USHF.L.U32 UR5, UR5, UR4, URZ ;  /* 0x0000000405057299 */ /* 0x000fe400080006ff */
[----:B------:R-:W-:-:S04]  /*4610*/  USHF.L.U32 UR4, UR6, UR4, URZ ;  /* 0x0000000406047299 */ /* 0x000fc800080006ff */
[----:B-1----:R-:W-:-:S04]  /*4620*/  LOP3.LUT R0, R0, UR5, RZ, 0xc0, !PT ;  /* 0x0000000500007c12 */ /* 0x002fc8000f8ec0ff */
[----:B------:R-:W-:-:S13]  /*4630*/  ISETP.NE.AND P0, PT, R0, UR5, PT ;  /* 0x0000000500007c0c */ /* 0x000fda000bf05270 */
[----:B------:R-:W-:Y:S05]  /*4640*/  @P0 BRA `(.L_x_87) ;  /* 0x0000000000580947 */ /* 0x000fea0003800000 */
[----:B------:R-:W1:Y:S02]  /*4650*/  LDS R0, [UR8+0x18] ;  /* 0x00001808ff007984 */ /* 0x000e640008000800 */
[----:B-1----:R-:W-:-:S04]  /*4660*/  LOP3.LUT R0, R0, UR4, RZ, 0xc0, !PT ;  /* 0x0000000400007c12 */ /* 0x002fc8000f8ec0ff */
[----:B------:R-:W-:-:S13]  /*4670*/  ISETP.NE.AND P0, PT, R0, UR4, PT ;  /* 0x0000000400007c0c */ /* 0x000fda000bf05270 */
[----:B------:R-:W-:Y:S05]  /*4680*/  @P0 BRA `(.L_x_88) ;  /* 0x00000000003c0947 */ /* 0x000fea0003800000 */
[----:B------:R-:W1:Y:S01]  /*4690*/  S2R R2, SR_LANEID ;  /* 0x0000000000027919 */ /* 0x000e620000000000 */
[----:B------:R-:W-:Y:S01]  /*46a0*/  ULOP3.LUT UR5, URZ, UR5, URZ, 0x33, !UPT ;  /* 0x00000005ff057292 */ /* 0x000fe2000f8e33ff */
[----:B------:R-:W-:Y:S01]  /*46b0*/  LOP3.LUT R4, RZ, UR4, RZ, 0x33, !PT ;  /* 0x00000004ff047c12 */ /* 0x000fe2000f8e33ff */
[----:B------:R-:W-:Y:S02]  /*46c0*/  VOTEU.ANY UR4, UPT, PT ;  /* 0x0000000000047886 */ /* 0x000fe400038e0100 */
[----:B------:R-:W-:Y:S01]  /*46d0*/  UFLO.U32 UR4, UR4 ;  /* 0x00000004000472bd */ /* 0x000fe200080e0000 */
[----:B------:R-:W2:Y:S01]  /*46e0*/  REDUX UR6, R4 ;  /* 0x00000000040673c4 */ /* 0x000ea20000000000 */
[----:B------:R-:W-:-:S06]  /*46f0*/  IMAD.U32 R0, RZ, RZ, UR5 ;  /* 0x00000005ff007e24 */ /* 0x000fcc000f8e00ff */
[----:B------:R4:W-:Y:S01]  /*4700*/  UTCATOMSWS.AND URZ, UR5 ;  /* 0x0000000500ff79e3 */ /* 0x0009e20008000000 */
[----:B------:R-:W3:Y:S01]  /*4710*/  REDUX UR7, R0 ;  /* 0x00000000000773c4 */ /* 0x000ee20000000000 */
[----:B-1----:R-:W-:Y:S01]  /*4720*/  ISETP.EQ.U32.AND P0, PT, R2, UR4, PT ;  /* 0x0000000402007c0c */ /* 0x002fe2000bf02070 */
[----:B--2---:R-:W-:Y:S01]  /*4730*/  IMAD.U32 R2, RZ, RZ, UR6 ;  /* 0x00000006ff027e24 */ /* 0x004fe2000f8e00ff */
[----:B---3--:R-:W-:-:S11]  /*4740*/  MOV R3, UR7 ;  /* 0x0000000700037c02 */ /* 0x008fd60008000f00 */
[----:B------:R4:W-:Y:S04]  /*4750*/  @P0 ATOMS.AND RZ, [UR8+0x14], R3 ;  /* 0x00001403ffff098c */ /* 0x0009e8000a800008 */
[----:B------:R4:W-:Y:S01]  /*4760*/  @P0 ATOMS.AND RZ, [UR8+0x18], R2 ;  /* 0x00001802ffff098c */ /* 0x0009e2000a800008 */
[----:B------:R-:W-:Y:S05]  /*4770*/  BRA `(.L_x_89) ;  /* 0x0000000000147947 */ /* 0x000fea0003800000 */
.L_x_88:
[----:B------:R-:W-:Y:S02]  /*4780*/  MOV R2, 0x47a0 ;  /* 0x000047a000027802 */ /* 0x000fe40000000f00 */
[----:B---3-5:R-:W-:Y:S05]  /*4790*/  CALL.REL.NOINC `($__internal_0_$__cuda_sm10x_tcgen05_guardrail_trap_col_being_dealloced_not_returned_by_alloc) ;  /* 0x0000008400707944 */ /* 0x028fea0003c00000 */
[----:B------:R-:W-:Y:S05]  /*47a0*/  BRA `(.L_x_89) ;  /* 0x0000000000087947 */ /* 0x000fea0003800000 */
.L_x_87:
[----:B------:R-:W-:Y:S02]  /*47b0*/  MOV R2, 0x47d0 ;  /* 0x000047d000027802 */ /* 0x000fe40000000f00 */
[----:B---3-5:R-:W-:Y:S05]  /*47c0*/  CALL.REL.NOINC `($__internal_2_$__cuda_sm10x_tcgen05_guardrail_trap_unallocated_columns_being_dealloced) ;  /* 0x00000084007c7944 */ /* 0x028fea0003c00000 */
.L_x_89:
[----:B------:R-:W-:Y:S01]  /*47d0*/  NOP ;  /* 0x0000000000007918 */ /* 0x000fe20000000000 */
[----:B----4-:R-:W-:Y:S05]  /*47e0*/  EXIT ;  /* 0x000000000000794d */ /* 0x010fea0003800000 */
.L_x_62:
[----:B------:R-:W-:-:S09]  /*47f0*/  UISETP.NE.OR UP0, UPT, UR25, 0x3, !UP5 ;  /* 0x000000031900788c */ /* 0x000fd2000ef05670 */
[----:B------:R-:W-:Y:S05]  /*4800*/  BRA.U UP0, `(.L_x_90) ;  /* 0x0000001100547547 */ /* 0x000fea000b800000 */
[----:B------:R-:W2:Y:S01]  /*4810*/  LDCU UR31, c[0x0][0x370] ;  /* 0x00006e00ff1f77ac */ /* 0x000ea20008000800 */
[----:B------:R-:W3:Y:S01]  /*4820*/  LDC.64 R16, c[0x0][0x348] ;  /* 0x0000d200ff107b82 */ /* 0x000ee20000000a00 */
[----:B------:R-:W-:Y:S02]  /*4830*/  HFMA2 R13, -RZ, RZ, 0, 0 ;  /* 0x00000000ff0d7431 */ /* 0x000fe400000001ff */
[----:B------:R-:W-:Y:S01]  /*4840*/  IMAD.MOV.U32 R15, RZ, RZ, 0x1 ;  /* 0x00000001ff0f7424 */ /* 0x000fe200078e00ff */
[----:B------:R-:W2:Y:S01]  /*4850*/  LDCU.128 UR48, c[0x0][0xb10] ;  /* 0x00016200ff3077ac */ /* 0x000ea20008000c00 */
[----:B------:R-:W-:Y:S01]  /*4860*/  IMAD.MOV.U32 R14, RZ, RZ, RZ ;  /* 0x000000ffff0e7224 */ /* 0x000fe200078e00ff */
[----:B------:R-:W-:Y:S01]  /*4870*/  MOV R7, 0x4000 ;  /* 0x0000400000077802 */ /* 0x000fe20000000f00 */
[----:B------:R-:W4:Y:S01]  /*4880*/  LDCU UR30, c[0x0][0x374] ;  /* 0x00006e80ff1e77ac */ /* 0x000f220008000800 */
[----:B------:R-:W1:Y:S01]  /*4890*/  LDC.64 R2, c[0x0][0x888] ;  /* 0x00022200ff027b82 */ /* 0x000e620000000a00 */
[----:B------:R-:W4:Y:S01]  /*48a0*/  LDCU UR15, c[0x0][0xb0c] ;  /* 0x00016180ff0f77ac */ /* 0x000f220008000800 */
[----:B------:R-:W3:Y:S06]  /*48b0*/  LDCU UR40, c[0x0][0xb20] ;  /* 0x00016400ff2877ac */ /* 0x000eec0008000800 */
[----:B------:R-:W1:Y:S01]  /*48c0*/  LDC.64 R4, c[0x0][0x890] ;  /* 0x00022400ff047b82 */ /* 0x000e620000000a00 */
[----:B------:R-:W3:Y:S01]  /*48d0*/  LDCU UR4, c[0x0][0xb30] ;  /* 0x00016600ff0477ac */ /* 0x000ee20008000800 */
[----:B------:R-:W-:Y:S01]  /*48e0*/  UMOV UR21, 0x400 ;  /* 0x0000040000157882 */ /* 0x000fe20000000000 */
[----:B--2---:R-:W-:-:S02]  /*48f0*/  UIMAD.WIDE.U32 UR6, UR31, UR48, URZ ;  /* 0x000000301f0672a5 */ /* 0x004fc4000f8e00ff */
[----:B----4-:R-:W-:Y:S02]  /*4900*/  UIMAD.WIDE.U32 UR8, UR30, UR51, URZ ;  /* 0x000000331e0872a5 */ /* 0x010fe4000f8e00ff */
[----:B------:R-:W-:Y:S02]  /*4910*/  ULEA UR21, UR47, UR21, 0x18 ;  /* 0x000000152f157291 */ /* 0x000fe4000f8ec0ff */
[----:B------:R-:W-:Y:S02]  /*4920*/  UPLOP3.LUT UP3, UPT, UPT, UPT, UPT, 0x40, 0x4 ;  /* 0x000000000004789c */ /* 0x000fe40003f6e870 */
[----:B------:R-:W-:Y:S01]  /*4930*/  UIADD3 UR37, UPT, UPT, UR21, 0xb8, URZ ;  /* 0x000000b815257890 */ /* 0x000fe2000fffe0ff */
[----:B------:R-:W-:Y:S01]  /*4940*/  UMOV UR6, UR7 ;  /* 0x0000000700067c82 */ /* 0x000fe20008000000 */
[----:B------:R-:W-:Y:S01]  /*4950*/  UMOV UR38, UR9 ;  /* 0x0000000900267c82 */ /* 0x000fe20008000000 */
[----:B------:R-:W-:Y:S02]  /*4960*/  UISETP.GE.AND UP0, UPT, UR42, 0x1, UPT ;  /* 0x000000012a00788c */ /* 0x000fe4000bf06270 */
[----:B------:R-:W-:Y:S01]  /*4970*/  UISETP.NE.AND UP4, UPT, UR42, 0x1, UPT ;  /* 0x000000012a00788c */ /* 0x000fe2000bf85270 */
[----:B------:R-:W2:Y:S01]  /*4980*/  LDCU.64 UR22, c[0x0][0xb28] ;  /* 0x00016500ff1677ac */ /* 0x000ea20008000a00 */
[----:B------:R-:W-:-:S02]  /*4990*/  UISETP.NE.AND UP6, UPT, UR15, 0x1, UPT ;  /* 0x000000010f00788c */ /* 0x000fc4000bfc5270 */
[----:B------:R-:W-:Y:S02]  /*49a0*/  UISETP.NE.AND UP5, UPT, UR50, 0x1, UPT ;  /* 0x000000013200788c */ /* 0x000fe4000bfa5270 */
[----:B------:R-:W-:Y:S02]  /*49b0*/  UIADD3 UR33, UPT, UPT, UR21, 0xa0, URZ ;  /* 0x000000a015217890 */ /* 0x000fe4000fffe0ff */
[----:B------:R-:W-:Y:S02]  /*49c0*/  UIADD3 UR25, UPT, UPT, UR21, 0xa8, URZ ;  /* 0x000000a815197890 */ /* 0x000fe4000fffe0ff */
[----:B------:R-:W-:Y:S02]  /*49d0*/  UIADD3 UR17, UPT, UPT, UR21, 0xb0, URZ ;  /* 0x000000b015117890 */ /* 0x000fe4000fffe0ff */
[----:B------:R-:W-:Y:S02]  /*49e0*/  UPRMT UR37, UR47, 0x654, UR37 ;  /* 0x000006542f257896 */ /* 0x000fe40008000025 */
[----:B------:R-:W-:-:S02]  /*49f0*/  USHF.R.U32.HI UR39, URZ, UR49, UR6 ;  /* 0x00000031ff277299 */ /* 0x000fc40008011606 */
[----:B---3--:R-:W-:Y:S02]  /*4a00*/  USHF.R.U32.HI UR38, URZ, UR40, UR38 ;  /* 0x00000028ff267299 */ /* 0x008fe40008011626 */
[----:B------:R-:W-:-:S11]  /*4a10*/  UISETP.NE.AND UP2, UPT, UR4, 0x1, UPT ;  /* 0x000000010400788c */ /* 0x000fd6000bf45270 */
.L_x_101:
[C---:B------:R-:W-:Y:S02]  /*4a20*/  LEA R12, R14.reuse, UR21, 0x3 ;  /* 0x000000150e0c7c11 */ /* 0x040fe4000f8e18ff */
[----:B------:R-:W-:Y:S02]  /*4a30*/  SHF.L.U32 R9, R13, 0x1f, RZ ;  /* 0x0000001f0d097819 */ /* 0x000fe400000006ff */
[----:B------:R-:W-:Y:S02]  /*4a40*/  LEA R10, R14, UR21, 0x4 ;  /* 0x000000150e0a7c11 */ /* 0x000fe4000f8e20ff */
[----:B---3--:R-:W3:Y:S02]  /*4a50*/  SYNCS.PHASECHK.TRANS64.TRYWAIT P0, [R12+URZ+0xf0], R9 ;  /* 0x0000f0090c0075a7 */ /* 0x008ee400080011ff */
[----:B---3--:R-:W-:Y:S05]  /*4a60*/  @!P0 BRA `(.L_x_91) ;  /* 0x0000007c006c8947 */ /* 0x008fea0003800000 */
.L_x_192:
[----:B---3--:R-:W3:Y:S01]  /*4a70*/  LDS.128 R8, [R10+0x160] ;  /* 0x000160000a087984 */ /* 0x008ee20000000c00 */
[----:B------:R-:W-:Y:S01]  /*4a80*/  UISETP.GE.AND UP0, UPT, UR42, 0x1, UPT ;  /* 0x000000012a00788c */ /* 0x000fe2000bf06270 */
[----:B------:R-:W-:Y:S01]  /*4a90*/  @!PT LDS RZ, [RZ] ;  /* 0x00000000fffff984 */ /* 0x000fe20000000800 */
[----:B------:R-:W-:Y:S01]  /*4aa0*/  @!PT LDS RZ, [RZ] ;  /* 0x00000000fffff984 */ /* 0x000fe20000000800 */
[----:B------:R-:W-:Y:S01]  /*4ab0*/  @!PT LDS RZ, [RZ] ;  /* 0x00000000fffff984 */ /* 0x000fe20000000800 */
[----:B------:R-:W-:Y:S01]  /*4ac0*/  @!PT LDS RZ, [RZ] ;  /* 0x00000000fffff984 */ /* 0x000fe20000000800 */
[----:B------:R4:W-:Y:S06]  /*4ad0*/  MEMBAR.ALL.CTA ;  /* 0x0000000000007992 */ /* 0x0009ec0000008000 */
[----:B----4-:R-:W4:Y:S01]  /*4ae0*/  FENCE.VIEW.ASYNC.S ;  /* 0x00000000000073c6 */ /* 0x010f220000000000 */
[----:B---3--:R-:W-:Y:S11]  /*4af0*/  LOP3.LUT P0, RZ, R10, 0x1, RZ, 0xc0, !PT ;  /* 0x000000010aff7812 */ /* 0x008ff6000780c0ff */
[----:B------:R-:W-:Y:S02]  /*4b00*/  @!UPT UIADD3 URZ, UPT, UPT, URZ, URZ, URZ ;  /* 0x000000fffffff290 */ /* 0x000fe4000fffe0ff */
[----:B----4-:R-:W-:Y:S01]  /*4b10*/  VOTEU.ANY UP1, P0 ;  /* 0x0000000000ff7886 */ /* 0x010fe20000020100 */
[----:B------:R-:W-:Y:S11]  /*4b20*/  PLOP3.LUT P0, PT, PT, PT, UP1, 0x80, 0x8 ;  /* 0x000000000008781c */ /* 0x000ff60003f0f018 */
[----:B------:R-:W-:Y:S02]  /*4b30*/  @!UPT UIADD3 URZ, UPT, UPT, URZ, URZ, URZ ;  /* 0x000000fffffff290 */ /* 0x000fe4000fffe0ff */
[----:B------:R-:W-:Y:S02]  /*4b40*/  @P0 SHF.R.U32.HI R0, RZ, 0x10, R9 ;  /* 0x00000010ff000819 */ /* 0x000fe40000011609 */
[----:B------:R-:W-:Y:S02]  /*4b50*/  @P0 MOV R6, R8 ;  /* 0x0000000800060202 */ /* 0x000fe40000000f00 */
[----:B------:R-:W-:Y:S01]  /*4b60*/  @P0 R2UR UR4, R0 ;  /* 0x00000000000402ca */ /* 0x000fe200000e0000 */
[----:B------:R-:W-:Y:S01]  /*4b70*/  VIADD R0, R12, 0x100 ;  /* 0x000001000c007836 */ /* 0x000fe20000000000 */
[----:B------:R-:W-:Y:S02]  /*4b80*/  @P0 LOP3.LUT R8, R9, 0xffff, RZ, 0xc0, !PT ;  /* 0x0000ffff09080812 */ /* 0x000fe400078ec0ff */
[----:B------:R-:W-:Y:S02]  /*4b90*/  @P0 R2UR UR6, R6 ;  /* 0x00000000060602ca */ /* 0x000fe400000e0000 */
[----:B------:R-:W-:Y:S02]  /*4ba0*/  PRMT R0, RZ, 0x654, R0 ;  /* 0x00000654ff007816 */ /* 0x000fe40000000000 */
[----:B------:R-:W-:Y:S02]  /*4bb0*/  @P0 R2UR UR5, R8 ;  /* 0x00000000080502ca */ /* 0x000fe400000e0000 */
[----:B------:R3:W-:Y:S03]  /*4bc0*/  SYNCS.ARRIVE.TRANS64.RED.A1T0 RZ, [R0+URZ], RZ ;  /* 0x000000ff00ff79a7 */ /* 0x0007e600081004ff */
[----:B------:R-:W-:Y:S04]  /*4bd0*/  @UP1 UMOV UR29, UR4 ;  /* 0x00000004001d1c82 */ /* 0x000fe80008000000 */
[----:B------:R-:W-:Y:S04]  /*4be0*/  @UP1 UMOV UR14, UR6 ;  /* 0x00000006000e1c82 */ /* 0x000fe80008000000 */
[----:B------:R-:W-:Y:S01]  /*4bf0*/  @UP1 UMOV UR13, UR5 ;  /* 0x00000005000d1c82 */ /* 0x000fe20008000000 */
[----:B------:R-:W-:Y:S05]  /*4c00*/  BRA.U !UP0, `(.L_x_92) ;  /* 0x0000000108a47547 */ /* 0x000fea000b800000 */
[----:B------:R-:W-:Y:S02]  /*4c10*/  UIMAD.WIDE.U32 UR18, UR13, UR51, URZ ;  /* 0x000000330d1272a5 */ /* 0x000fe4000f8e00ff */
[----:B------:R-:W-:Y:S02]  /*4c20*/  UIMAD.WIDE.U32 UR26, UR14, UR48, URZ ;  /* 0x000000300e1a72a5 */ /* 0x000fe4000f8e00ff */
[----:B------:R-:W-:Y:S02]  /*4c30*/  USEL UR4, UR30, UR38, !UP5 ;  /* 0x000000261e047287 */ /* 0x000fe4000e800000 */
[----:B------:R-:W-:Y:S02]  /*4c40*/  USEL UR7, UR31, UR39, !UP6 ;  /* 0x000000271f077287 */ /* 0x000fe4000f000000 */
[----:B--2---:R-:W-:Y:S02]  /*4c50*/  UIMAD.WIDE.U32 UR8, UR4, UR22, URZ ;  /* 0x00000016040872a5 */ /* 0x004fe4000f8e00ff */
[----:B------:R-:W-:Y:S01]  /*4c60*/  UIMAD.WIDE.U32 UR10, UR7, UR22, URZ ;  /* 0x00000016070a72a5 */ /* 0x000fe2000f8e00ff */
[----:B------:R-:W-:Y:S02]  /*4c70*/  UMOV UR5, UR19 ;  /* 0x0000001300057c82 */ /* 0x000fe40008000000 */
[----:B------:R-:W-:Y:S03]  /*4c80*/  USHF.R.U32.HI UR6, URZ, UR40, UR5 ;  /* 0x00000028ff067299 */ /* 0x000fe60008011605 */
[----:B------:R-:W-:Y:S01]  /*4c90*/  UMOV UR5, UR27 ;  /* 0x0000001b00057c82 */ /* 0x000fe20008000000 */
[----:B------:R-:W-:Y:S02]  /*4ca0*/  USEL UR6, UR13, UR6, !UP5 ;  /* 0x000000060d067287 */ /* 0x000fe4000e800000 */
[----:B------:R-:W-:Y:S03]  /*4cb0*/  USHF.R.U32.HI UR12, URZ, UR49, UR5 ;  /* 0x00000031ff0c7299 */ /* 0x000fe60008011605 */
[----:B------:R-:W-:Y:S02]  /*4cc0*/  UMOV UR5, UR9 ;  /* 0x0000000900057c82 */ /* 0x000fe40008000000 */
[----:B------:R-:W-:Y:S03]  /*4cd0*/  @UP4 USHF.R.U32.HI UR4, URZ, UR23, UR5 ;  /* 0x00000017ff044299 */ /* 0x000fe60008011605 */
[----:B------:R-:W-:Y:S01]  /*4ce0*/  UMOV UR5, UR11 ;  /* 0x0000000b00057c82 */ /* 0x000fe20008000000 */
[----:B------:R-:W-:Y:S02]  /*4cf0*/  UIMAD UR4, UR42, UR4, URZ ;  /* 0x000000042a0472a4 */ /* 0x000fe4000f8e02ff */
[----:B------:R-:W-:Y:S02]  /*4d00*/  @UP4 USHF.R.U32.HI UR7, URZ, UR23, UR5 ;  /* 0x00000017ff074299 */ /* 0x000fe40008011605 */
[----:B------:R-:W-:Y:S02]  /*4d10*/  UIMAD.WIDE.U32 UR10, UR6, UR22, URZ ;  /* 0x00000016060a72a5 */ /* 0x000fe4000f8e00ff */
[----:B------:R-:W-:Y:S02]  /*4d20*/  USEL UR5, UR14, UR12, !UP6 ;  /* 0x0000000c0e057287 */ /* 0x000fe4000f000000 */
[----:B------:R-:W-:Y:S02]  /*4d30*/  UIMAD UR8, UR42, UR7, URZ ;  /* 0x000000072a0872a4 */ /* 0x000fe4000f8e02ff */
[----:B------:R-:W-:Y:S03]  /*4d40*/  UISETP.GE.AND UP0, UPT, UR6, UR4, UPT ;  /* 0x000000040600728c */ /* 0x000fe6000bf06270 */
[----:B------:R-:W-:Y:S01]  /*4d50*/  UMOV UR4, UR11 ;  /* 0x0000000b00047c82 */ /* 0x000fe20008000000 */
[----:B------:R-:W-:Y:S02]  /*4d60*/  UISETP.GE.OR UP0, UPT, UR5, UR8, UP0 ;  /* 0x000000080500728c */ /* 0x000fe40008706670 */
[----:B------:R-:W-:Y:S02]  /*4d70*/  USHF.R.U32.HI UR4, URZ, UR23, UR4 ;  /* 0x00000017ff047299 */ /* 0x000fe40008011604 */
[----:B------:R-:W-:Y:S02]  /*4d80*/  UIMAD.WIDE.U32 UR8, UR5, UR22, URZ ;  /* 0x00000016050872a5 */ /* 0x000fe4000f8e00ff */
[----:B------:R-:W-:Y:S04]  /*4d90*/  USEL UR10, UR6, UR4, !UP4 ;  /* 0x00000004060a7287 */ /* 0x000fe8000e000000 */
[----:B------:R-:W-:Y:S01]  /*4da0*/  UIADD3 UR11, UPT, UPT, -UR10, URZ, URZ ;  /* 0x000000ff0a0b7290 */ /* 0x000fe2000fffe1ff */
[----:B------:R-:W-:Y:S02]  /*4db0*/  @!UP0 UMOV UR4, UR9 ;  /* 0x0000000900048c82 */ /* 0x000fe40008000000 */
[----:B------:R-:W-:Y:S02]  /*4dc0*/  @!UP0 USHF.R.U32.HI UR4, URZ, UR23, UR4 ;  /* 0x00000017ff048299 */ /* 0x000fe40008011604 */
[----:B------:R-:W-:Y:S02]  /*4dd0*/  UIMAD UR8, UR42, UR11, UR6 ;  /* 0x0000000b2a0872a4 */ /* 0x000fe4000f8e0206 */
[----:B------:R-:W-:Y:S04]  /*4de0*/  @!UP0 USEL UR4, UR5, UR4, !UP4 ;  /* 0x0000000405048287 */ /* 0x000fe8000e000000 */
[----:B------:R-:W-:Y:S02]  /*4df0*/  @!UP0 UIMAD UR8, UR7, UR8, UR4 ;  /* 0x00000008070882a4 */ /* 0x000fe4000f8e0204 */
[----:B------:R-:W-:Y:S02]  /*4e00*/  @!UP0 UIADD3 UR9, UPT, UPT, UR10, -UR4, URZ ;  /* 0x800000040a098290 */ /* 0x000fe4000fffe0ff */
[----:B------:R-:W-:Y:S02]  /*4e10*/  UIADD3 UR4, UPT, UPT, -UR5, URZ, URZ ;  /* 0x000000ff05047290 */ /* 0x000fe4000fffe1ff */
[----:B------:R-:W-:Y:S02]  /*4e20*/  UIADD3 UR7, UPT, UPT, -UR6, URZ, URZ ;  /* 0x000000ff06077290 */ /* 0x000fe4000fffe1ff */
[----:B------:R-:W-:Y:S02]  /*4e30*/  @!UP0 UIMAD UR6, UR9, UR42, UR5 ;  /* 0x0000002a090682a4 */ /* 0x000fe4000f8e0205 */
[----:B------:R-:W-:Y:S02]  /*4e40*/  UIMAD UR14, UR15, UR4, UR14 ;  /* 0x000000040f0e72a4 */ /* 0x000fe4000f8e020e */
[----:B------:R-:W-:Y:S01]  /*4e50*/  UIMAD UR13, UR50, UR7, UR13 ;  /* 0x00000007320d72a4 */ /* 0x000fe2000f8e020d */
[----:B------:R-:W-:Y:S02]  /*4e60*/  @!UP0 UMOV UR5, UR8 ;  /* 0x0000000800058c82 */ /* 0x000fe40008000000 */
[----:B------:R-:W-:Y:S02]  /*4e70*/  UIMAD UR14, UR5, UR15, UR14 ;  /* 0x0000000f050e72a4 */ /* 0x000fe4000f8e020e */
[----:B------:R-:W-:Y:S11]  /*4e80*/  UIMAD UR13, UR6, UR50, UR13 ;  /* 0x00000032060d72a4 */ /* 0x000ff6000f8e020d */
[----:B------:R-:W-:Y:S01]  /*4e90*/  @!UPT UIADD3 URZ, UPT, UPT, URZ, URZ, URZ ;  /* 0x000000fffffff290 */ /* 0x000fe2000fffe0ff */
.L_x_92:
[----:B------:R-:W4:Y:S01]  /*4ea0*/  @!UP2 LDCU.128 UR8, c[0x0][0xb10] ;  /* 0x00016200ff08a7ac */ /* 0x000f220008000c00 */
[C---:B-1----:R-:W-:Y:S02]  /*4eb0*/  ISETP.NE.U32.AND P1, PT, R4.reuse, RZ, PT ;  /* 0x000000ff0400720c */ /* 0x042fe40003f25070 */
[----:B------:R-:W-:Y:S02]  /*4ec0*/  ISETP.NE.U32.AND P0, PT, R4, RZ, PT ;  /* 0x000000ff0400720c */ /* 0x000fe40003f05070 */
[C---:B------:R-:W-:Y:S02]  /*4ed0*/  ISETP.NE.AND.EX P1, PT, R5.reuse, RZ, PT, P1 ;  /* 0x000000ff0500720c */ /* 0x040fe40003f25310 */
[----:B------:R-:W-:Y:S01]  /*4ee0*/  ISETP.NE.AND.EX P0, PT, R5, RZ, PT, P0 ;  /* 0x000000ff0500720c */ /* 0x000fe20003f05300 */
[----:B------:R-:W1:Y:S01]  /*4ef0*/  @!UP2 LDCU UR5, c[0x0][0xb0c] ;  /* 0x00016180ff05a7ac */ /* 0x000e620008000800 */
[----:B------:R-:W-:Y:S01]  /*4f00*/  SHF.L.U32 R9, R15, 0x1f, RZ ;  /* 0x0000001f0f097819 */ /* 0x000fe200000006ff */
[----:B------:R-:W-:Y:S02]  /*4f10*/  USHF.L.U32 UR35, UR16, 0x7, URZ ;  /* 0x0000000710237899 */ /* 0x000fe400080006ff */
[----:B------:R-:W-:Y:S02]  /*4f20*/  USHF.L.U32 UR34, UR20, 0x8, URZ ;  /* 0x0000000814227899 */ /* 0x000fe400080006ff */
[----:B----4-:R-:W-:Y:S07]  /*4f30*/  UIMAD.WIDE.U32 UR6, UR14, UR8, URZ ;  /* 0x000000080e0672a5 */ /* 0x010fee000f8e00ff */
[----:B------:R-:W-:Y:S01]  /*4f40*/  @!UP2 UMOV UR4, UR7 ;  /* 0x000000070004ac82 */ /* 0x000fe20008000000 */
[----:B-1----:R-:W-:Y:S02]  /*4f50*/  @!UP2 UISETP.NE.AND UP0, UPT, UR5, 0x1, UPT ;  /* 0x000000010500a88c */ /* 0x002fe4000bf05270 */
[----:B------:R-:W-:Y:S02]  /*4f60*/  @!UP2 USHF.R.U32.HI UR4, URZ, UR9, UR4 ;  /* 0x00000009ff04a299 */ /* 0x000fe40008011604 */
[----:B------:R-:W-:Y:S02]  /*4f70*/  UIMAD.WIDE.U32 UR6, UR13, UR11, URZ ;  /* 0x0000000b0d0672a5 */ /* 0x000fe4000f8e00ff */
[----:B------:R-:W-:Y:S02]  /*4f80*/  @!UP2 USEL UR8, UR14, UR4, !UP0 ;  /* 0x000000040e08a287 */ /* 0x000fe4000c000000 */
[----:B------:R-:W-:Y:S03]  /*4f90*/  @!UP2 UISETP.NE.AND UP0, UPT, UR10, 0x1, UPT ;  /* 0x000000010a00a88c */ /* 0x000fe6000bf05270 */
[----:B------:R-:W-:Y:S02]  /*4fa0*/  @!UP2 UMOV UR6, UR7 ;  /* 0x000000070006ac82 */ /* 0x000fe40008000000 */
[----:B------:R-:W1:Y:S02]  /*4fb0*/  @!UP2 LDCU UR4, c[0x0][0xb20] ;  /* 0x00016400ff04a7ac */ /* 0x000e640008000800 */
[----:B-1----:R-:W-:Y:S04]  /*4fc0*/  @!UP2 USHF.R.U32.HI UR6, URZ, UR4, UR6 ;  /* 0x00000004ff06a299 */ /* 0x002fe80008011606 */
[----:B------:R-:W-:Y:S04]  /*4fd0*/  @!UP2 USEL UR6, UR13, UR6, !UP0 ;  /* 0x000000060d06a287 */ /* 0x000fe8000c000000 */
[----:B------:R-:W-:Y:S02]  /*4fe0*/  @!UP2 UIADD3 UR4, UPT, UPT, -UR8, UR6, URZ ;  /* 0x000000060804a290 */ /* 0x000fe4000fffe1ff */
[----:B------:R-:W-:Y:S02]  /*4ff0*/  @!UP2 UIADD3 UR6, UPT, UPT, UR8, -UR6, URZ ;  /* 0x800000060806a290 */ /* 0x000fe4000fffe0ff */
[----:B------:R-:W-:Y:S02]  /*5000*/  @!UP2 UIMAD UR14, UR4, UR5, UR14 ;  /* 0x00000005040ea2a4 */ /* 0x000fe4000f8e020e */
[----:B------:R-:W-:Y:S01]  /*5010*/  @!UP2 UIMAD UR13, UR6, UR10, UR13 ;  /* 0x0000000a060da2a4 */ /* 0x000fe2000f8e020d */
[----:B------:R-:W-:Y:S11]  /*5020*/  BRA.U UP3, `(.L_x_93) ;  /* 0x0000000103107547 */ /* 0x000ff6000b800000 */
[----:B---3--:R-:W-:Y:S04]  /*5030*/  MOV R0, UR44 ;  /* 0x0000002c00007c02 */ /* 0x008fe80008000f00 */
[----:B------:R-:W-:Y:S04]  /*5040*/  SHF.L.U32 R11, R0, 0x1f, RZ ;  /* 0x0000001f000b7819 */ /* 0x000fe800000006ff */
[----:B------:R-:W1:Y:S02]  /*5050*/  SYNCS.PHASECHK.TRANS64.TRYWAIT P2, [UR21+0xe8], R11 ;  /* 0x0000e80bff0075a7 */ /* 0x000e640008041115 */
[----:B-1----:R-:W-:Y:S05]  /*5060*/  @!P2 BRA `(.L_x_94) ;  /* 0x000000780000a947 */ /* 0x002fea0003800000 */
.L_x_93:
[----:B------:R-:W-:Y:S05]  /*5070*/  @!P1 BRA `(.L_x_95) ;  /* 0x0000000000309947 */ /* 0x000fea0003800000 */
[----:B------:R-:W-:Y:S01]  /*5080*/  ISETP.NE.U32.AND P1, PT, R2, RZ, PT ;  /* 0x000000ff0200720c */ /* 0x000fe20003f25070 */
[----:B------:R-:W4:Y:S01]  /*5090*/  LDCU.64 UR4, c[0x0][0x358] ;  /* 0x00006b00ff0477ac */ /* 0x000f220008000a00 */
[----:B------:R-:W-:Y:S02]  /*50a0*/  IMAD.MOV.U32 R150, RZ, RZ, 0x1 ;  /* 0x00000001ff967424 */ /* 0x000fe400078e00ff */
[----:B------:R-:W-:Y:S11]  /*50b0*/  ISETP.NE.AND.EX P1, PT, R3, RZ, PT, P1 ;  /* 0x000000ff0300720c */ /* 0x000ff60003f25310 */
[----:B------:R-:W-:Y:S02]  /*50c0*/  @!UPT UIADD3 URZ, UPT, UPT, URZ, URZ, URZ ;  /* 0x000000fffffff290 */ /* 0x000fe4000fffe0ff */
[----:B-1----:R-:W1:Y:S01]  /*50d0*/  @P1 LDC.64 R10, c[0x0][0x888] ;  /* 0x00022200ff0a1b82 */ /* 0x002e620000000a00 */
[----:B---3--:R-:W-:Y:S04]  /*50e0*/  @P1 IMAD R0, R4, UR36, RZ ;  /* 0x0000002404001c24 */ /* 0x008fe8000f8e02ff */
[----:B-1----:R-:W-:Y:S04]  /*50f0*/  @P1 IMAD.WIDE R10, R0, 0x4, R10 ;  /* 0x00000004000a1825 */ /* 0x002fe800078e020a */
[----:B------:R-:W-:Y:S01]  /*5100*/  HFMA2 R0, -RZ, RZ, 0, 5.9604644775390625e-08 ;  /* 0x00000001ff007431 */ /* 0x000fe200000001ff */
[----:B----45:R4:W5:Y:S04]  /*5110*/  @P1 LDG.E R73, desc[UR4][R10.64] ;  /* 0x000000040a491981 */ /* 0x030968000c1e1900 */
[----:B------:R-:W-:Y:S01]  /*5120*/  @!P1 PRMT R150, R0, 0x7610, R150 ;  /* 0x0000761000969816 */ /* 0x000fe20000000096 */
[----:B----4-:R-:W1:Y:S06]  /*5130*/  @!P1 LDC R73, c[0x0][0x880] ;  /* 0x00022000ff499b82 */ /* 0x010e6c0000000800 */
.L_x_95:
[----:B-1---5:R-:W-:Y:S01]  /*5140*/  @!P0 FSETP.EQ.AND P1, PT, R73, RZ, PT ;  /* 0x000000ff4900820b */ /* 0x022fe20003f22000 */
[----:B------:R-:W-:Y:S01]  /*5150*/  @!UPT UIADD3 URZ, UPT, UPT, URZ, URZ, URZ ;  /* 0x000000fffffff290 */ /* 0x000fe2000fffe0ff */
[----:B------:R-:W-:Y:S11]  /*5160*/  @!P0 BRA `(.L_x_96) ;  /* 0x0000000000188947 */ /* 0x000ff60003800000 */
[----:B------:R-:W-:Y:S02]  /*5170*/  LOP3.LUT P0, RZ, R150, 0xff, RZ, 0xc0, !PT ;  /* 0x000000ff96ff7812 */ /* 0x000fe4000780c0ff */
[----:B------:R-:W-:Y:S04]  /*5180*/  ISETP.NE.U32.AND P1, PT, R2, RZ, PT ;  /* 0x000000ff0200720c */ /* 0x000fe80003f25070 */
[----:B------:R-:W-:Y:S04]  /*5190*/  ISETP.NE.AND.EX P1, PT, R3, RZ, PT, P1 ;  /* 0x000000ff0300720c */ /* 0x000fe80003f25310 */
[----:B------:R-:W-:Y:S03]  /*51a0*/  PLOP3.LUT P1, PT, P1, PT, PT, 0x8, 0x80 ;  /* 0x000000000080781c */ /* 0x000fe60000f2e170 */
[----:B------:R-:W-:Y:S11]  /*51b0*/  @P0 FSETP.EQ.AND P1, PT, R73, RZ, PT ;  /* 0x000000ff4900020b */ /* 0x000ff60003f22000 */
[----:B------:R-:W-:Y:S02]  /*51c0*/  @!UPT UIADD3 URZ, UPT, UPT, URZ, URZ, URZ ;  /* 0x000000fffffff290 */ /* 0x000fe4000fffe0ff */
.L_x_96:
[----:B------:R-:W1:Y:S01]  /*51d0*/  SYNCS.PHASECHK.TRANS64.TRYWAIT P2, [UR21+0xc0], R9 ;  /* 0x0000c009ff0075a7 */ /* 0x000e620008041115 */
[----:B------:R-:W-:Y:S04]  /*51e0*/  ELECT P0, URZ, PT ;  /* 0x0000000000ff782f */ /* 0x000fe80003800000 */
[----:B------:R-:W-:Y:S11]  /*51f0*/  PLOP3.LUT P1, PT, P1, P0, PT, 0xf2, 0x2f ;  /* 0x00000000002f781c */ /* 0x000ff60000f21e72 */
[----:B------:R-:W-:Y:S02]  /*5200*/  @!UPT UIADD3 URZ, UPT, UPT, URZ, URZ, URZ ;  /* 0x000000fffffff290 */ /* 0x000fe4000fffe0ff */
[----:B------:R-:W-:Y:S05]  /*5210*/  @!P1 IADD3 R8, P0, PT, R16, 0x580, RZ ;  /* 0x0000058010089810 */ /* 0x000fea0007f1e0ff */
[----:B------:R-:W-:Y:S01]  /*5220*/  @!P1 IMAD.X R6, RZ, RZ, R17, P0 ;  /* 0x000000ffff069224 */ /* 0x000fe200000e0611 */
[----:B-1----:R-:W-:Y:S07]  /*5230*/  @!P2 BRA `(.L_x_97) ;  /* 0x0000007400a4a947 */ /* 0x002fee0003800000 */
.L_x_195:
[----:B------:R-:W-:Y:S01]  /*5240*/  @!P1 R2UR UR5, R8 ;  /* 0x00000000080592ca */ /* 0x000fe200000e0000 */
[----:B------:R-:W-:Y:S01]  /*5250*/  VOTEU.ALL UP0, P1 ;  /* 0x0000000000ff7886 */ /* 0x000fe20000800000 */
[----:B------:R-:W-:Y:S01]  /*5260*/  @!P1 R2UR UR4, R6 ;  /* 0x00000000060492ca */ /* 0x000fe200000e0000 */
[----:B-1-3--:R-:W-:Y:S01]  /*5270*/  @!P1 IMAD.MOV.U32 R0, RZ, RZ, 0x4000 ;  /* 0x00004000ff009424 */ /* 0x00afe200078e00ff */
[----:B------:R-:W-:Y:S01]  /*5280*/  UMOV UR8, 0x0 ;  /* 0x0000000000087882 */ /* 0x000fe20000000000 */
[----:B------:R-:W-:Y:S01]  /*5290*/  UMOV UR9, 0x10000000 ;  /* 0x1000000000097882 */ /* 0x000fe20000000000 */
[----:B------:R-:W-:Y:S01]  /*52a0*/  @!UP0 UIADD3 UR32, UPT, UPT, UR21, 0x400, URZ ;  /* 0x0000040015208890 */ /* 0x000fe2000fffe0ff */
[----:B------:R-:W-:Y:S01]  /*52b0*/  @!P1 IADD3 R8, P0, PT, R16, 0x580, RZ ;  /* 0x0000058010089810 */ /* 0x000fe20007f1e0ff */
[----:B------:R-:W-:Y:S01]  /*52c0*/  VOTEU.ALL UP0, P1 ;  /* 0x0000000000ff7886 */ /* 0x000fe20000800000 */
[----:B------:R-:W-:Y:S03]  /*52d0*/  UPRMT UR6, UR47, 0x654, UR33 ;  /* 0x000006542f067896 */ /* 0x000fe60008000021 */
[----:B------:R-:W-:Y:S02]  /*52e0*/  @!P1 IMAD.X R6, RZ, RZ, R17, P0 ;  /* 0x000000ffff069224 */ /* 0x000fe400000e0611 */
[----:B------:R-:W-:Y:S02]  /*52f0*/  IMAD.U32 R10, RZ, RZ, UR5 ;  /* 0x00000005ff0a7e24 */ /* 0x000fe4000f8e00ff */
[----:B------:R-:W-:Y:S03]  /*5300*/  IMAD.U32 R11, RZ, RZ, UR4 ;  /* 0x00000004ff0b7e24 */ /* 0x000fe6000f8e00ff */
[----:B------:R-:W-:Y:S02]  /*5310*/  @!P1 R2UR UR4, R10 ;  /* 0x000000000a0492ca */ /* 0x000fe400000e0000 */
[----:B------:R-:W-:Y:S11]  /*5320*/  @!P1 R2UR UR5, R11 ;  /* 0x000000000b0592ca */ /* 0x000ff600000e0000 */
[----:B------:R-:W-:Y:S02]  /*5330*/  @!UPT UIADD3 URZ, UPT, UPT, URZ, URZ, URZ ;  /* 0x000000fffffff290 */ /* 0x000fe4000fffe0ff */
[----:B------:R1:W-:Y:S01]  /*5340*/  @!UP0 UTMALDG.3D [UR32], [UR4], desc[UR8] ;  /* 0x00000820040085b4 */ /* 0x0003e20008011000 */
[----:B------:R1:W-:Y:S01]  /*5350*/  @!P1 SYNCS.ARRIVE.TRANS64.RED.A0TR RZ, [UR21+0xa0], R0 ;  /* 0x0000a000ffff99a7 */ /* 0x0003e20008300415 */
[----:B------:R-:W-:Y:S01]  /*5360*/  SYNCS.ARRIVE.TRANS64.RED.A1T0 RZ, [UR6], RZ ;  /* 0x000000ffffff79a7 */ /* 0x000fe20008100406 */
[----:B------:R-:W3:Y:S02]  /*5370*/  SYNCS.PHASECHK.TRANS64.TRYWAIT P2, [UR21+0xc8], R9 ;  /* 0x0000c809ff0075a7 */ /* 0x000ee40008041115 */
[----:B-1-3--:R-:W-:Y:S05]  /*5380*/  @!P2 BRA `(.L_x_98) ;  /* 0x000000740068a947 */ /* 0x00afea0003800000 */
.L_x_197:
[----:B------:R-:W-:Y:S01]  /*5390*/  @!P1 R2UR UR5, R8 ;  /* 0x00000000080592ca */ /* 0x000fe200000e0000 */
[----:B------:R-:W-:Y:S01]  /*53a0*/  VOTEU.ALL UP0, P1 ;  /* 0x0000000000ff7886 */ /* 0x000fe20000800000 */
[----:B------:R-:W-:Y:S01]  /*53b0*/  @!P1 R2UR UR4, R6 ;  /* 0x00000000060492ca */ /* 0x000fe200000e0000 */
[----:B-1----:R-:W-:Y:S01]  /*53c0*/  @!P1 IMAD.MOV.U32 R0, RZ, RZ, 0x4000 ;  /* 0x00004000ff009424 */ /* 0x002fe200078e00ff */
[----:B------:R-:W-:Y:S01]  /*53d0*/  UMOV UR8, 0x0 ;  /* 0x0000000000087882 */ /* 0x000fe20000000000 */
[----:B------:R-:W-:Y:S01]  /*53e0*/  UMOV UR9, 0x10000000 ;  /* 0x1000000000097882 */ /* 0x000fe20000000000 */
[----:B------:R-:W-:Y:S01]  /*53f0*/  @!UP0 UIADD3 UR26, UPT, UPT, UR34, 0x40, URZ ;  /* 0x00000040221a8890 */ /* 0x000fe2000fffe0ff */
[----:B------:R-:W-:Y:S01]  /*5400*/  @!P1 IADD3 R8, P0, PT, R16, 0x580, RZ ;  /* 0x0000058010089810 */ /* 0x000fe20007f1e0ff */
[----:B------:R-:W-:Y:S01]  /*5410*/  @!UP0 UIADD3 UR24, UPT, UPT, UR21, 0x4400, URZ ;  /* 0x0000440015188890 */ /* 0x000fe2000fffe0ff */
[----:B------:R-:W-:Y:S01]  /*5420*/  VOTEU.ALL UP0, P1 ;  /* 0x0000000000ff7886 */ /* 0x000fe20000800000 */
[----:B------:R-:W-:Y:S01]  /*5430*/  UMOV UR27, UR35 ;  /* 0x00000023001b7c82 */ /* 0x000fe20008000000 */
[----:B------:R-:W-:Y:S02]  /*5440*/  UMOV UR28, UR36 ;  /* 0x00000024001c7c82 */ /* 0x000fe40008000000 */
[----:B------:R-:W-:Y:S01]  /*5450*/  IMAD.U32 R10, RZ, RZ, UR5 ;  /* 0x00000005ff0a7e24 */ /* 0x000fe2000f8e00ff */
[----:B------:R-:W-:Y:S01]  /*5460*/  UPRMT UR6, UR47, 0x654, UR25 ;  /* 0x000006542f067896 */ /* 0x000fe20008000019 */
[----:B------:R-:W-:Y:S02]  /*5470*/  IMAD.U32 R11, RZ, RZ, UR4 ;  /* 0x00000004ff0b7e24 */ /* 0x000fe4000f8e00ff */
[----:B------:R-:W-:Y:S01]  /*5480*/  @!P1 IMAD.X R6, RZ, RZ, R17, P0 ;  /* 0x000000ffff069224 */ /* 0x000fe200000e0611 */
        /* <DEDUP_REMOVED lines=8> */
.L_x_199:
[----:B------:R-:W-:Y:S01]  /*5510*/  @!P1 R2UR UR5, R8 ;  /* 0x00000000080592ca */ /* 0x000fe200000e0000 */
[----:B------:R-:W-:Y:S01]  /*5520*/  VOTEU.ALL UP0, P1 ;  /* 0x0000000000ff7886 */ /* 0x000fe20000800000 */
[----:B------:R-:W-:Y:S01]  /*5530*/  @!P1 R2UR UR4, R6 ;  /* 0x00000000060492ca */ /* 0x000fe200000e0000 */
[----:B-1----:R-:W-:Y:S01]  /*5540*/  @!P1 IMAD.MOV.U32 R0, RZ, RZ, 0x4000 ;  /* 0x00004000ff009424 */ /* 0x002fe200078e00ff */
[----:B------:R-:W-:Y:S01]  /*5550*/  UMOV UR8, 0x0 ;  /* 0x0000000000087882 */ /* 0x000fe20000000000 */
[----:B------:R-:W-:Y:S01]  /*5560*/  UMOV UR9, 0x10000000 ;  /* 0x1000000000097882 */ /* 0x000fe20000000000 */
[----:B------:R-:W-:Y:S01]  /*5570*/  @!UP0 UIADD3 UR18, UPT, UPT, UR34, 0x80, URZ ;  /* 0x0000008022128890 */ /* 0x000fe2000fffe0ff */
[----:B------:R-:W-:Y:S01]  /*5580*/  VIADD R14, R14, 0x1 ;  /* 0x000000010e0e7836 */ /* 0x000fe20000000000 */
[----:B------:R-:W-:Y:S01]  /*5590*/  @!UP0 UIADD3 UR16, UPT, UPT, UR21, 0x8400, URZ ;  /* 0x0000840015108890 */ /* 0x000fe2000fffe0ff */
[----:B------:R-:W-:Y:S01]  /*55a0*/  VOTEU.ALL UP0, P1 ;  /* 0x0000000000ff7886 */ /* 0x000fe20000800000 */
[----:B------:R-:W-:Y:S01]  /*55b0*/  UMOV UR19, UR35 ;  /* 0x0000002300137c82 */ /* 0x000fe20008000000 */
[----:B------:R-:W-:Y:S02]  /*55c0*/  UMOV UR20, UR36 ;  /* 0x0000002400147c82 */ /* 0x000fe40008000000 */
[----:B------:R-:W-:Y:S01]  /*55d0*/  IMAD.U32 R10, RZ, RZ, UR5 ;  /* 0x00000005ff0a7e24 */ /* 0x000fe2000f8e00ff */
[----:B------:R-:W-:Y:S01]  /*55e0*/  UPRMT UR6, UR47, 0x654, UR17 ;  /* 0x000006542f067896 */ /* 0x000fe20008000011 */
        /* <DEDUP_REMOVED lines=9> */
.L_x_201:
[----:B------:R-:W-:Y:S01]  /*5680*/  @!P1 IADD3 R6, P0, PT, R16, 0x580, RZ ;  /* 0x0000058010069810 */ /* 0x000fe20007f1e0ff */
[----:B------:R-:W-:Y:S01]  /*5690*/  VOTEU.ALL UP0, P1 ;  /* 0x0000000000ff7886 */ /* 0x000fe20000800000 */
[----:B------:R-:W-:Y:S01]  /*56a0*/  UMOV UR6, 0x0 ;  /* 0x0000000000067882 */ /* 0x000fe20000000000 */
[----:B------:R-:W-:Y:S01]  /*56b0*/  UMOV UR7, 0x10000000 ;  /* 0x1000000000077882 */ /* 0x000fe20000000000 */
[----:B------:R-:W-:Y:S01]  /*56c0*/  @!P1 R2UR UR5, R6 ;  /* 0x00000000060592ca */ /* 0x000fe200000e0000 */
[----:B-1----:R-:W-:Y:S01]  /*56d0*/  @!P1 IMAD.X R0, RZ, RZ, R17, P0 ;  /* 0x000000ffff009224 */ /* 0x002fe200000e0611 */
[----:B------:R-:W-:Y:S01]  /*56e0*/  @!UP0 UIADD3 UR10, UPT, UPT, UR34, 0xc0, URZ ;  /* 0x000000c0220a8890 */ /* 0x000fe2000fffe0ff */
[----:B------:R-:W-:Y:S01]  /*56f0*/  R2UR UR16, R152 ;  /* 0x00000000981072ca */ /* 0x000fe200000e0000 */
[----:B------:R-:W-:Y:S01]  /*5700*/  @!UP0 UIADD3 UR8, UPT, UPT, UR21, 0xc400, URZ ;  /* 0x0000c40015088890 */ /* 0x000fe2000fffe0ff */
[----:B------:R-:W-:Y:S01]  /*5710*/  ISETP.NE.AND P0, PT, R14, 0x2, PT ;  /* 0x000000020e00780c */ /* 0x000fe20003f05270 */
[----:B------:R-:W-:Y:S01]  /*5720*/  @!UP0 UIADD3 UR9, UPT, UPT, UR21, 0xb8, URZ ;  /* 0x000000b815098890 */ /* 0x000fe2000fffe0ff */
[----:B------:R-:W-:Y:S01]  /*5730*/  @!P1 R2UR UR4, R0 ;  /* 0x00000000000492ca */ /* 0x000fe200000e0000 */
[----:B------:R-:W-:Y:S01]  /*5740*/  VOTEU.ALL UP0, P1 ;  /* 0x0000000000ff7886 */ /* 0x000fe20000800000 */
[----:B------:R-:W-:Y:S01]  /*5750*/  UMOV UR11, UR35 ;  /* 0x00000023000b7c82 */ /* 0x000fe20008000000 */
[----:B------:R-:W-:Y:S01]  /*5760*/  UMOV UR12, UR36 ;  /* 0x00000024000c7c82 */ /* 0x000fe20008000000 */
[----:B------:R-:W-:Y:S01]  /*5770*/  SEL R0, RZ, 0x1, P0 ;  /* 0x00000001ff007807 */ /* 0x000fe20000000000 */
[----:B------:R-:W-:Y:S01]  /*5780*/  UPLOP3.LUT UP3, UPT, UPT, UPT, UPT, 0x80, 0x8 ;  /* 0x000000000008789c */ /* 0x000fe20003f6f070 */
[----:B------:R-:W-:Y:S01]  /*5790*/  IMAD.U32 R8, RZ, RZ, UR5 ;  /* 0x00000005ff087e24 */ /* 0x000fe2000f8e00ff */
[----:B------:R-:W-:Y:S01]  /*57a0*/  LOP3.LUT R15, R15, 0x1, RZ, 0x3c, !PT ;  /* 0x000000010f0f7812 */ /* 0x000fe200078e3cff */
[----:B------:R-:W-:Y:S01]  /*57b0*/  UMOV UR36, UR29 ;  /* 0x0000001d00247c82 */ /* 0x000fe20008000000 */
[----:B------:R-:W-:Y:S01]  /*57c0*/  LOP3.LUT R13, R13, R0, RZ, 0x3c, !PT ;  /* 0x000000000d0d7212 */ /* 0x000fe200078e3cff */
[----:B------:R-:W-:Y:S01]  /*57d0*/  UIADD3 UR20, UPT, UPT, UR13, UR16, URZ ;  /* 0x000000100d147290 */ /* 0x000fe2000fffe0ff */
[----:B------:R-:W-:Y:S01]  /*57e0*/  SEL R14, R14, RZ, P0 ;  /* 0x000000ff0e0e7207 */ /* 0x000fe20000000000 */
[----:B------:R-:W-:Y:S01]  /*57f0*/  UIADD3 UR16, UPT, UPT, UR14, UR63, URZ ;  /* 0x0000003f0e107290 */ /* 0x000fe2000fffe0ff */
[----:B------:R-:W-:Y:S01]  /*5800*/  IMAD.U32 R9, RZ, RZ, UR4 ;  /* 0x00000004ff097e24 */ /* 0x000fe2000f8e00ff */
[----:B------:R-:W-:Y:S04]  /*5810*/  @!P1 R2UR UR4, R8 ;  /* 0x00000000080492ca */ /* 0x000fe800000e0000 */
[----:B------:R-:W-:Y:S11]  /*5820*/  @!P1 R2UR UR5, R9 ;  /* 0x00000000090592ca */ /* 0x000ff600000e0000 */
[----:B------:R-:W-:Y:S02]  /*5830*/  @!UPT UIADD3 URZ, UPT, UPT, URZ, URZ, URZ ;  /* 0x000000fffffff290 */ /* 0x000fe4000fffe0ff */
[----:B------:R3:W-:Y:S01]  /*5840*/  @!UP0 UTMALDG.3D [UR8], [UR4], desc[UR6] ;  /* 0x00000608040085b4 */ /* 0x0007e20008011000 */
[----:B------:R3:W-:Y:S01]  /*5850*/  @!P1 SYNCS.ARRIVE.TRANS64.RED.A0TR RZ, [UR21+0xb8], R7 ;  /* 0x0000b807ffff99a7 */ /* 0x0007e20008300415 */
[----:B------:R-:W-:Y:S01]  /*5860*/  SYNCS.ARRIVE.TRANS64.RED.A1T0 RZ, [UR37], RZ ;  /* 0x000000ffffff79a7 */ /* 0x000fe20008100425 */
[----:B------:R-:W-:Y:S05]  /*5870*/  BRA.U UP1, `(.L_x_101) ;  /* 0xfffffff101687547 */ /* 0x000fea000b83ffff */
[----:B------:R-:W-:-:S04]  /*5880*/  SHF.L.U32 R3, R15, 0x1f, RZ ;  /* 0x0000001f0f037819 */ /* 0x000fc800000006ff */
[----:B------:R-:W1:Y:S02]  /*5890*/  SYNCS.PHASECHK.TRANS64.TRYWAIT P0, [UR21+0xc0], R3 ;  /* 0x0000c003ff0075a7 */ /* 0x000e640008001115 */
[----:B-1----:R-:W-:Y:S05]  /*58a0*/  @!P0 BRA `(.L_x_102) ;  /* 0x0000007000688947 */ /* 0x002fea0003800000 */
.L_x_203:
[----:B------:R-:W4:Y:S02]  /*58b0*/  SYNCS.PHASECHK.TRANS64.TRYWAIT P0, [UR21+0xc8], R3 ;  /* 0x0000c803ff0075a7 */ /* 0x000f240008001115 */
[----:B----4-:R-:W-:Y:S05]  /*58c0*/  @!P0 BRA `(.L_x_103) ;  /* 0x0000007000788947 */ /* 0x010fea0003800000 */
.L_x_205:
[----:B------:R-:W4:Y:S02]  /*58d0*/  SYNCS.PHASECHK.TRANS64.TRYWAIT P0, [UR21+0xd0], R3 ;  /* 0x0000d003ff0075a7 */ /* 0x000f240008001115 */
[----:B----4-:R-:W-:Y:S05]  /*58e0*/  @!P0 BRA `(.L_x_104) ;  /* 0x0000007000888947 */ /* 0x010fea0003800000 */
.L_x_207:
[----:B-1----:R-:W-:-:S07]  /*58f0*/  MOV R0, UR21 ;  /* 0x0000001500007c02 */ /* 0x002fce0008000f00 */
.L_x_105:
[----:B-1----:R-:W-:-:S04]  /*5900*/  SHF.L.U32 R3, R15, 0x1f, RZ ;  /* 0x0000001f0f037819 */ /* 0x002fc800000006ff */
[----:B------:R1:W4:Y:S03]  /*5910*/  SYNCS.PHASECHK.TRANS64.TRYWAIT P0, [R0+URZ+0xd8], R3 ;  /* 0x0000d803000075a7 */ /* 0x00032600080011ff */
[----:B----4-:R-:W-:Y:S05]  /*5920*/  @!P0 NANOSLEEP.SYNCS 0x989680 ;  /* 0x009896800000895d */ /* 0x010fea0003900000 */
[----:B------:R-:W4:Y:S02]  /*5930*/  @!P0 SYNCS.PHASECHK.TRANS64 P0, [R0+URZ+0xd8], R3 ;  /* 0x0000d803000085a7 */ /* 0x000f2400080010ff */
[----:B--234-:R-:W-:Y:S05]  /*5940*/  @P0 EXIT ;  /* 0x000000000000094d */ /* 0x01cfea0003800000 */
[----:B------:R-:W-:Y:S05]  /*5950*/  BRA `(.L_x_105) ;  /* 0xfffffffc00e87947 */ /* 0x000fea000383ffff */
.L_x_90:
[----:B------:R-:W-:-:S06]  /*5960*/  UISETP.GE.AND UP0, UPT, UR25, 0x4, UPT ;  /* 0x000000041900788c */ /* 0x000fcc000bf06270 */
[----:B------:R-:W-:-:S13]  /*5970*/  PLOP3.LUT P0, PT, PT, PT, UP0, 0x80, 0x8 ;  /* 0x000000000008781c */ /* 0x000fda0003f0f008 */
[----:B-1----:R-:W-:Y:S05]  /*5980*/  @!P0 EXIT ;  /* 0x000000000000894d */ /* 0x002fea0003800000 */
[----:B------:R-:W-:Y:S01]  /*5990*/  BAR.SYNC.DEFER_BLOCKING 0x6, 0xa0 ;  /* 0x0182800000007b1d */ /* 0x000fe20000010000 */
[C---:B------:R-:W-:Y:S01]  /*59a0*/  IMAD.SHL.U32 R5, R163.reuse, 0x40, RZ ;  /* 0x00000040a3057824 */ /* 0x040fe200078e00ff */
[C---:B------:R-:W-:Y:S01]  /*59b0*/  LOP3.LUT R149, R163.reuse, 0x1, RZ, 0xc0, !PT ;  /* 0x00000001a3957812 */ /* 0x040fe200078ec0ff */
[C---:B------:R-:W-:Y:S01]  /*59c0*/  IMAD.U32 R69, R163.reuse, 0x10000, RZ ;  /* 0x00010000a3457824 */ /* 0x040fe200078e00ff */
[----:B------:R-:W-:Y:S01]  /*59d0*/  CS2R R158, SRZ ;  /* 0x00000000009e7805 */ /* 0x000fe2000001ff00 */
[----:B------:R-:W-:Y:S01]  /*59e0*/  IMAD.SHL.U32 R148, R163, 0x8, RZ ;  /* 0x00000008a3947824 */ /* 0x000fe200078e00ff */
[----:B------:R-:W-:Y:S02]  /*59f0*/  UMOV UR44, 0x400 ;  /* 0x00000400002c7882 */ /* 0x000fe40000000000 */
[----:B------:R-:W1:Y:S01]  /*5a00*/  LDC.64 R144, c[0x0][0x888] ;  /* 0x00022200ff907b82 */ /* 0x000e620000000a00 */
[----:B------:R-:W-:Y:S01]  /*5a10*/  ULEA UR44, UR47, UR44, 0x18 ;  /* 0x0000002c2f2c7291 */ /* 0x000fe2000f8ec0ff */
[----:B------:R-:W-:Y:S01]  /*5a20*/  ISETP.NE.U32.AND P0, PT, R149, 0x1, PT ;  /* 0x000000019500780c */ /* 0x000fe20003f05070 */
[----:B------:R-:W-:Y:S01]  /*5a30*/  IMAD.MOV.U32 R162, RZ, RZ, 0x2 ;  /* 0x00000002ffa27424 */ /* 0x000fe200078e00ff */
[----:B------:R-:W-:Y:S01]  /*5a40*/  LOP3.LUT R7, R5, 0x1c0, RZ, 0xc0, !PT ;  /* 0x000001c005077812 */ /* 0x000fe200078ec0ff */
[----:B------:R-:W-:Y:S01]  /*5a50*/  UIADD3 UR4, UPT, UPT, UR44, 0x400, URZ ;  /* 0x000004002c047890 */ /* 0x000fe2000fffe0ff */
[----:B------:R-:W-:Y:S01]  /*5a60*/  LOP3.LUT R69, R69, 0x600000, RZ, 0xc0, !PT ;  /* 0x0060000045457812 */ /* 0x000fe200078ec0ff */
[----:B------:R-:W-:Y:S01]  /*5a70*/  IMAD.MOV.U32 R161, RZ, RZ, 0x4 ;  /* 0x00000004ffa17424 */ /* 0x000fe200078e00ff */
[----:B------:R-:W2:Y:S01]  /*5a80*/  LDC.64 R146, c[0x0][0x890] ;  /* 0x00022400ff927b82 */ /* 0x000ea20000000a00 */
[----:B------:R-:W-:Y:S01]  /*5a90*/  R2P PR, R163, 0x6 ;  /* 0x00000006a3007804 */ /* 0x000fe20000000000 */
[----:B------:R-:W-:Y:S01]  /*5aa0*/  IMAD.MOV.U32 R160, RZ, RZ, 0x1 ;  /* 0x00000001ffa07424 */ /* 0x000fe200078e00ff */
[----:B------:R-:W-:Y:S01]  /*5ab0*/  LOP3.LUT R148, R7, 0x38, R148, 0xf8, !PT ;  /* 0x0000003807947812 */ /* 0x000fe200078ef894 */
[----:B------:R-:W-:Y:S01]  /*5ac0*/  IMAD.MOV.U32 R68, RZ, RZ, RZ ;  /* 0x000000ffff447224 */ /* 0x000fe200078e00ff */
[----:B------:R-:W-:Y:S01]  /*5ad0*/  P2R R4, PR, RZ, 0x1 ;  /* 0x00000001ff047803 */ /* 0x000fe20000000000 */
[----:B------:R-:W-:Y:S01]  /*5ae0*/  IMAD.MOV.U32 R155, RZ, RZ, RZ ;  /* 0x000000ffff9b7224 */ /* 0x000fe200078e00ff */
[----:B------:R-:W-:Y:S01]  /*5af0*/  LOP3.LUT R148, R148, 0x1e00, R5, 0xf8, !PT ;  /* 0x00001e0094947812 */ /* 0x000fe200078ef805 */
[----:B------:R-:W3:Y:S01]  /*5b00*/  LDC.64 R142, c[0x0][0x8b0] ;  /* 0x00022c00ff8e7b82 */ /* 0x000ee20000000a00 */
[----:B------:R-:W4:Y:S01]  /*5b10*/  LDS R0, [UR44+0x180] ;  /* 0x0001802cff007984 */ /* 0x000f220008000800 */
[----:B------:R-:W-:Y:S01]  /*5b20*/  LOP3.LUT R163, R163, 0x60, RZ, 0xc0, !PT ;  /* 0x00000060a3a37812 */ /* 0x000fe200078ec0ff */
[----:B------:R-:W-:Y:S01]  /*5b30*/  IMAD.U32 R153, RZ, RZ, UR4 ;  /* 0x00000004ff997e24 */ /* 0x000fe2000f8e00ff */
[----:B------:R-:W-:Y:S01]  /*5b40*/  SEL R162, R162, 0xfffffffe, !P1 ;  /* 0xfffffffea2a27807 */ /* 0x000fe20004800000 */
[----:B------:R-:W1:Y:S01]  /*5b50*/  LDCU UR60, c[0x0][0x370] ;  /* 0x00006e00ff3c77ac */ /* 0x000e620008000800 */
[----:B------:R-:W-:-:S02]  /*5b60*/  SEL R161, R161, 0xfffffffc, !P2 ;  /* 0xfffffffca1a17807 */ /* 0x000fc40005000000 */
[----:B------:R-:W1:Y:S01]  /*5b70*/  LDC.64 R140, c[0x0][0x8a8] ;  /* 0x00022a00ff8c7b82 */ /* 0x000e620000000a00 */
[----:B------:R-:W1:Y:S01]  /*5b80*/  LDCU UR43, c[0x0][0xb0c] ;  /* 0x00016180ff2b77ac */ /* 0x000e620008000800 */
[----:B------:R-:W1:Y:S01]  /*5b90*/  LDCU UR39, c[0x0][0xb30] ;  /* 0x00016600ff2777ac */ /* 0x000e620008000800 */
[----:B------:R-:W1:Y:S01]  /*5ba0*/  LDCU.64 UR54, c[0x0][0x888] ;  /* 0x00011100ff3677ac */ /* 0x000e620008000a00 */
[----:B------:R-:W1:Y:S01]  /*5bb0*/  LDCU.64 UR40, c[0x0][0xb28] ;  /* 0x00016500ff2877ac */ /* 0x000e620008000a00 */
[----:B------:R-:W1:Y:S01]  /*5bc0*/  LDCU.128 UR56, c[0x0][0xb10] ;  /* 0x00016200ff3877ac */ /* 0x000e620008000c00 */
[----:B------:R-:W1:Y:S01]  /*5bd0*/  LDCU UR53, c[0x0][0x374] ;  /* 0x00006e80ff3577ac */ /* 0x000e620008000800 */
[----:B------:R-:W-:Y:S01]  /*5be0*/  UMOV UR52, URZ ;  /* 0x000000ff00347c82 */ /* 0x000fe20008000000 */
[----:B------:R-:W-:Y:S01]  /*5bf0*/  UMOV UR46, URZ ;  /* 0x000000ff002e7c82 */ /* 0x000fe20008000000 */
[----:B--2-4-:R-:W-:-:S07]  /*5c00*/  IMAD.IADD R69, R0, 0x1, R69 ;  /* 0x0000000100457824 */ /* 0x014fce00078e0245 */
.L_x_149:
[C---:B------:R-:W-:Y:S02]  /*5c10*/  LEA R3, R155.reuse, UR44, 0x3 ;  /* 0x0000002c9b037c11 */ /* 0x040fe4000f8e18ff */
[----:B------:R-:W-:Y:S02]  /*5c20*/  SHF.L.U32 R0, R158, 0x1f, RZ ;  /* 0x0000001f9e007819 */ /* 0x000fe400000006ff */
[----:B-1----:R-:W-:Y:S02]  /*5c30*/  LEA R5, R155, UR44, 0x4 ;  /* 0x0000002c9b057c11 */ /* 0x002fe4000f8e20ff */
[----:B------:R-:W2:Y:S02]  /*5c40*/  SYNCS.PHASECHK.TRANS64.TRYWAIT P0, [R3+URZ+0xf0], R0 ;  /* 0x0000f000030075a7 */ /* 0x000ea400080011ff */
[----:B--2---:R-:W-:Y:S05]  /*5c50*/  @!P0 BRA `(.L_x_106) ;  /* 0x0000006c00c48947 */ /* 0x004fea0003800000 */
.L_x_208:
[----:B------:R-:W4:Y:S01]  /*5c60*/  LDS.128 R4, [R5+0x160] ;  /* 0x0001600005047984 */ /* 0x000f220000000c00 */
[----:B------:R-:W-:Y:S01]  /*5c70*/  UISETP.GE.AND UP0, UPT, UR42, 0x1, UPT ;  /* 0x000000012a00788c */ /* 0x000fe2000bf06270 */
[----:B------:R-:W-:Y:S01]  /*5c80*/  @!PT LDS RZ, [RZ] ;  /* 0x00000000fffff984 */ /* 0x000fe20000000800 */
[----:B------:R-:W-:Y:S01]  /*5c90*/  @!PT LDS RZ, [RZ] ;  /* 0x00000000fffff984 */ /* 0x000fe20000000800 */
[----:B------:R-:W-:Y:S01]  /*5ca0*/  @!PT LDS RZ, [RZ] ;  /* 0x00000000fffff984 */ /* 0x000fe20000000800 */
[----:B------:R-:W-:Y:S01]  /*5cb0*/  @!PT LDS RZ, [RZ] ;  /* 0x00000000fffff984 */ /* 0x000fe20000000800 */
[----:B------:R1:W-:Y:S06]  /*5cc0*/  MEMBAR.ALL.CTA ;  /* 0x0000000000007992 */ /* 0x0003ec0000008000 */
[----:B-1----:R-:W1:Y:S01]  /*5cd0*/  FENCE.VIEW.ASYNC.S ;  /* 0x00000000000073c6 */ /* 0x002e620000000000 */
[----:B----4-:R-:W-:Y:S11]  /*5ce0*/  LOP3.LUT P0, RZ, R6, 0x1, RZ, 0xc0, !PT ;  /* 0x0000000106ff7812 */ /* 0x010ff6000780c0ff */
[----:B------:R-:W-:Y:S02]  /*5cf0*/  @!UPT UIADD3 URZ, UPT, UPT, URZ, URZ, URZ ;  /* 0x000000fffffff290 */ /* 0x000fe4000fffe0ff */
[----:B-1----:R-:W-:Y:S01]  /*5d00*/  VOTEU.ANY UP1, P0 ;  /* 0x0000000000ff7886 */ /* 0x002fe20000020100 */
[----:B------:R-:W-:Y:S01]  /*5d10*/  PLOP3.LUT P0, PT, PT, PT, UP1, 0x80, 0x8 ;  /* 0x000000000008781c */ /* 0x000fe20003f0f018 */
[----:B------:R-:W-:Y:S11]  /*5d20*/  UP2UR UR62, UPR, URZ, 0x2 ;  /* 0x00000002ff3e7883 */ /* 0x000ff60008000000 */
[----:B------:R-:W-:Y:S01]  /*5d30*/  @!UPT UIADD3 URZ, UPT, UPT, URZ, URZ, URZ ;  /* 0x000000fffffff290 */ /* 0x000fe2000fffe0ff */
[----:B--2---:R-:W-:Y:S02]  /*5d40*/  @P0 SHF.R.U32.HI R0, RZ, 0x10, R5 ;  /* 0x00000010ff000819 */ /* 0x004fe40000011605 */
        /* <DEDUP_REMOVED lines=12> */
[----:B------:R-:W2:Y:S01]  /*5e10*/  LDCU UR12, c[0x0][0xb20] ;  /* 0x00016400ff0c77ac */ /* 0x000ea20008000800 */
[----:B------:R-:W-:Y:S02]  /*5e20*/  UIMAD.WIDE.U32 UR4, UR53, UR59, URZ ;  /* 0x0000003b350472a5 */ /* 0x000fe4000f8e00ff */
[----:B------:R-:W-:Y:S02]  /*5e30*/  UIMAD.WIDE.U32 UR6, UR60, UR56, URZ ;  /* 0x000000383c0672a5 */ /* 0x000fe4000f8e00ff */
[----:B------:R-:W-:Y:S02]  /*5e40*/  UISETP.NE.AND UP0, UPT, UR58, 0x1, UPT ;  /* 0x000000013a00788c */ /* 0x000fe4000bf05270 */
[----:B------:R-:W-:Y:S02]  /*5e50*/  UIMAD.WIDE.U32 UR8, UR37, UR59, URZ ;  /* 0x0000003b250872a5 */ /* 0x000fe4000f8e00ff */
[----:B------:R-:W-:Y:S02]  /*5e60*/  UIMAD.WIDE.U32 UR10, UR38, UR56, URZ ;  /* 0x00000038260a72a5 */ /* 0x000fe4000f8e00ff */
[----:B------:R-:W-:Y:S02]  /*5e70*/  UISETP.NE.AND UP1, UPT, UR43, 0x1, UPT ;  /* 0x000000012b00788c */ /* 0x000fe4000bf25270 */
[----:B------:R-:W-:Y:S01]  /*5e80*/  UISETP.NE.AND UP2, UPT, UR42, 0x1, UPT ;  /* 0x000000012a00788c */ /* 0x000fe2000bf45270 */
[----:B------:R-:W-:Y:S02]  /*5e90*/  UMOV UR4, UR5 ;  /* 0x0000000500047c82 */ /* 0x000fe40008000000 */
[----:B--2---:R-:W-:Y:S03]  /*5ea0*/  USHF.R.U32.HI UR5, URZ, UR12, UR4 ;  /* 0x0000000cff057299 */ /* 0x004fe60008011604 */
[----:B------:R-:W-:Y:S02]  /*5eb0*/  UMOV UR4, UR7 ;  /* 0x0000000700047c82 */ /* 0x000fe40008000000 */
[----:B------:R-:W-:Y:S02]  /*5ec0*/  USHF.R.U32.HI UR7, URZ, UR57, UR4 ;  /* 0x00000039ff077299 */ /* 0x000fe40008011604 */
[----:B------:R-:W-:Y:S02]  /*5ed0*/  USEL UR4, UR53, UR5, !UP0 ;  /* 0x0000000535047287 */ /* 0x000fe4000c000000 */
[----:B------:R-:W-:Y:S01]  /*5ee0*/  USEL UR7, UR60, UR7, !UP1 ;  /* 0x000000073c077287 */ /* 0x000fe2000c800000 */
[----:B------:R-:W-:Y:S01]  /*5ef0*/  UMOV UR5, UR9 ;  /* 0x0000000900057c82 */ /* 0x000fe20008000000 */
[----:B------:R-:W-:Y:S02]  /*5f00*/  UIMAD.WIDE.U32 UR8, UR4, UR40, URZ ;  /* 0x00000028040872a5 */ /* 0x000fe4000f8e00ff */
[----:B------:R-:W-:Y:S03]  /*5f10*/  USHF.R.U32.HI UR6, URZ, UR12, UR5 ;  /* 0x0000000cff067299 */ /* 0x000fe60008011605 */
[----:B------:R-:W-:Y:S01]  /*5f20*/  UMOV UR5, UR11 ;  /* 0x0000000b00057c82 */ /* 0x000fe20008000000 */
[----:B------:R-:W-:Y:S02]  /*5f30*/  UIMAD.WIDE.U32 UR10, UR7, UR40, URZ ;  /* 0x00000028070a72a5 */ /* 0x000fe4000f8e00ff */
[----:B------:R-:W-:Y:S02]  /*5f40*/  USHF.R.U32.HI UR12, URZ, UR57, UR5 ;  /* 0x00000039ff0c7299 */ /* 0x000fe40008011605 */
[----:B------:R-:W-:Y:S01]  /*5f50*/  USEL UR6, UR37, UR6, !UP0 ;  /* 0x0000000625067287 */ /* 0x000fe2000c000000 */
[----:B------:R-:W-:Y:S02]  /*5f60*/  UMOV UR5, UR9 ;  /* 0x0000000900057c82 */ /* 0x000fe40008000000 */
[----:B------:R-:W-:Y:S01]  /*5f70*/  UMOV UR10, UR11 ;  /* 0x0000000b000a7c82 */ /* 0x000fe20008000000 */
[----:B------:R-:W-:Y:S02]  /*5f80*/  @UP2 USHF.R.U32.HI UR4, URZ, UR41, UR5 ;  /* 0x00000029ff042299 */ /* 0x000fe40008011605 */
[----:B------:R-:W-:Y:S02]  /*5f90*/  @UP2 USHF.R.U32.HI UR7, URZ, UR41, UR10 ;  /* 0x00000029ff072299 */ /* 0x000fe4000801160a */
[----:B------:R-:W-:Y:S02]  /*5fa0*/  UIMAD UR4, UR42, UR4, URZ ;  /* 0x000000042a0472a4 */ /* 0x000fe4000f8e02ff */
        /* <DEDUP_REMOVED lines=8> */
[----:B------:R-:W-:Y:S02]  /*6030*/  USEL UR11, UR6, UR4, !UP2 ;  /* 0x00000004060b7287 */ /* 0x000fe4000d000000 */
[----:B------:R-:W-:Y:S02]  /*6040*/  UIADD3 UR8, UPT, UPT, -UR5, URZ, URZ ;  /* 0x000000ff05087290 */ /* 0x000fe4000fffe1ff */
[----:B------:R-:W-:Y:S01]  /*6050*/  UIADD3 UR10, UPT, UPT, -UR11, URZ, URZ ;  /* 0x000000ff0b0a7290 */ /* 0x000fe2000fffe1ff */
[----:B------:R-:W-:Y:S01]  /*6060*/  @!UP0 UMOV UR4, UR9 ;  /* 0x0000000900048c82 */ /* 0x000fe20008000000 */
[----:B------:R-:W-:Y:S02]  /*6070*/  UIADD3 UR9, UPT, UPT, -UR6, URZ, URZ ;  /* 0x000000ff06097290 */ /* 0x000fe4000fffe1ff */
[----:B------:R-:W-:Y:S02]  /*6080*/  @!UP0 USHF.R.U32.HI UR4, URZ, UR41, UR4 ;  /* 0x00000029ff048299 */ /* 0x000fe40008011604 */
[----:B------:R-:W-:Y:S02]  /*6090*/  UIMAD UR10, UR42, UR10, UR6 ;  /* 0x0000000a2a0a72a4 */ /* 0x000fe4000f8e0206 */
[----:B------:R-:W-:Y:S04]  /*60a0*/  @!UP0 USEL UR4, UR5, UR4, !UP2 ;  /* 0x0000000405048287 */ /* 0x000fe8000d000000 */
[----:B------:R-:W-:Y:S02]  /*60b0*/  @!UP0 UIMAD UR10, UR7, UR10, UR4 ;  /* 0x0000000a070a82a4 */ /* 0x000fe4000f8e0204 */
[----:B------:R-:W-:Y:S02]  /*60c0*/  @!UP0 UIADD3 UR11, UPT, UPT, UR11, -UR4, URZ ;  /* 0x800000040b0b8290 */ /* 0x000fe4000fffe0ff */
[----:B------:R-:W-:Y:S02]  /*60d0*/  UIMAD UR7, UR43, UR8, UR38 ;  /* 0x000000082b0772a4 */ /* 0x000fe4000f8e0226 */
[----:B------:R-:W-:Y:S02]  /*60e0*/  @!UP0 UIMAD UR6, UR11, UR42, UR5 ;  /* 0x0000002a0b0682a4 */ /* 0x000fe4000f8e0205 */
[----:B------:R-:W-:Y:S01]  /*60f0*/  UIMAD UR4, UR58, UR9, UR37 ;  /* 0x000000093a0472a4 */ /* 0x000fe2000f8e0225 */
[----:B------:R-:W-:Y:S02]  /*6100*/  @!UP0 UMOV UR5, UR10 ;  /* 0x0000000a00058c82 */ /* 0x000fe40008000000 */
[----:B------:R-:W-:Y:S02]  /*6110*/  UIMAD UR38, UR5, UR43, UR7 ;  /* 0x0000002b052672a4 */ /* 0x000fe4000f8e0207 */
[----:B------:R-:W-:Y:S11]  /*6120*/  UIMAD UR37, UR6, UR58, UR4 ;  /* 0x0000003a062572a4 */ /* 0x000ff6000f8e0204 */
[----:B------:R-:W-:Y:S01]  /*6130*/  @!UPT UIADD3 URZ, UPT, UPT, URZ, URZ, URZ ;  /* 0x000000fffffff290 */ /* 0x000fe2000fffe0ff */
.L_x_107:
[----:B------:R-:W-:Y:S01]  /*6140*/  UISETP.NE.AND UP0, UPT, UR39, 0x1, UPT ;  /* 0x000000012700788c */ /* 0x000fe2000bf05270 */
[----:B------:R-:W-:Y:S01]  /*6150*/  LOP3.LUT P0, RZ, R153, 0x3f0, RZ, 0xc0, !PT ;  /* 0x000003f099ff7812 */ /* 0x000fe2000780c0ff */
[----:B------:R-:W-:Y:S01]  /*6160*/  USHF.L.U32 UR50, UR16, 0x7, URZ ;  /* 0x0000000710327899 */ /* 0x000fe200080006ff */
[----:B------:R-:W-:Y:S01]  /*6170*/  BSSY.RECONVERGENT B6, `(.L_x_108) ;  /* 0x0000034000067945 */ /* 0x000fe20003800200 */
[----:B------:R-:W-:Y:S01]  /*6180*/  USHF.L.U32 UR49, UR20, 0x8, URZ ;  /* 0x0000000814317899 */ /* 0x000fe200080006ff */
[----:B------:R-:W-:Y:S06]  /*6190*/  IADD3 R155, PT, PT, R155, 0x1, RZ ;  /* 0x000000019b9b7810 */ /* 0x000fec0007ffe0ff */
[----:B------:R-:W2:Y:S01]  /*61a0*/  @!UP0 LDCU.128 UR12, c[0x0][0xb10] ;  /* 0x00016200ff0c87ac */ /* 0x000ea20008000c00 */
[----:B------:R-:W4:Y:S01]  /*61b0*/  @!UP0 LDCU UR5, c[0x0][0xb0c] ;  /* 0x00016180ff0587ac */ /* 0x000f220008000800 */
[----:B------:R-:W3:Y:S01]  /*61c0*/  @!UP0 LDCU UR10, c[0x0][0xb20] ;  /* 0x00016400ff0a87ac */ /* 0x000ee20008000800 */
[----:B--2---:R-:W-:Y:S02]  /*61d0*/  UIMAD.WIDE.U32 UR8, UR38, UR12, URZ ;  /* 0x0000000c260872a5 */ /* 0x004fe4000f8e00ff */
[----:B------:R-:W-:Y:S02]  /*61e0*/  UIMAD.WIDE.U32 UR6, UR37, UR15, URZ ;  /* 0x0000000f250672a5 */ /* 0x000fe4000f8e00ff */
[----:B------:R-:W-:Y:S03]  /*61f0*/  @!UP0 UISETP.NE.AND UP1, UPT, UR14, 0x1, UPT ;  /* 0x000000010e00888c */ /* 0x000fe6000bf25270 */
[----:B------:R-:W-:Y:S01]  /*6200*/  @!UP0 UMOV UR4, UR9 ;  /* 0x0000000900048c82 */ /* 0x000fe20008000000 */
[----:B----4-:R-:W-:Y:S02]  /*6210*/  @!UP0 UISETP.NE.AND UP2, UPT, UR5, 0x1, UPT ;  /* 0x000000010500888c */ /* 0x010fe4000bf45270 */
[----:B------:R-:W-:Y:S01]  /*6220*/  @!UP0 USHF.R.U32.HI UR4, URZ, UR13, UR4 ;  /* 0x0000000dff048299 */ /* 0x000fe20008011604 */
[----:B------:R-:W-:Y:S02]  /*6230*/  @!UP0 UMOV UR6, UR7 ;  /* 0x0000000700068c82 */ /* 0x000fe40008000000 */
[----:B---3--:R-:W-:Y:S02]  /*6240*/  @!UP0 USHF.R.U32.HI UR6, URZ, UR10, UR6 ;  /* 0x0000000aff068299 */ /* 0x008fe40008011606 */
[----:B------:R-:W-:Y:S02]  /*6250*/  @!UP0 USEL UR7, UR38, UR4, !UP2 ;  /* 0x0000000426078287 */ /* 0x000fe4000d000000 */
[----:B------:R-:W-:Y:S04]  /*6260*/  @!UP0 USEL UR6, UR37, UR6, !UP1 ;  /* 0x0000000625068287 */ /* 0x000fe8000c800000 */
[----:B------:R-:W-:Y:S02]  /*6270*/  @!UP0 UIADD3 UR4, UPT, UPT, -UR7, UR6, URZ ;  /* 0x0000000607048290 */ /* 0x000fe4000fffe1ff */
[----:B------:R-:W-:Y:S02]  /*6280*/  @!UP0 UIADD3 UR6, UPT, UPT, UR7, -UR6, URZ ;  /* 0x8000000607068290 */ /* 0x000fe4000fffe0ff */
[----:B------:R-:W-:Y:S02]  /*6290*/  @!UP0 UIMAD UR38, UR4, UR5, UR38 ;  /* 0x00000005042682a4 */ /* 0x000fe4000f8e0226 */
[----:B------:R-:W-:Y:S01]  /*62a0*/  @!UP0 UIMAD UR37, UR6, UR14, UR37 ;  /* 0x0000000e062582a4 */ /* 0x000fe2000f8e0225 */
[----:B------:R-:W-:Y:S11]  /*62b0*/  @!P0 BRA `(.L_x_109) ;  /* 0x00000000007c8947 */ /* 0x000ff60003800000 */
[----:B------:R-:W2:Y:S01]  /*62c0*/  LDCU.64 UR8, c[0x4][0x80] ;  /* 0x01001000ff0877ac */ /* 0x000ea20008000a00 */
[----:B------:R-:W-:Y:S01]  /*62d0*/  MOV R2, 0x0 ;  /* 0x0000000000027802 */ /* 0x000fe20000000f00 */
[----:B------:R-:W-:Y:S02]  /*62e0*/  HFMA2 R12, -RZ, RZ, 0, 5.9604644775390625e-08 ;  /* 0x00000001ff0c7431 */ /* 0x000fe400000001ff */
[----:B------:R-:W-:Y:S01]  /*62f0*/  IMAD.MOV.U32 R8, RZ, RZ, 0x70 ;  /* 0x00000070ff087424 */ /* 0x000fe200078e00ff */
[----:B------:R3:W4:Y:S01]  /*6300*/  LDC.64 R14, c[0x4][R2] ;  /* 0x01000000020e7b82 */ /* 0x0007220000000a00 */
[----:B------:R-:W1:Y:S01]  /*6310*/  LDCU.64 UR6, c[0x4][0x88] ;  /* 0x01001100ff0677ac */ /* 0x000e620008000a00 */
[----:B------:R-:W-:Y:S01]  /*6320*/  IMAD.MOV.U32 R13, RZ, RZ, RZ ;  /* 0x000000ffff0d7224 */ /* 0x000fe200078e00ff */
[----:B------:R-:W1:Y:S01]  /*6330*/  LDCU.64 UR4, c[0x4][0x8] ;  /* 0x01000100ff0477ac */ /* 0x000e620008000a00 */
[----:B--2---:R-:W-:Y:S01]  /*6340*/  MOV R5, UR9 ;  /* 0x0000000900057c02 */ /* 0x004fe20008000f00 */
[----:B------:R-:W-:Y:S01]  /*6350*/  IMAD.U32 R4, RZ, RZ, UR8 ;  /* 0x00000008ff047e24 */ /* 0x000fe2000f8e00ff */
[----:B-1----:R-:W-:Y:S01]  /*6360*/  MOV R7, UR7 ;  /* 0x0000000700077c02 */ /* 0x002fe20008000f00 */
[----:B------:R-:W-:Y:S01]  /*6370*/  IMAD.U32 R6, RZ, RZ, UR6 ;  /* 0x00000006ff067e24 */ /* 0x000fe2000f8e00ff */
[----:B------:R-:W-:Y:S01]  /*6380*/  MOV R11, UR5 ;  /* 0x00000005000b7c02 */ /* 0x000fe20008000f00 */
[----:B------:R-:W-:Y:S02]  /*6390*/  IMAD.U32 R10, RZ, RZ, UR4 ;  /* 0x00000004ff0a7e24 */ /* 0x000fe4000f8e00ff */
[----:B------:R-:W-:Y:S07]  /*63a0*/  LEPC R20, `(.L_x_110) ;  /* 0x000000001014794e */ /* 0x000fee0000000000 */
[----:B---345:R-:W-:Y:S05]  /*63b0*/  CALL.ABS.NOINC R14 ;  /* 0x000000000e007343 */ /* 0x038fea0003c00000 */
.L_x_110:
[----:B------:R-:W1:Y:S01]  /*63c0*/  LDCU.64 UR8, c[0x4][0x80] ;  /* 0x01001000ff0877ac */ /* 0x000e620008000a00 */
[----:B------:R-:W2:Y:S01]  /*63d0*/  LDC.64 R2, c[0x4][R2] ;  /* 0x0100000002027b82 */ /* 0x000ea20000000a00 */
[----:B------:R-:W-:Y:S02]  /*63e0*/  HFMA2 R12, -RZ, RZ, 0, 5.9604644775390625e-08 ;  /* 0x00000001ff0c7431 */ /* 0x000fe400000001ff */
[----:B------:R-:W-:Y:S02]  /*63f0*/  IMAD.MOV.U32 R8, RZ, RZ, 0x70 ;  /* 0x00000070ff087424 */ /* 0x000fe400078e00ff */
[----:B------:R-:W-:Y:S01]  /*6400*/  IMAD.MOV.U32 R13, RZ, RZ, RZ ;  /* 0x000000ffff0d7224 */ /* 0x000fe200078e00ff */
[----:B------:R-:W3:Y:S01]  /*6410*/  LDCU.64 UR6, c[0x4][0x88] ;  /* 0x01001100ff0677ac */ /* 0x000ee20008000a00 */
[----:B------:R-:W4:Y:S01]  /*6420*/  LDCU.64 UR4, c[0x4][0x8] ;  /* 0x01000100ff0477ac */ /* 0x000f220008000a00 */
[----:B-1----:R-:W-:Y:S02]  /*6430*/  MOV R4, UR8 ;  /* 0x0000000800047c02 */ /* 0x002fe40008000f00 */
[----:B------:R-:W-:Y:S02]  /*6440*/  MOV R5, UR9 ;  /* 0x0000000900057c02 */ /* 0x000fe40008000f00 */
[----:B---3--:R-:W-:Y:S01]  /*6450*/  MOV R7, UR7 ;  /* 0x0000000700077c02 */ /* 0x008fe20008000f00 */
[----:B------:R-:W-:Y:S01]  /*6460*/  IMAD.U32 R6, RZ, RZ, UR6 ;  /* 0x00000006ff067e24 */ /* 0x000fe2000f8e00ff */
[----:B----4-:R-:W-:Y:S01]  /*6470*/  MOV R11, UR5 ;  /* 0x00000005000b7c02 */ /* 0x010fe20008000f00 */
[----:B------:R-:W-:Y:S02]  /*6480*/  IMAD.U32 R10, RZ, RZ, UR4 ;  /* 0x00000004ff0a7e24 */ /* 0x000fe4000f8e00ff */
[----:B------:R-:W-:Y:S07]  /*6490*/  LEPC R20, `(.L_x_109) ;  /* 0x000000001014794e */ /* 0x000fee0000000000 */
[----:B--2---:R-:W-:Y:S05]  /*64a0*/  CALL.ABS.NOINC R2 ;  /* 0x0000000002007343 */ /* 0x004fea0003c00000 */
.L_x_109:
[----:B------:R-:W-:Y:S05]  /*64b0*/  BSYNC.RECONVERGENT B6 ;  /* 0x0000000000067941 */ /* 0x000fea0003800200 */
.L_x_108:
[----:B------:R-:W-:Y:S02]  /*64c0*/  ISETP.NE.U32.AND P0, PT, RZ, UR54, PT ;  /* 0x00000036ff007c0c */ /* 0x000fe4000bf05070 */
[C---:B------:R-:W-:Y:S02]  /*64d0*/  ISETP.NE.U32.AND P1, PT, R146.reuse, RZ, PT ;  /* 0x000000ff9200720c */ /* 0x040fe40003f25070 */
[----:B------:R-:W-:Y:S02]  /*64e0*/  ISETP.NE.U32.AND P4, PT, R146, RZ, PT ;  /* 0x000000ff9200720c */ /* 0x000fe40003f85070 */
[----:B------:R-:W-:Y:S02]  /*64f0*/  ISETP.NE.AND.EX P0, PT, RZ, UR55, PT, P0 ;  /* 0x00000037ff007c0c */ /* 0x000fe4000bf05300 */
[C---:B------:R-:W-:Y:S02]  /*6500*/  ISETP.NE.AND.EX P1, PT, R147.reuse, RZ, PT, P1 ;  /* 0x000000ff9300720c */ /* 0x040fe40003f25310 */
[----:B------:R-:W-:Y:S02]  /*6510*/  ISETP.NE.AND.EX P4, PT, R147, RZ, P0, P4 ;  /* 0x000000ff9300720c */ /* 0x000fe40000785340 */
[----:B------:R-:W-:Y:S02]  /*6520*/  ISETP.NE.U32.AND P5, PT, R142, RZ, PT ;  /* 0x000000ff8e00720c */ /* 0x000fe40003fa5070 */
[----:B------:R-:W-:Y:S02]  /*6530*/  ISETP.NE.U32.AND P3, PT, RZ, UR54, PT ;  /* 0x00000036ff007c0c */ /* 0x000fe4000bf65070 */
[----:B------:R-:W-:Y:S02]  /*6540*/  PLOP3.LUT P2, PT, PT, PT, PT, 0x8, 0x80 ;  /* 0x000000000080781c */ /* 0x000fe40003f4e170 */
[----:B------:R-:W-:Y:S02]  /*6550*/  ISETP.NE.AND.EX P5, PT, R143, RZ, PT, P5 ;  /* 0x000000ff8f00720c */ /* 0x000fe40003fa5350 */
[----:B------:R-:W-:Y:S03]  /*6560*/  ISETP.NE.AND.EX P3, PT, RZ, UR55, PT, P3 ;  /* 0x00000037ff007c0c */ /* 0x000fe6000bf65330 */
[----:B------:R-:W-:Y:S01]  /*6570*/  @!P4 PLOP3.LUT P2, PT, P1, PT, PT, 0x80, 0x8 ;  /* 0x000000000008c81c */ /* 0x000fe20000f4f070 */
[----:B------:R-:W-:Y:S01]  /*6580*/  @!UPT UIADD3 URZ, UPT, UPT, URZ, URZ, URZ ;  /* 0x000000fffffff290 */ /* 0x000fe2000fffe0ff */
[----:B------:R-:W-:Y:S11]  /*6590*/  @!P1 BRA `(.L_x_111) ;  /* 0x0000000000309947 */ /* 0x000ff60003800000 */
[----:B------:R-:W-:Y:S01]  /*65a0*/  ISETP.NE.U32.AND P0, PT, R144, RZ, PT ;  /* 0x000000ff9000720c */ /* 0x000fe20003f05070 */
[----:B------:R-:W2:Y:S01]  /*65b0*/  LDCU.64 UR4, c[0x0][0x358] ;  /* 0x00006b00ff0477ac */ /* 0x000ea20008000a00 */
[----:B------:R-:W-:Y:S02]  /*65c0*/  IMAD.MOV.U32 R150, RZ, RZ, 0x1 ;  /* 0x00000001ff967424 */ /* 0x000fe400078e00ff */
[----:B------:R-:W-:Y:S11]  /*65d0*/  ISETP.NE.AND.EX P0, PT, R145, RZ, PT, P0 ;  /* 0x000000ff9100720c */ /* 0x000ff60003f05300 */
[----:B------:R-:W-:Y:S02]  /*65e0*/  @!UPT UIADD3 URZ, UPT, UPT, URZ, URZ, URZ ;  /* 0x000000fffffff290 */ /* 0x000fe4000fffe0ff */
[----:B------:R-:W3:Y:S01]  /*65f0*/  @P0 LDC.64 R2, c[0x0][0x888] ;  /* 0x00022200ff020b82 */ /* 0x000ee20000000a00 */
[----:B-1----:R-:W-:Y:S04]  /*6600*/  @P0 IMAD R0, R146, UR36, RZ ;  /* 0x0000002492000c24 */ /* 0x002fe8000f8e02ff */
[----:B---3--:R-:W-:Y:S04]  /*6610*/  @P0 IMAD.WIDE R2, R0, 0x4, R2 ;  /* 0x0000000400020825 */ /* 0x008fe800078e0202 */
[----:B------:R-:W-:Y:S01]  /*6620*/  HFMA2 R0, -RZ, RZ, 0, 5.9604644775390625e-08 ;  /* 0x00000001ff007431 */ /* 0x000fe200000001ff */
[----:B--2--5:R2:W5:Y:S04]  /*6630*/  @P0 LDG.E R73, desc[UR4][R2.64] ;  /* 0x0000000402490981 */ /* 0x024568000c1e1900 */
[----:B------:R-:W-:Y:S01]  /*6640*/  @!P0 PRMT R150, R0, 0x7610, R150 ;  /* 0x0000761000968816 */ /* 0x000fe20000000096 */
[----:B--2---:R-:W3:Y:S06]  /*6650*/  @!P0 LDC R73, c[0x0][0x880] ;  /* 0x00022000ff498b82 */ /* 0x004eec0000000800 */
.L_x_111:
[----:B------:R-:W-:Y:S05]  /*6660*/  @!P5 BRA `(.L_x_112) ;  /* 0x000000000024d947 */ /* 0x000fea0003800000 */
[----:B------:R-:W-:Y:S01]  /*6670*/  ISETP.NE.U32.AND P0, PT, R140, RZ, PT ;  /* 0x000000ff8c00720c */ /* 0x000fe20003f05070 */
[----:B------:R-:W2:Y:S03]  /*6680*/  LDCU.64 UR4, c[0x0][0x358] ;  /* 0x00006b00ff0477ac */ /* 0x000ea60008000a00 */
[----:B------:R-:W-:Y:S11]  /*6690*/  ISETP.NE.AND.EX P0, PT, R141, RZ, PT, P0 ;  /* 0x000000ff8d00720c */ /* 0x000ff60003f05300 */
[----:B------:R-:W-:Y:S02]  /*66a0*/  @!UPT UIADD3 URZ, UPT, UPT, URZ, URZ, URZ ;  /* 0x000000fffffff290 */ /* 0x000fe4000fffe0ff */
[----:B------:R-:W4:Y:S01]  /*66b0*/  @P0 LDC.64 R2, c[0x0][0x8a8] ;  /* 0x00022a00ff020b82 */ /* 0x000f220000000a00 */
[----:B-1----:R-:W-:Y:S04]  /*66c0*/  @P0 IMAD R0, R142, UR36, RZ ;  /* 0x000000248e000c24 */ /* 0x002fe8000f8e02ff */
[----:B----4-:R-:W-:Y:S05]  /*66d0*/  @P0 IMAD.WIDE R2, R0, 0x4, R2 ;  /* 0x0000000400020825 */ /* 0x010fea00078e0202 */
[----:B--2--5:R2:W5:Y:S02]  /*66e0*/  @P0 LDG.E R70, desc[UR4][R2.64] ;  /* 0x0000000402460981 */ /* 0x024564000c1e1900 */
[----:B--2---:R-:W4:Y:S02]  /*66f0*/  @!P0 LDC R70, c[0x0][0x8a0] ;  /* 0x00022800ff468b82 */ /* 0x004f240000000800 */
.L_x_112:
[----:B---3-5:R-:W-:Y:S01]  /*6700*/  FSETP.NEU.AND P0, PT, R73, RZ, PT ;  /* 0x000000ff4900720b */ /* 0x028fe20003f0d000 */
[----:B------:R-:W-:Y:S01]  /*6710*/  IMAD.SHL.U32 R166, R148, 0x2, RZ ;  /* 0x0000000294a67824 */ /* 0x000fe200078e00ff */
[----:B------:R-:W-:Y:S01]  /*6720*/  SEL R3, RZ, 0xffffffff, P3 ;  /* 0xffffffffff037807 */ /* 0x000fe20001800000 */
[----:B------:R-:W-:Y:S01]  /*6730*/  IMAD.SHL.U32 R78, R161, 0x10, RZ ;  /* 0x00000010a14e7824 */ /* 0x000fe200078e00ff */
[----:B------:R-:W-:Y:S01]  /*6740*/  @!P4 LOP3.LUT P3, RZ, R150, 0xff, RZ, 0xc0, !PT ;  /* 0x000000ff96ffc812 */ /* 0x000fe2000786c0ff */
[----:B------:R-:W-:Y:S01]  /*6750*/  VIADD R87, R166, UR44 ;  /* 0x0000002ca6577c36 */ /* 0x000fe20008000000 */
[----:B------:R-:W-:Y:S01]  /*6760*/  @!P4 SEL R2, RZ, 0xffffffff, P0 ;  /* 0xffffffffff02c807 */ /* 0x000fe20000000000 */
[----:B------:R-:W-:Y:S01]  /*6770*/  IMAD.SHL.U32 R84, R162, 0x10, RZ ;  /* 0x00000010a2547824 */ /* 0x000fe200078e00ff */
[----:B------:R-:W-:Y:S01]  /*6780*/  LOP3.LUT R160, R160, 0x1, RZ, 0x3c, !PT ;  /* 0x00000001a0a07812 */ /* 0x000fe200078e3cff */
[----:B------:R-:W-:Y:S01]  /*6790*/  IMAD.IADD R157, R87, 0x1, R78 ;  /* 0x00000001579d7824 */ /* 0x000fe200078e024e */
[----:B------:R-:W-:Y:S01]  /*67a0*/  @P2 SEL R2, R3, R2, !P3 ;  /* 0x0000000203022207 */ /* 0x000fe20005800000 */
[----:B------:R-:W-:Y:S01]  /*67b0*/  BSSY B1, `(.L_x_113) ;  /* 0x000004e000017945 */ /* 0x000fe20003800000 */
[----:B------:R-:W-:Y:S01]  /*67c0*/  LEA R167, R68, UR44, 0x3 ;  /* 0x0000002c44a77c11 */ /* 0x000fe2000f8e18ff */
[----:B------:R-:W-:Y:S01]  /*67d0*/  IMAD.MOV.U32 R85, RZ, RZ, 0x1 ;  /* 0x00000001ff557424 */ /* 0x000fe200078e00ff */
[----:B------:R-:W-:Y:S01]  /*67e0*/  @!P4 LOP3.LUT R2, R2, 0x1, RZ, 0xc0, !PT ;  /* 0x000000010202c812 */ /* 0x000fe200078ec0ff */
[----:B------:R-:W-:Y:S01]  /*67f0*/  IMAD R71, R68, 0x100, R69 ;  /* 0x0000010044477824 */ /* 0x000fe200078e0245 */
[----:B-1----:R-:W-:Y:S01]  /*6800*/  SHF.L.U32 R0, R159, 0x1f, RZ ;  /* 0x0000001f9f007819 */ /* 0x002fe200000006ff */
[----:B------:R-:W-:Y:S01]  /*6810*/  IMAD.MOV.U32 R79, RZ, RZ, RZ ;  /* 0x000000ffff4f7224 */ /* 0x000fe200078e00ff */
[----:B------:R-:W-:Y:S02]  /*6820*/  ISETP.NE.U32.OR P6, PT, R2, 0x1, P4 ;  /* 0x000000010200780c */ /* 0x000fe400027c5470 */
[----:B------:R-:W-:Y:S02]  /*6830*/  CS2R R138, SRZ ;  /* 0x00000000008a7805 */ /* 0x000fe4000001ff00 */
[----:B------:R-:W-:Y:S02]  /*6840*/  LOP3.LUT P4, R154, R150, 0xff, RZ, 0xc0, !PT ;  /* 0x000000ff969a7812 */ /* 0x000fe4000788c0ff */
[----:B------:R-:W-:Y:S02]  /*6850*/  CS2R R136, SRZ ;  /* 0x0000000000887805 */ /* 0x000fe4000001ff00 */
[----:B------:R-:W-:Y:S02]  /*6860*/  SEL R2, RZ, 0xffffffff, P0 ;  /* 0xffffffffff027807 */ /* 0x000fe40000000000 */
[----:B------:R-:W-:Y:S02]  /*6870*/  CS2R R130, SRZ ;  /* 0x0000000000827805 */ /* 0x000fe4000001ff00 */
[----:B------:R-:W-:Y:S02]  /*6880*/  P2R R164, PR, RZ, 0x40 ;  /* 0x00000040ffa47803 */ /* 0x000fe40000000000 */
[----:B------:R-:W-:Y:S02]  /*6890*/  CS2R R128, SRZ ;  /* 0x0000000000807805 */ /* 0x000fe4000001ff00 */
[----:B------:R-:W-:Y:S02]  /*68a0*/  @P1 SEL R2, R3, R2, !P4 ;  /* 0x0000000203021207 */ /* 0x000fe40006000000 */
[----:B------:R-:W-:Y:S02]  /*68b0*/  CS2R R122, SRZ ;  /* 0x00000000007a7805 */ /* 0x000fe4000001ff00 */
[----:B------:R-:W-:Y:S02]  /*68c0*/  CS2R R120, SRZ ;  /* 0x0000000000787805 */ /* 0x000fe4000001ff00 */
[----:B------:R-:W-:Y:S02]  /*68d0*/  CS2R R114, SRZ ;  /* 0x0000000000727805 */ /* 0x000fe4000001ff00 */
[----:B------:R-:W-:Y:S02]  /*68e0*/  LOP3.LUT R2, R2, 0x1, RZ, 0xc0, !PT ;  /* 0x0000000102027812 */ /* 0x000fe400078ec0ff */
[----:B------:R-:W-:Y:S02]  /*68f0*/  CS2R R112, SRZ ;  /* 0x0000000000707805 */ /* 0x000fe4000001ff00 */
[----:B------:R-:W-:Y:S02]  /*6900*/  @P6 SHF.L.U32 R4, R160, 0x1f, RZ ;  /* 0x0000001fa0046819 */ /* 0x000fe400000006ff */
[----:B------:R-:W-:Y:S02]  /*6910*/  CS2R R106, SRZ ;  /* 0x00000000006a7805 */ /* 0x000fe4000001ff00 */
[----:B------:R-:W-:Y:S02]  /*6920*/  ISETP.NE.U32.AND P5, PT, R2, 0x1, PT ;  /* 0x000000010200780c */ /* 0x000fe40003fa5070 */
[----:B------:R-:W-:Y:S01]  /*6930*/  CS2R R104, SRZ ;  /* 0x0000000000687805 */ /* 0x000fe2000001ff00 */
[----:B------:R-:W1:Y:S01]  /*6940*/  @P6 SYNCS.PHASECHK.TRANS64.TRYWAIT P3, [UR44+0xa0], R4 ;  /* 0x0000a004ff0065a7 */ /* 0x000e62000806112c */
[----:B------:R-:W-:Y:S02]  /*6950*/  CS2R R98, SRZ ;  /* 0x0000000000627805 */ /* 0x000fe4000001ff00 */
[----:B------:R-:W-:Y:S02]  /*6960*/  P2R R86, PR, RZ, 0x20 ;  /* 0x00000020ff567803 */ /* 0x000fe40000000000 */
[----:B------:R-:W-:Y:S02]  /*6970*/  CS2R R96, SRZ ;  /* 0x0000000000607805 */ /* 0x000fe4000001ff00 */
[----:B------:R-:W-:Y:S02]  /*6980*/  CS2R R90, SRZ ;  /* 0x00000000005a7805 */ /* 0x000fe4000001ff00 */
[----:B------:R-:W-:Y:S02]  /*6990*/  CS2R R88, SRZ ;  /* 0x0000000000587805 */ /* 0x000fe4000001ff00 */
[----:B------:R-:W-:Y:S02]  /*69a0*/  CS2R R82, SRZ ;  /* 0x0000000000527805 */ /* 0x000fe4000001ff00 */
[----:B------:R-:W-:Y:S01]  /*69b0*/  CS2R R80, SRZ ;  /* 0x0000000000507805 */ /* 0x000fe2000001ff00 */
[----:B------:R-:W-:Y:S02]  /*69c0*/  IMAD.IADD R165, R87, 0x1, R84 ;  /* 0x0000000157a57824 */ /* 0x000fe400078e0254 */
[----:B------:R-:W-:Y:S01]  /*69d0*/  IMAD.IADD R156, R84, 0x1, R157 ;  /* 0x00000001549c7824 */ /* 0x000fe200078e029d */
[----:B------:R2:W3:Y:S01]  /*69e0*/  SYNCS.PHASECHK.TRANS64.TRYWAIT P2, [R167+URZ+0x110], R0 ;  /* 0x00011000a70075a7 */ /* 0x0004e200080411ff */
[----:B-1----:R-:W-:Y:S01]  /*69f0*/  @P6 SEL R85, RZ, 0x1, !P3 ;  /* 0x00000001ff556807 */ /* 0x002fe20005800000 */
[----:B--2---:R-:W-:Y:S06]  /*6a00*/  @!P6 BRA `(.L_x_114) ;  /* 0x0000000000a0e947 */ /* 0x004fec0003800000 */
[----:B------:R-:W-:Y:S01]  /*6a10*/  @P5 IMAD.MOV.U32 R2, RZ, RZ, -0x10 ;  /* 0xfffffff0ff025424 */ /* 0x000fe200078e00ff */
[----:B------:R-:W-:Y:S01]  /*6a20*/  ISETP.NE.AND P0, PT, R85, RZ, PT ;  /* 0x000000ff5500720c */ /* 0x000fe20003f05270 */
[----:B------:R-:W-:Y:S01]  /*6a30*/  BSSY B0, `(.L_x_115) ;  /* 0x0000010000007945 */ /* 0x000fe20003800000 */
[----:B------:R-:W-:Y:S02]  /*6a40*/  ISETP.NE.U32.AND P6, PT, R149, 0x1, PT ;  /* 0x000000019500780c */ /* 0x000fe40003fc5070 */
[----:B------:R-:W-:Y:S02]  /*6a50*/  CS2R R90, SRZ ;  /* 0x00000000005a7805 */ /* 0x000fe4000001ff00 */
[----:B------:R-:W-:Y:S02]  /*6a60*/  CS2R R88, SRZ ;  /* 0x0000000000587805 */ /* 0x000fe4000001ff00 */
[----:B------:R-:W-:Y:S02]  /*6a70*/  CS2R R106, SRZ ;  /* 0x00000000006a7805 */ /* 0x000fe4000001ff00 */
[----:B------:R-:W-:Y:S02]  /*6a80*/  @P5 SEL R2, R2, 0x10, !P6 ;  /* 0x0000001002025807 */ /* 0x000fe40007000000 */
[----:B------:R-:W-:Y:S02]  /*6a90*/  CS2R R104, SRZ ;  /* 0x0000000000687805 */ /* 0x000fe4000001ff00 */
[----:B------:R-:W-:Y:S02]  /*6aa0*/  CS2R R122, SRZ ;  /* 0x00000000007a7805 */ /* 0x000fe4000001ff00 */
[----:B------:R-:W-:Y:S01]  /*6ab0*/  CS2R R120, SRZ ;  /* 0x0000000000787805 */ /* 0x000fe2000001ff00 */
[----:B------:R-:W-:Y:S02]  /*6ac0*/  @P5 IMAD.IADD R7, R87, 0x1, R2 ;  /* 0x0000000157075824 */ /* 0x000fe400078e0202 */
[C---:B------:R-:W-:Y:S02]  /*6ad0*/  @P5 IMAD.IADD R6, R2.reuse, 0x1, R165 ;  /* 0x0000000102065824 */ /* 0x040fe400078e02a5 */
[----:B------:R-:W-:Y:S01]  /*6ae0*/  @P5 IMAD.IADD R5, R2, 0x1, R157 ;  /* 0x0000000102055824 */ /* 0x000fe200078e029d */
[----:B------:R-:W-:Y:S06]  /*6af0*/  @P0 BRA `(.L_x_116) ;  /* 0x00000000000c0947 */ /* 0x000fec0003800000 */
[----:B------:R-:W-:Y:S04]  /*6b00*/  SHF.L.U32 R4, R160, 0x1f, RZ ;  /* 0x0000001fa0047819 */ /* 0x000fe800000006ff */
[----:B------:R-:W1:Y:S02]  /*6b10*/  SYNCS.PHASECHK.TRANS64.TRYWAIT P0, [UR44+0xa0], R4 ;  /* 0x0000a004ff0075a7 */ /* 0x000e64000800112c */
[----:B-1----:R-:W-:Y:S05]  /*6b20*/  @!P0 BRA `(.L_x_117) ;  /* 0x0000006000248947 */ /* 0x002fea0003800000 */
.L_x_116:
[----:B------:R-:W-:Y:S05]  /*6b30*/  BSYNC B0 ;  /* 0x0000000000007941 */ /* 0x000fea0003800000 */
.L_x_115:
[----:B------:R-:W-:Y:S01]  /*6b40*/  ISETP.NE.AND P0, PT, R86, RZ, PT ;  /* 0x000000ff5600720c */ /* 0x000fe20003f05270 */
[----:B------:R-:W-:Y:S01]  /*6b50*/  IMAD.MOV.U32 R139, RZ, RZ, RZ ;  /* 0x000000ffff8b7224 */ /* 0x000fe200078e00ff */
[----:B------:R-:W-:Y:S02]  /*6b60*/  CS2R R136, SRZ ;  /* 0x0000000000887805 */ /* 0x000fe4000001ff00 */
[----:B------:R-:W-:Y:S02]  /*6b70*/  CS2R R82, SRZ ;  /* 0x0000000000527805 */ /* 0x000fe4000001ff00 */
[----:B------:R-:W-:Y:S02]  /*6b80*/  CS2R R80, SRZ ;  /* 0x0000000000507805 */ /* 0x000fe4000001ff00 */
[----:B------:R-:W-:Y:S02]  /*6b90*/  CS2R R98, SRZ ;  /* 0x0000000000627805 */ /* 0x000fe4000001ff00 */
[----:B------:R-:W-:Y:S02]  /*6ba0*/  CS2R R96, SRZ ;  /* 0x0000000000607805 */ /* 0x000fe4000001ff00 */
[----:B------:R-:W-:Y:S02]  /*6bb0*/  CS2R R114, SRZ ;  /* 0x0000000000727805 */ /* 0x000fe4000001ff00 */
[----:B------:R-:W-:Y:S02]  /*6bc0*/  CS2R R112, SRZ ;  /* 0x0000000000707805 */ /* 0x000fe4000001ff00 */
[----:B------:R-:W-:Y:S02]  /*6bd0*/  CS2R R130, SRZ ;  /* 0x0000000000827805 */ /* 0x000fe4000001ff00 */
[----:B------:R-:W-:Y:S01]  /*6be0*/  CS2R R128, SRZ ;  /* 0x0000000000807805 */ /* 0x000fe2000001ff00 */
[----:B------:R-:W-:Y:S01]  /*6bf0*/  IMAD.MOV.U32 R79, RZ, RZ, 0x1 ;  /* 0x00000001ff4f7424 */ /* 0x000fe200078e00ff */
[----:B------:R2:W1:Y:S01]  /*6c00*/  @P0 LDS.128 R88, [R7+0x400] ;  /* 0x0004000007580984 */ /* 0x0004620000000c00 */
[----:B------:R-:W-:Y:S03]  /*6c10*/  @P0 IMAD.IADD R2, R2, 0x1, R156 ;  /* 0x0000000102020824 */ /* 0x000fe600078e029c */
[----:B------:R2:W1:Y:S04]  /*6c20*/  @P0 LDS.128 R104, [R6+0x400] ;  /* 0x0004000006680984 */ /* 0x0004680000000c00 */
[----:B------:R2:W1:Y:S04]  /*6c30*/  @P0 LDS.128 R120, [R5+0x400] ;  /* 0x0004000005780984 */ /* 0x0004680000000c00 */
[----:B------:R2:W1:Y:S04]  /*6c40*/  @P0 LDS.128 R136, [R2+0x400] ;  /* 0x0004000002880984 */ /* 0x0004680000000c00 */
[----:B------:R2:W1:Y:S04]  /*6c50*/  @P0 LDS.128 R80, [R166+UR44+0x400] ;  /* 0x0004002ca6500984 */ /* 0x0004680008000c00 */
[----:B------:R2:W1:Y:S04]  /*6c60*/  @P0 LDS.128 R96, [R165+0x400] ;  /* 0x00040000a5600984 */ /* 0x0004680000000c00 */
[----:B------:R2:W1:Y:S04]  /*6c70*/  @P0 LDS.128 R112, [R157+0x400] ;  /* 0x000400009d700984 */ /* 0x0004680000000c00 */
[----:B------:R2:W1:Y:S02]  /*6c80*/  @P0 LDS.128 R128, [R156+0x400] ;  /* 0x000400009c800984 */ /* 0x0004640000000c00 */
.L_x_114:
[----:B------:R-:W-:Y:S05]  /*6c90*/  BSYNC B1 ;  /* 0x0000000000017941 */ /* 0x000fea0003800000 */
.L_x_113:
[----:B--2---:R-:W-:Y:S04]  /*6ca0*/  SHF.R.U32.HI R2, RZ, 0x15, R71 ;  /* 0x00000015ff027819 */ /* 0x004fe80000011647 */
[----:B------:R-:W-:Y:S01]  /*6cb0*/  LOP3.LUT P0, RZ, R2, 0x3, R151, 0x48, !PT ;  /* 0x0000000302ff7812 */ /* 0x000fe20007804897 */
[----:B------:R-:W-:Y:S01]  /*6cc0*/  @!UPT UIADD3 URZ, UPT, UPT, URZ, URZ, URZ ;  /* 0x000000fffffff290 */ /* 0x000fe2000fffe0ff */
[----:B---3--:R-:W-:Y:S11]  /*6cd0*/  @P2 BRA `(.L_x_118) ;  /* 0x0000000000082947 */ /* 0x008ff60003800000 */
[----:B------:R-:W2:Y:S02]  /*6ce0*/  SYNCS.PHASECHK.TRANS64.TRYWAIT P1, [R167+URZ+0x110], R0 ;  /* 0x00011000a70075a7 */ /* 0x000ea400080211ff */
[----:B--2---:R-:W-:Y:S05]  /*6cf0*/  @!P1 BRA `(.L_x_119) ;  /* 0x0000005c00c89947 */ /* 0x004fea0003800000 */
.L_x_118:
[----:B------:R-:W-:Y:S05]  /*6d00*/  @!P0 BRA `(.L_x_120) ;  /* 0x0000000000408947 */ /* 0x000fea0003800000 */
[----:B------:R-:W3:Y:S01]  /*6d10*/  LDCU.64 UR8, c[0x4][0x70] ;  /* 0x01000e00ff0877ac */ /* 0x000ee20008000a00 */
[----:B-1----:R-:W-:Y:S01]  /*6d20*/  MOV R3, 0x0 ;  /* 0x0000000000037802 */ /* 0x002fe20000000f00 */
[----:B------:R-:W-:Y:S02]  /*6d30*/  HFMA2 R12, -RZ, RZ, 0, 5.9604644775390625e-08 ;  /* 0x00000001ff0c7431 */ /* 0x000fe400000001ff */
[----:B------:R-:W-:Y:S02]  /*6d40*/  IMAD.MOV.U32 R8, RZ, RZ, 0x192 ;  /* 0x00000192ff087424 */ /* 0x000fe400078e00ff */
[----:B------:R-:W-:Y:S01]  /*6d50*/  IMAD.MOV.U32 R13, RZ, RZ, RZ ;  /* 0x000000ffff0d7224 */ /* 0x000fe200078e00ff */
[----:B------:R-:W1:Y:S01]  /*6d60*/  LDCU.64 UR6, c[0x4][0x78] ;  /* 0x01000f00ff0677ac */ /* 0x000e620008000a00 */
[----:B------:R-:W2:Y:S01]  /*6d70*/  LDC.64 R2, c[0x4][R3] ;  /* 0x0100000003027b82 */ /* 0x000ea20000000a00 */
[----:B------:R-:W5:Y:S01]  /*6d80*/  LDCU.64 UR4, c[0x4][0x10] ;  /* 0x01000200ff0477ac */ /* 0x000f620008000a00 */
[----:B---3--:R-:W-:Y:S01]  /*6d90*/  MOV R5, UR9 ;  /* 0x0000000900057c02 */ /* 0x008fe20008000f00 */
[----:B------:R-:W-:Y:S01]  /*6da0*/  IMAD.U32 R4, RZ, RZ, UR8 ;  /* 0x00000008ff047e24 */ /* 0x000fe2000f8e00ff */
[----:B-1----:R-:W-:Y:S01]  /*6db0*/  MOV R7, UR7 ;  /* 0x0000000700077c02 */ /* 0x002fe20008000f00 */
[----:B------:R-:W-:Y:S01]  /*6dc0*/  IMAD.U32 R6, RZ, RZ, UR6 ;  /* 0x00000006ff067e24 */ /* 0x000fe2000f8e00ff */
[----:B-----5:R-:W-:Y:S01]  /*6dd0*/  MOV R11, UR5 ;  /* 0x00000005000b7c02 */ /* 0x020fe20008000f00 */
[----:B------:R-:W-:Y:S02]  /*6de0*/  IMAD.U32 R10, RZ, RZ, UR4 ;  /* 0x00000004ff0a7e24 */ /* 0x000fe4000f8e00ff */
[----:B------:R-:W-:Y:S07]  /*6df0*/  LEPC R20, `(.L_x_120) ;  /* 0x000000001014794e */ /* 0x000fee0000000000 */
[----:B--2-4-:R-:W-:Y:S05]  /*6e00*/  CALL.ABS.NOINC R2 ;  /* 0x0000000002007343 */ /* 0x014fea0003c00000 */
.L_x_120:
[----:B------:R-:W-:Y:S05]  /*6e10*/  WARPSYNC.ALL ;  /* 0x0000000000007948 */ /* 0x000fea0003800000 */
[----:B------:R-:W-:Y:S01]  /*6e20*/  R2UR UR4, R71 ;  /* 0x00000000470472ca */ /* 0x000fe200000e0000 */
[--C-:B-1----:R-:W-:Y:S01]  /*6e30*/  HADD2.F32 R72, -RZ, R80.reuse.H0_H0 ;  /* 0x20000050ff487230 */ /* 0x102fe20000004100 */
[----:B------:R-:W-:Y:S01]  /*6e40*/  MOV R100, 0xfffffff0 ;  /* 0xfffffff000647802 */ /* 0x000fe20000000f00 */
[----:B------:R-:W-:Y:S01]  /*6e50*/  HADD2.F32 R75, -RZ, R80.H1_H1 ;  /* 0x30000050ff4b7230 */ /* 0x000fe20000004100 */
[----:B------:R-:W-:Y:S01]  /*6e60*/  ISETP.NE.U32.AND P6, PT, R149, 0x1, PT ;  /* 0x000000019500780c */ /* 0x000fe20003fc5070 */
[----:B------:R-:W-:Y:S01]  /*6e70*/  HADD2.F32 R74, -RZ, R81.H1_H1 ;  /* 0x30000051ff4a7230 */ /* 0x000fe20000004100 */
[----:B------:R-:W-:Y:S01]  /*6e80*/  ISETP.NE.AND P0, PT, R163, RZ, PT ;  /* 0x000000ffa300720c */ /* 0x000fe20003f05270 */
[--C-:B------:R-:W-:Y:S01]  /*6e90*/  HADD2.F32 R77, -RZ, R99.reuse.H0_H0 ;  /* 0x20000063ff4d7230 */ /* 0x100fe20000004100 */
[----:B------:R-:W-:Y:S01]  /*6ea0*/  SEL R100, R100, 0x10, !P6 ;  /* 0x0000001064647807 */ /* 0x000fe20007000000 */
[----:B------:R-:W-:Y:S01]  /*6eb0*/  HADD2.F32 R76, -RZ, R99.H1_H1 ;  /* 0x30000063ff4c7230 */ /* 0x000fe20000004100 */
[----:B------:R-:W-:Y:S02]  /*6ec0*/  BSSY.RECONVERGENT B0, `(.L_x_121) ;  /* 0x00000fb000007945 */ /* 0x000fe40003800200 */
[----:B------:R-:W-:Y:S01]  /*6ed0*/  IADD3 R168, PT, PT, R87, R100, RZ ;  /* 0x0000006457a87210 */ /* 0x000fe20007ffe0ff */
[----:B------:R-:W2:Y:S01]  /*6ee0*/  LDTM.x64 R4, tmem[UR4] ;  /* 0x00000004000479ee */ /* 0x000ea20008340000 */
[C---:B------:R-:W-:Y:S02]  /*6ef0*/  IADD3 R169, PT, PT, R100.reuse, R165, RZ ;  /* 0x000000a564a97210 */ /* 0x040fe40007ffe0ff */
[C---:B------:R-:W-:Y:S02]  /*6f00*/  IADD3 R171, PT, PT, R100.reuse, R157, RZ ;  /* 0x0000009d64ab7210 */ /* 0x040fe40007ffe0ff */
[----:B------:R-:W-:Y:S01]  /*6f10*/  IADD3 R170, PT, PT, R100, R156, RZ ;  /* 0x0000009c64aa7210 */ /* 0x000fe20007ffe0ff */
[C---:B--2-4-:R-:W-:Y:S01]  /*6f20*/  FMUL R0, R70.reuse, R4 ;  /* 0x0000000446007220 */ /* 0x054fe20000400000 */
[C---:B------:R-:W-:Y:S01]  /*6f30*/  FMUL R2, R70.reuse, R5 ;  /* 0x0000000546027220 */ /* 0x040fe20000400000 */
[C---:B------:R-:W-:Y:S01]  /*6f40*/  FMUL R3, R70.reuse, R6 ;  /* 0x0000000646037220 */ /* 0x040fe20000400000 */
[C---:B------:R-:W-:Y:S01]  /*6f50*/  FMUL R7, R70.reuse, R7 ;  /* 0x0000000746077220 */ /* 0x040fe20000400000 */
[C---:B------:R-:W-:Y:S01]  /*6f60*/  FFMA R0, R73.reuse, R72, R0 ;  /* 0x0000004849007223 */ /* 0x040fe20000000000 */
[----:B------:R-:W-:Y:S02]  /*6f70*/  HADD2.F32 R72, -RZ, R81.H0_H0 ;  /* 0x20000051ff487230 */ /* 0x000fe40000004100 */
[C---:B------:R-:W-:Y:S01]  /*6f80*/  FFMA R2, R73.reuse, R75, R2 ;  /* 0x0000004b49027223 */ /* 0x040fe20000000002 */
[--C-:B------:R-:W-:Y:S02]  /*6f90*/  HADD2.F32 R75, -RZ, R82.reuse.H0_H0 ;  /* 0x20000052ff4b7230 */ /* 0x100fe40000004100 */
[C---:B------:R-:W-:Y:S01]  /*6fa0*/  FMUL R4, R70.reuse, R8 ;  /* 0x0000000846047220 */ /* 0x040fe20000400000 */
[----:B------:R-:W-:Y:S01]  /*6fb0*/  FMUL R5, R70, R9 ;  /* 0x0000000946057220 */ /* 0x000fe20000400000 */
[C---:B------:R-:W-:Y:S01]  /*6fc0*/  FFMA R3, R73.reuse, R72, R3 ;  /* 0x0000004849037223 */ /* 0x040fe20000000003 */
[----:B------:R-:W-:Y:S01]  /*6fd0*/  HADD2.F32 R72, -RZ, R82.H1_H1 ;  /* 0x30000052ff487230 */ /* 0x000fe20000004100 */
[----:B------:R-:W-:Y:S01]  /*6fe0*/  F2FP.F16.F32.PACK_AB R92, R2, R0 ;  /* 0x00000000025c723e */ /* 0x000fe200000000ff */
[C---:B------:R-:W-:Y:S01]  /*6ff0*/  FFMA R7, R73.reuse, R74, R7 ;  /* 0x0000004a49077223 */ /* 0x040fe20000000007 */
[C---:B------:R-:W-:Y:S01]  /*7000*/  FFMA R4, R73.reuse, R75, R4 ;  /* 0x0000004b49047223 */ /* 0x040fe20000000004 */
[--C-:B------:R-:W-:Y:S02]  /*7010*/  HADD2.F32 R74, -RZ, R83.reuse.H0_H0 ;  /* 0x20000053ff4a7230 */ /* 0x100fe40000004100 */
[----:B------:R-:W-:Y:S01]  /*7020*/  FFMA R5, R73, R72, R5 ;  /* 0x0000004849057223 */ /* 0x000fe20000000005 */
[C---:B------:R-:W-:Y:S01]  /*7030*/  FMUL R6, R70.reuse, R10 ;  /* 0x0000000a46067220 */ /* 0x040fe20000400000 */
[----:B------:R-:W-:Y:S01]  /*7040*/  HADD2.F32 R72, -RZ, R83.H1_H1 ;  /* 0x30000053ff487230 */ /* 0x000fe20000004100 */
[----:B------:R-:W-:Y:S01]  /*7050*/  F2FP.F16.F32.PACK_AB R93, R7, R3 ;  /* 0x00000003075d723e */ /* 0x000fe200000000ff */
[C---:B------:R-:W-:Y:S01]  /*7060*/  FMUL R11, R70.reuse, R11 ;  /* 0x0000000b460b7220 */ /* 0x040fe20000400000 */
[----:B------:R-:W-:Y:S01]  /*7070*/  F2FP.F16.F32.PACK_AB R94, R5, R4 ;  /* 0x00000004055e723e */ /* 0x000fe200000000ff */
[C---:B------:R-:W-:Y:S01]  /*7080*/  FFMA R6, R73.reuse, R74, R6 ;  /* 0x0000004a49067223 */ /* 0x040fe20000000006 */
[C---:B------:R-:W-:Y:S01]  /*7090*/  FMUL R8, R70.reuse, R12 ;  /* 0x0000000c46087220 */ /* 0x040fe20000400000 */
[----:B------:R-:W-:Y:S01]  /*70a0*/  FFMA R11, R73, R72, R11 ;  /* 0x00000048490b7223 */ /* 0x000fe2000000000b */
[--C-:B------:R-:W-:Y:S02]  /*70b0*/  HADD2.F32 R72, -RZ, R88.reuse.H0_H0 ;  /* 0x20000058ff487230 */ /* 0x100fe40000004100 */
[C---:B------:R-:W-:Y:S01]  /*70c0*/  FMUL R9, R70.reuse, R13 ;  /* 0x0000000d46097220 */ /* 0x040fe20000400000 */
[----:B------:R-:W-:Y:S02]  /*70d0*/  HADD2.F32 R74, -RZ, R88.H1_H1 ;  /* 0x30000058ff4a7230 */ /* 0x000fe40000004100 */
[C---:B------:R-:W-:Y:S01]  /*70e0*/  FMUL R10, R70.reuse, R14 ;  /* 0x0000000e460a7220 */ /* 0x040fe20000400000 */
[--C-:B------:R-:W-:Y:S01]  /*70f0*/  HADD2.F32 R75, -RZ, R89.reuse.H0_H0 ;  /* 0x20000059ff4b7230 */ /* 0x100fe20000004100 */
[----:B------:R-:W-:Y:S01]  /*7100*/  F2FP.F16.F32.PACK_AB R95, R11, R6 ;  /* 0x000000060b5f723e */ /* 0x000fe200000000ff */
[C---:B------:R-:W-:Y:S01]  /*7110*/  FFMA R8, R73.reuse, R72, R8 ;  /* 0x0000004849087223 */ /* 0x040fe20000000008 */
[----:B------:R-:W-:Y:S02]  /*7120*/  HADD2.F32 R72, -RZ, R89.H1_H1 ;  /* 0x30000059ff487230 */ /* 0x000fe40000004100 */
[C---:B------:R-:W-:Y:S01]  /*7130*/  FFMA R9, R73.reuse, R74, R9 ;  /* 0x0000004a49097223 */ /* 0x040fe20000000009 */
[----:B------:R-:W-:Y:S01]  /*7140*/  FFMA R10, R73, R75, R10 ;  /* 0x0000004b490a7223 */ /* 0x000fe2000000000a */
[----:B------:R1:W-:Y:S01]  /*7150*/  STS.128 [R166+UR44+0x400], R92 ;  /* 0x0004005ca6007988 */ /* 0x0003e20008000c2c */
[C---:B------:R-:W-:Y:S01]  /*7160*/  FMUL R15, R70.reuse, R15 ;  /* 0x0000000f460f7220 */ /* 0x040fe20000400000 */
[--C-:B------:R-:W-:Y:S01]  /*7170*/  HADD2.F32 R75, -RZ, R90.reuse.H0_H0 ;  /* 0x2000005aff4b7230 */ /* 0x100fe20000004100 */
[----:B------:R-:W-:Y:S01]  /*7180*/  F2FP.F16.F32.PACK_AB R108, R9, R8 ;  /* 0x00000008096c723e */ /* 0x000fe200000000ff */
[----:B------:R-:W-:Y:S02]  /*7190*/  HADD2.F32 R74, -RZ, R90.H1_H1 ;  /* 0x3000005aff4a7230 */ /* 0x000fe40000004100 */
[----:B------:R-:W-:Y:S01]  /*71a0*/  FFMA R15, R73, R72, R15 ;  /* 0x00000048490f7223 */ /* 0x000fe2000000000f */
[C---:B------:R-:W-:Y:S01]  /*71b0*/  FMUL R12, R70.reuse, R16 ;  /* 0x00000010460c7220 */ /* 0x040fe20000400000 */
[C---:B------:R-:W-:Y:S01]  /*71c0*/  FMUL R13, R70.reuse, R17 ;  /* 0x00000011460d7220 */ /* 0x040fe20000400000 */
[--C-:B------:R-:W-:Y:S02]  /*71d0*/  HADD2.F32 R72, -RZ, R91.reuse.H0_H0 ;  /* 0x2000005bff487230 */ /* 0x100fe40000004100 */
[C---:B------:R-:W-:Y:S01]  /*71e0*/  FMUL R14, R70.reuse, R18 ;  /* 0x00000012460e7220 */ /* 0x040fe20000400000 */
[----:B------:R-:W-:Y:S01]  /*71f0*/  F2FP.F16.F32.PACK_AB R109, R15, R10 ;  /* 0x0000000a0f6d723e */ /* 0x000fe200000000ff */
[C---:B------:R-:W-:Y:S01]  /*7200*/  FFMA R12, R73.reuse, R75, R12 ;  /* 0x0000004b490c7223 */ /* 0x040fe2000000000c */
[C---:B------:R-:W-:Y:S01]  /*7210*/  FFMA R13, R73.reuse, R74, R13 ;  /* 0x0000004a490d7223 */ /* 0x040fe2000000000d */
[----:B------:R-:W-:Y:S01]  /*7220*/  FFMA R14, R73, R72, R14 ;  /* 0x00000048490e7223 */ /* 0x000fe2000000000e */
[----:B------:R-:W-:Y:S02]  /*7230*/  HADD2.F32 R74, -RZ, R91.H1_H1 ;  /* 0x3000005bff4a7230 */ /* 0x000fe40000004100 */
[C---:B------:R-:W-:Y:S01]  /*7240*/  FMUL R19, R70.reuse, R19 ;  /* 0x0000001346137220 */ /* 0x040fe20000400000 */
[--C-:B------:R-:W-:Y:S01]  /*7250*/  HADD2.F32 R72, -RZ, R96.reuse.H0_H0 ;  /* 0x20000060ff487230 */ /* 0x100fe20000004100 */
[----:B------:R-:W-:Y:S01]  /*7260*/  F2FP.F16.F32.PACK_AB R110, R13, R12 ;  /* 0x0000000c0d6e723e */ /* 0x000fe200000000ff */
[C---:B------:R-:W-:Y:S01]  /*7270*/  FMUL R16, R70.reuse, R20 ;  /* 0x0000001446107220 */ /* 0x040fe20000400000 */
[C---:B------:R-:W-:Y:S01]  /*7280*/  FFMA R19, R73.reuse, R74, R19 ;  /* 0x0000004a49137223 */ /* 0x040fe20000000013 */
[----:B------:R-:W-:Y:S02]  /*7290*/  HADD2.F32 R74, -RZ, R96.H1_H1 ;  /* 0x30000060ff4a7230 */ /* 0x000fe40000004100 */
[C---:B------:R-:W-:Y:S01]  /*72a0*/  FMUL R17, R70.reuse, R21 ;  /* 0x0000001546117220 */ /* 0x040fe20000400000 */
[----:B------:R-:W-:Y:S01]  /*72b0*/  FFMA R16, R73, R72, R16 ;  /* 0x0000004849107223 */ /* 0x000fe20000000010 */
[--C-:B------:R-:W-:Y:S01]  /*72c0*/  HADD2.F32 R72, -RZ, R97.reuse.H0_H0 ;  /* 0x20000061ff487230 */ /* 0x100fe20000004100 */
[----:B------:R-:W-:Y:S01]  /*72d0*/  F2FP.F16.F32.PACK_AB R111, R19, R14 ;  /* 0x0000000e136f723e */ /* 0x000fe200000000ff */
[----:B------:R-:W-:Y:S01]  /*72e0*/  FFMA R17, R73, R74, R17 ;  /* 0x0000004a49117223 */ /* 0x000fe20000000011 */
[C---:B------:R-:W-:Y:S01]  /*72f0*/  FMUL R18, R70.reuse, R22 ;  /* 0x0000001646127220 */ /* 0x040fe20000400000 */
[C---:B------:R-:W-:Y:S01]  /*7300*/  FMUL R23, R70.reuse, R23 ;  /* 0x0000001746177220 */ /* 0x040fe20000400000 */
[--C-:B------:R-:W-:Y:S01]  /*7310*/  HADD2.F32 R75, -RZ, R98.reuse.H0_H0 ;  /* 0x20000062ff4b7230 */ /* 0x100fe20000004100 */
[----:B------:R2:W-:Y:S01]  /*7320*/  STS.128 [R168+0x400], R108 ;  /* 0x0004006ca8007388 */ /* 0x0005e20000000c00 */
[----:B------:R-:W-:Y:S01]  /*7330*/  F2FP.F16.F32.PACK_AB R116, R17, R16 ;  /* 0x000000101174723e */ /* 0x000fe200000000ff */
[C---:B------:R-:W-:Y:S01]  /*7340*/  FFMA R18, R73.reuse, R72, R18 ;  /* 0x0000004849127223 */ /* 0x040fe20000000012 */
[----:B------:R-:W-:Y:S02]  /*7350*/  HADD2.F32 R72, -RZ, R97.H1_H1 ;  /* 0x30000061ff487230 */ /* 0x000fe40000004100 */
[C---:B------:R-:W-:Y:S01]  /*7360*/  FMUL R20, R70.reuse, R24 ;  /* 0x0000001846147220 */ /* 0x040fe20000400000 */
[----:B------:R-:W-:Y:S02]  /*7370*/  HADD2.F32 R74, -RZ, R98.H1_H1 ;  /* 0x30000062ff4a7230 */ /* 0x000fe40000004100 */
[C---:B------:R-:W-:Y:S01]  /*7380*/  FMUL R21, R70.reuse, R25 ;  /* 0x0000001946157220 */ /* 0x040fe20000400000 */
[C---:B------:R-:W-:Y:S01]  /*7390*/  FMUL R22, R70.reuse, R26 ;  /* 0x0000001a46167220 */ /* 0x040fe20000400000 */
[C---:B------:R-:W-:Y:S01]  /*73a0*/  FFMA R23, R73.reuse, R72, R23 ;  /* 0x0000004849177223 */ /* 0x040fe20000000017 */
[C---:B------:R-:W-:Y:S01]  /*73b0*/  FFMA R20, R73.reuse, R75, R20 ;  /* 0x0000004b49147223 */ /* 0x040fe20000000014 */
[C---:B------:R-:W-:Y:S01]  /*73c0*/  FFMA R21, R73.reuse, R74, R21 ;  /* 0x0000004a49157223 */ /* 0x040fe20000000015 */
[----:B------:R-:W-:Y:S01]  /*73d0*/  FFMA R22, R73, R77, R22 ;  /* 0x0000004d49167223 */ /* 0x000fe20000000016 */
[C---:B------:R-:W-:Y:S01]  /*73e0*/  FMUL R27, R70.reuse, R27 ;  /* 0x0000001b461b7220 */ /* 0x040fe20000400000 */
[--C-:B------:R-:W-:Y:S01]  /*73f0*/  HADD2.F32 R72, -RZ, R104.reuse.H0_H0 ;  /* 0x20000068ff487230 */ /* 0x100fe20000004100 */
[----:B------:R-:W-:Y:S01]  /*7400*/  F2FP.F16.F32.PACK_AB R117, R23, R18 ;  /* 0x000000121775723e */ /* 0x000fe200000000ff */
[C---:B------:R-:W-:Y:S01]  /*7410*/  FMUL R24, R70.reuse, R28 ;  /* 0x0000001c46187220 */ /* 0x040fe20000400000 */
[----:B------:R-:W-:Y:S01]  /*7420*/  F2FP.F16.F32.PACK_AB R118, R21, R20 ;  /* 0x000000141576723e */ /* 0x000fe200000000ff */
[C---:B------:R-:W-:Y:S01]  /*7430*/  FFMA R27, R73.reuse, R76, R27 ;  /* 0x0000004c491b7223 */ /* 0x040fe2000000001b */
[----:B------:R-:W-:Y:S02]  /*7440*/  HADD2.F32 R74, -RZ, R104.H1_H1 ;  /* 0x30000068ff4a7230 */ /* 0x000fe40000004100 */
[----:B------:R-:W-:Y:S01]  /*7450*/  FFMA R24, R73, R72, R24 ;  /* 0x0000004849187223 */ /* 0x000fe20000000018 */
[C---:B------:R-:W-:Y:S01]  /*7460*/  FMUL R25, R70.reuse, R29 ;  /* 0x0000001d46197220 */ /* 0x040fe20000400000 */
[--C-:B------:R-:W-:Y:S01]  /*7470*/  HADD2.F32 R75, -RZ, R105.reuse.H0_H0 ;  /* 0x20000069ff4b7230 */ /* 0x100fe20000004100 */
[----:B------:R-:W-:Y:S01]  /*7480*/  F2FP.F16.F32.PACK_AB R119, R27, R22 ;  /* 0x000000161b77723e */ /* 0x000fe200000000ff */
[C---:B------:R-:W-:Y:S01]  /*7490*/  FMUL R26, R70.reuse, R30 ;  /* 0x0000001e461a7220 */ /* 0x040fe20000400000 */
[----:B------:R-:W-:Y:S02]  /*74a0*/  HADD2.F32 R72, -RZ, R105.H1_H1 ;  /* 0x30000069ff487230 */ /* 0x000fe40000004100 */
[C---:B------:R-:W-:Y:S01]  /*74b0*/  FFMA R25, R73.reuse, R74, R25 ;  /* 0x0000004a49197223 */ /* 0x040fe20000000019 */
[C---:B------:R-:W-:Y:S01]  /*74c0*/  FMUL R31, R70.reuse, R31 ;  /* 0x0000001f461f7220 */ /* 0x040fe20000400000 */
[----:B------:R3:W-:Y:S01]  /*74d0*/  STS.128 [R165+0x400], R116 ;  /* 0x00040074a5007388 */ /* 0x0007e20000000c00 */
[----:B------:R-:W-:Y:S01]  /*74e0*/  FFMA R26, R73, R75, R26 ;  /* 0x0000004b491a7223 */ /* 0x000fe2000000001a */
[--C-:B------:R-:W-:Y:S01]  /*74f0*/  HADD2.F32 R75, -RZ, R106.reuse.H0_H0 ;  /* 0x2000006aff4b7230 */ /* 0x100fe20000004100 */
[----:B-1----:R-:W-:Y:S01]  /*7500*/  F2FP.F16.F32.PACK_AB R92, R25, R24 ;  /* 0x00000018195c723e */ /* 0x002fe200000000ff */
[----:B------:R-:W-:Y:S01]  /*7510*/  FFMA R31, R73, R72, R31 ;  /* 0x00000048491f7223 */ /* 0x000fe2000000001f */
[C---:B------:R-:W-:Y:S01]  /*7520*/  FMUL R28, R70.reuse, R32 ;  /* 0x00000020461c7220 */ /* 0x040fe20000400000 */
[----:B------:R-:W-:Y:S02]  /*7530*/  HADD2.F32 R72, -RZ, R106.H1_H1 ;  /* 0x3000006aff487230 */ /* 0x000fe40000004100 */
[C---:B------:R-:W-:Y:S01]  /*7540*/  FMUL R29, R70.reuse, R33 ;  /* 0x00000021461d7220 */ /* 0x040fe20000400000 */
[--C-:B------:R-:W-:Y:S01]  /*7550*/  HADD2.F32 R77, -RZ, R107.reuse.H0_H0 ;  /* 0x2000006bff4d7230 */ /* 0x100fe20000004100 */
[----:B------:R-:W-:Y:S01]  /*7560*/  F2FP.F16.F32.PACK_AB R93, R31, R26 ;  /* 0x0000001a1f5d723e */ /* 0x000fe200000000ff */
[C---:B------:R-:W-:Y:S01]  /*7570*/  FFMA R28, R73.reuse, R75, R28 ;  /* 0x0000004b491c7223 */ /* 0x040fe2000000001c */
        /* <DEDUP_REMOVED lines=16> */
[----:B------:R-:W-:Y:S01]  /*7680*/  HADD2.F32 R72, -RZ, R113.H1_H1 ;  /* 0x30000071ff487230 */ /* 0x000fe20000004100 */
[----:B------:R1:W-:Y:S01]  /*7690*/  STS.128 [R169+0x400], R92 ;  /* 0x0004005ca9007388 */ /* 0x0003e20000000c00 */
[C---:B------:R-:W-:Y:S01]  /*76a0*/  FMUL R39, R70.reuse, R39 ;  /* 0x0000002746277220 */ /* 0x040fe20000400000 */
[----:B--2---:R-:W-:Y:S01]  /*76b0*/  F2FP.F16.F32.PACK_AB R108, R33, R32 ;  /* 0x00000020216c723e */ /* 0x004fe200000000ff */
[C---:B------:R-:W-:Y:S01]  /*76c0*/  FFMA R34, R73.reuse, R75, R34 ;  /* 0x0000004b49227223 */ /* 0x040fe20000000022 */
[--C-:B------:R-:W-:Y:S02]  /*76d0*/  HADD2.F32 R75, -RZ, R114.reuse.H0_H0 ;  /* 0x20000072ff4b7230 */ /* 0x100fe40000004100 */
        /* <DEDUP_REMOVED lines=26> */
[----:B---3--:R-:W-:Y:S01]  /*7880*/  F2FP.F16.F32.PACK_AB R116, R41, R40 ;  /* 0x000000282974723e */ /* 0x008fe200000000ff */
        /* <DEDUP_REMOVED lines=9> */
[C---:B------:R-:W-:Y:S01]  /*7920*/  FFMA R45, R73.reuse, R74, R45 ;  /* 0x0000004a492d7223 */ /* 0x040fe2000000002d */
[C---:B------:R-:W-:Y:S01]  /*7930*/  FMUL R46, R70.reuse, R50 ;  /* 0x00000032462e7220 */ /* 0x040fe20000400000 */
[----:B------:R-:W-:Y:S02]  /*7940*/  HADD2.F32 R72, -RZ, R123.H1_H1 ;  /* 0x3000007bff487230 */ /* 0x000fe40000004100 */
[C---:B------:R-:W-:Y:S01]  /*7950*/  FMUL R51, R70.reuse, R51 ;  /* 0x0000003346337220 */ /* 0x040fe20000400000 */
[C---:B------:R-:W-:Y:S01]  /*7960*/  FMUL R48, R70.reuse, R52 ;  /* 0x0000003446307220 */ /* 0x040fe20000400000 */
[C---:B------:R-:W-:Y:S01]  /*7970*/  FFMA R46, R73.reuse, R75, R46 ;  /* 0x0000004b492e7223 */ /* 0x040fe2000000002e */
[--C-:B------:R-:W-:Y:S02]  /*7980*/  HADD2.F32 R75, -RZ, R128.reuse.H0_H0 ;  /* 0x20000080ff4b7230 */ /* 0x100fe40000004100 */
[C---:B------:R-:W-:Y:S01]  /*7990*/  FFMA R51, R73.reuse, R72, R51 ;  /* 0x0000004849337223 */ /* 0x040fe20000000033 */
[----:B------:R-:W-:Y:S02]  /*79a0*/  HADD2.F32 R74, -RZ, R128.H1_H1 ;  /* 0x30000080ff4a7230 */ /* 0x000fe40000004100 */
[C---:B------:R-:W-:Y:S01]  /*79b0*/  FMUL R49, R70.reuse, R53 ;  /* 0x0000003546317220 */ /* 0x040fe20000400000 */
[--C-:B------:R-:W-:Y:S02]  /*79c0*/  HADD2.F32 R77, -RZ, R129.reuse.H0_H0 ;  /* 0x20000081ff4d7230 */ /* 0x100fe40000004100 */
[C---:B------:R-:W-:Y:S01]  /*79d0*/  FMUL R50, R70.reuse, R54 ;  /* 0x0000003646327220 */ /* 0x040fe20000400000 */
[----:B------:R-:W-:Y:S02]  /*79e0*/  HADD2.F32 R72, -RZ, R129.H1_H1 ;  /* 0x30000081ff487230 */ /* 0x000fe40000004100 */
[C---:B------:R-:W-:Y:S01]  /*79f0*/  FMUL R55, R70.reuse, R55 ;  /* 0x0000003746377220 */ /* 0x040fe20000400000 */
[C---:B------:R-:W-:Y:S01]  /*7a00*/  FFMA R48, R73.reuse, R75, R48 ;  /* 0x0000004b49307223 */ /* 0x040fe20000000030 */
[C---:B------:R-:W-:Y:S01]  /*7a10*/  FFMA R49, R73.reuse, R74, R49 ;  /* 0x0000004a49317223 */ /* 0x040fe20000000031 */
[C---:B------:R-:W-:Y:S01]  /*7a20*/  FFMA R50, R73.reuse, R77, R50 ;  /* 0x0000004d49327223 */ /* 0x040fe20000000032 */
[C---:B------:R-:W-:Y:S01]  /*7a30*/  FFMA R55, R73.reuse, R72, R55 ;  /* 0x0000004849377223 */ /* 0x040fe20000000037 */
[--C-:B------:R-:W-:Y:S02]  /*7a40*/  HADD2.F32 R75, -RZ, R130.reuse.H0_H0 ;  /* 0x20000082ff4b7230 */ /* 0x100fe40000004100 */
[C---:B------:R-:W-:Y:S01]  /*7a50*/  FMUL R52, R70.reuse, R56 ;  /* 0x0000003846347220 */ /* 0x040fe20000400000 */
        /* <DEDUP_REMOVED lines=9> */
[----:B------:R-:W-:Y:S01]  /*7af0*/  FFMA R59, R73, R74, R59 ;  /* 0x0000004a493b7223 */ /* 0x000fe2000000003b */
[--C-:B------:R-:W-:Y:S02]  /*7b00*/  HADD2.F32 R72, -RZ, R136.reuse.H0_H0 ;  /* 0x20000088ff487230 */ /* 0x100fe40000004100 */
[C---:B------:R-:W-:Y:S01]  /*7b10*/  FMUL R56, R70.reuse, R60 ;  /* 0x0000003c46387220 */ /* 0x040fe20000400000 */
[----:B------:R-:W-:Y:S02]  /*7b20*/  HADD2.F32 R74, -RZ, R136.H1_H1 ;  /* 0x30000088ff4a7230 */ /* 0x000fe40000004100 */
[C---:B------:R-:W-:Y:S01]  /*7b30*/  FMUL R57, R70.reuse, R61 ;  /* 0x0000003d46397220 */ /* 0x040fe20000400000 */
[--C-:B------:R-:W-:Y:S02]  /*7b40*/  HADD2.F32 R75, -RZ, R137.reuse.H0_H0 ;  /* 0x20000089ff4b7230 */ /* 0x100fe40000004100 */
[C---:B------:R-:W-:Y:S01]  /*7b50*/  FMUL R58, R70.reuse, R62 ;  /* 0x0000003e463a7220 */ /* 0x040fe20000400000 */
[----:B------:R-:W-:Y:S01]  /*7b60*/  F2FP.F16.F32.PACK_AB R118, R45, R44 ;  /* 0x0000002c2d76723e */ /* 0x000fe200000000ff */
[----:B------:R-:W-:Y:S01]  /*7b70*/  FFMA R56, R73, R72, R56 ;  /* 0x0000004849387223 */ /* 0x000fe20000000038 */
[----:B------:R-:W-:Y:S01]  /*7b80*/  F2FP.F16.F32.PACK_AB R119, R51, R46 ;  /* 0x0000002e3377723e */ /* 0x000fe200000000ff */
[C---:B------:R-:W-:Y:S01]  /*7b90*/  FFMA R57, R73.reuse, R74, R57 ;  /* 0x0000004a49397223 */ /* 0x040fe20000000039 */
[C---:B------:R-:W-:Y:S01]  /*7ba0*/  FFMA R58, R73.reuse, R75, R58 ;  /* 0x0000004b493a7223 */ /* 0x040fe2000000003a */
[----:B------:R-:W-:Y:S02]  /*7bb0*/  HADD2.F32 R72, -RZ, R137.H1_H1 ;  /* 0x30000089ff487230 */ /* 0x000fe40000004100 */
[C---:B------:R-:W-:Y:S01]  /*7bc0*/  FMUL R63, R70.reuse, R63 ;  /* 0x0000003f463f7220 */ /* 0x040fe20000400000 */
[----:B------:R1:W-:Y:S01]  /*7bd0*/  STS.128 [R171+0x400], R116 ;  /* 0x00040074ab007388 */ /* 0x0003e20000000c00 */
[--C-:B------:R-:W-:Y:S02]  /*7be0*/  HADD2.F32 R75, -RZ, R138.reuse.H0_H0 ;  /* 0x2000008aff4b7230 */ /* 0x100fe40000004100 */
[C---:B------:R-:W-:Y:S01]  /*7bf0*/  FMUL R60, R70.reuse, R64 ;  /* 0x00000040463c7220 */ /* 0x040fe20000400000 */
[----:B------:R-:W-:Y:S02]  /*7c00*/  HADD2.F32 R74, -RZ, R138.H1_H1 ;  /* 0x3000008aff4a7230 */ /* 0x000fe40000004100 */
[C---:B------:R-:W-:Y:S01]  /*7c10*/  FMUL R61, R70.reuse, R65 ;  /* 0x00000041463d7220 */ /* 0x040fe20000400000 */
[--C-:B------:R-:W-:Y:S02]  /*7c20*/  HADD2.F32 R77, -RZ, R139.reuse.H0_H0 ;  /* 0x2000008bff4d7230 */ /* 0x100fe40000004100 */
[C---:B------:R-:W-:Y:S01]  /*7c30*/  FMUL R62, R70.reuse, R66 ;  /* 0x00000042463e7220 */ /* 0x040fe20000400000 */
[----:B------:R-:W-:Y:S02]  /*7c40*/  HADD2.F32 R76, -RZ, R139.H1_H1 ;  /* 0x3000008bff4c7230 */ /* 0x000fe40000004100 */
[----:B------:R-:W-:Y:S01]  /*7c50*/  FFMA R63, R73, R72, R63 ;  /* 0x00000048493f7223 */ /* 0x000fe2000000003f */
[----:B------:R-:W-:Y:S01]  /*7c60*/  FMUL R67, R70, R67 ;  /* 0x0000004346437220 */ /* 0x000fe20000400000 */
[----:B------:R-:W-:Y:S01]  /*7c70*/  F2FP.F16.F32.PACK_AB R124, R49, R48 ;  /* 0x00000030317c723e */ /* 0x000fe200000000ff */
[----:B------:R-:W-:Y:S01]  /*7c80*/  FFMA R60, R73, R75, R60 ;  /* 0x0000004b493c7223 */ /* 0x000fe2000000003c */
[----:B------:R-:W-:Y:S01]  /*7c90*/  F2FP.F16.F32.PACK_AB R125, R55, R50 ;  /* 0x00000032377d723e */ /* 0x000fe200000000ff */
[----:B------:R-:W-:Y:S01]  /*7ca0*/  FFMA R61, R73, R74, R61 ;  /* 0x0000004a493d7223 */ /* 0x000fe2000000003d */
[----:B------:R-:W-:Y:S01]  /*7cb0*/  F2FP.F16.F32.PACK_AB R126, R53, R52 ;  /* 0x00000034357e723e */ /* 0x000fe200000000ff */
[----:B------:R-:W-:Y:S01]  /*7cc0*/  FFMA R62, R73, R77, R62 ;  /* 0x0000004d493e7223 */ /* 0x000fe2000000003e */
[----:B------:R-:W-:Y:S01]  /*7cd0*/  F2FP.F16.F32.PACK_AB R127, R59, R54 ;  /* 0x000000363b7f723e */ /* 0x000fe200000000ff */
[----:B------:R-:W-:Y:S01]  /*7ce0*/  FFMA R67, R73, R76, R67 ;  /* 0x0000004c49437223 */ /* 0x000fe20000000043 */
[----:B------:R-:W-:Y:S02]  /*7cf0*/  F2FP.F16.F32.PACK_AB R132, R57, R56 ;  /* 0x000000383984723e */ /* 0x000fe400000000ff */
[----:B------:R-:W-:Y:S01]  /*7d00*/  F2FP.F16.F32.PACK_AB R133, R63, R58 ;  /* 0x0000003a3f85723e */ /* 0x000fe200000000ff */
[----:B------:R1:W-:Y:S01]  /*7d10*/  STS.128 [R156+0x400], R124 ;  /* 0x0004007c9c007388 */ /* 0x0003e20000000c00 */
[----:B------:R-:W-:Y:S02]  /*7d20*/  F2FP.F16.F32.PACK_AB R134, R61, R60 ;  /* 0x0000003c3d86723e */ /* 0x000fe400000000ff */
[----:B------:R-:W-:Y:S05]  /*7d30*/  F2FP.F16.F32.PACK_AB R135, R67, R62 ;  /* 0x0000003e4387723e */ /* 0x000fea00000000ff */
[----:B------:R1:W-:Y:S01]  /*7d40*/  STS.128 [R170+0x400], R132 ;  /* 0x00040084aa007388 */ /* 0x0003e20000000c00 */
[----:B------:R-:W-:Y:S01]  /*7d50*/  @!PT LDS RZ, [RZ] ;  /* 0x00000000fffff984 */ /* 0x000fe20000000800 */
[----:B------:R-:W-:Y:S01]  /*7d60*/  @!PT LDS RZ, [RZ] ;  /* 0x00000000fffff984 */ /* 0x000fe20000000800 */
[----:B------:R-:W-:Y:S01]  /*7d70*/  @!PT LDS RZ, [RZ] ;  /* 0x00000000fffff984 */ /* 0x000fe20000000800 */
[----:B------:R-:W-:Y:S01]  /*7d80*/  @!PT LDS RZ, [RZ] ;  /* 0x00000000fffff984 */ /* 0x000fe20000000800 */
[----:B------:R2:W-:Y:S07]  /*7d90*/  MEMBAR.ALL.CTA ;  /* 0x0000000000007992 */ /* 0x0005ee0000008000 */
[----:B--2---:R-:W2:Y:S02]  /*7da0*/  FENCE.VIEW.ASYNC.S ;  /* 0x00000000000073c6 */ /* 0x004ea40000000000 */
[----:B--2---:R-:W-:Y:S06]  /*7db0*/  BAR.SYNC.DEFER_BLOCKING 0x1, 0x80 ;  /* 0x0042000000007b1d */ /* 0x004fec0000010000 */
[----:B------:R-:W-:Y:S05]  /*7dc0*/  @P0 BRA `(.L_x_122) ;  /* 0x0000000000280947 */ /* 0x000fea0003800000 */
[----:B------:R-:W2:Y:S01]  /*7dd0*/  LDCU.64 UR6, c[0x0][0x348] ;  /* 0x00006900ff0677ac */ /* 0x000ea20008000a00 */
[----:B------:R-:W-:Y:S01]  /*7de0*/  UIADD3 UR4, UPT, UPT, UR44, 0x400, URZ ;  /* 0x000004002c047890 */ /* 0x000fe2000fffe0ff */
[----:B------:R-:W-:Y:S05]  /*7df0*/  UMOV UR51, UR36 ;  /* 0x0000002400337c82 */ /* 0x000fea0008000000 */
[----:B------:R-:W-:Y:S04]  /*7e00*/  MOV R153, UR4 ;  /* 0x0000000400997c02 */ /* 0x000fe80008000f00 */
[----:B------:R-:W-:Y:S01]  /*7e10*/  R2UR UR48, R153 ;  /* 0x00000000993072ca */ /* 0x000fe200000e0000 */
[----:B--2---:R-:W-:Y:S04]  /*7e20*/  UIADD3 UR4, UP0, UPT, UR6, 0x680, URZ ;  /* 0x0000068006047890 */ /* 0x004fe8000ff1e0ff */
[----:B------:R-:W-:Y:S09]  /*7e30*/  UIADD3.X UR5, UPT, UPT, URZ, UR7, URZ, UP0, !UPT ;  /* 0x00000007ff057290 */ /* 0x000ff200087fe4ff */
[----:B------:R2:W-:Y:S01]  /*7e40*/  UTMASTG.3D [UR48], [UR4] ;  /* 0x00000030040073b5 */ /* 0x0005e20008010000 */
[----:B------:R0:W-:Y:S01]  /*7e50*/  UTMACMDFLUSH ;  /* 0x00000000000079b7 */ /* 0x0001e20000000000 */
[----:B--2---:R-:W-:Y:S04]  /*7e60*/  DEPBAR.LE SB0, 0x1 ;  /* 0x000080400000791a */ /* 0x004fe80000000000 */
.L_x_122:
[----:B------:R-:W-:Y:S05]  /*7e70*/  BSYNC.RECONVERGENT B0 ;  /* 0x0000000000007941 */ /* 0x000fea0003800200 */
.L_x_121:
[----:B------:R-:W-:Y:S01]  /*7e80*/  BAR.SYNC.DEFER_BLOCKING 0x1, 0x80 ;  /* 0x0042000000007b1d */ /* 0x000fe20000010000 */
[----:B------:R-:W-:Y:S01]  /*7e90*/  ISETP.NE.AND P1, PT, R164, RZ, PT ;  /* 0x000000ffa400720c */ /* 0x000fe20003f25270 */
[----:B------:R-:W-:Y:S01]  /*7ea0*/  UISETP.NE.AND UP0, UPT, UR52, URZ, UPT ;  /* 0x000000ff3400728c */ /* 0x000fe2000bf05270 */
[----:B------:R-:W-:Y:S11]  /*7eb0*/  LEA R3, R79, UR44, 0x3 ;  /* 0x0000002c4f037c11 */ /* 0x000ff6000f8e18ff */
[----:B------:R-:W-:Y:S01]  /*7ec0*/  @P1 SHF.L.U32 R2, R160, 0x1f, RZ ;  /* 0x0000001fa0021819 */ /* 0x000fe200000006ff */
[----:B------:R-:W-:Y:S06]  /*7ed0*/  BRA.U !UP0, `(.L_x_123) ;  /* 0x0000000108247547 */ /* 0x000fec000b800000 */
[----:B------:R-:W-:Y:S01]  /*7ee0*/  IMAD.U32 R5, RZ, RZ, UR46 ;  /* 0x0000002eff057e24 */ /* 0x000fe2000f8e00ff */
[----:B------:R-:W-:Y:S01]  /*7ef0*/  MOV R0, UR47 ;  /* 0x0000002f00007c02 */ /* 0x000fe20008000f00 */
[----:B------:R-:W-:Y:S03]  /*7f00*/  UIADD3 UR4, UPT, UPT, UR46, 0x1, URZ ;  /* 0x000000012e047890 */ /* 0x000fe6000fffe0ff */
[----:B------:R-:W-:Y:S01]  /*7f10*/  @P1 LEA R5, R5, UR44, 0x3 ;  /* 0x0000002c05051c11 */ /* 0x000fe2000f8e18ff */
[----:B------:R-:W-:Y:S04]  /*7f20*/  UISETP.NE.AND UP0, UPT, UR4, 0x4, UPT ;  /* 0x000000040400788c */ /* 0x000fe8000bf05270 */
[----:B------:R-:W-:Y:S01]  /*7f30*/  @P1 VIADD R5, R5, 0xc0 ;  /* 0x000000c005051836 */ /* 0x000fe20000000000 */
[----:B------:R-:W-:Y:S04]  /*7f40*/  USEL UR46, UR4, URZ, UP0 ;  /* 0x000000ff042e7287 */ /* 0x000fe80008000000 */
[----:B------:R-:W-:Y:S04]  /*7f50*/  @P1 PRMT R0, R0, 0x654, R5 ;  /* 0x0000065400001816 */ /* 0x000fe80000000005 */
[----:B------:R2:W-:Y:S04]  /*7f60*/  @P1 SYNCS.ARRIVE.TRANS64.RED.A1T0 RZ, [R0+URZ], RZ ;  /* 0x000000ff00ff19a7 */ /* 0x0005e800081004ff */
.L_x_123:
[----:B------:R-:W3:Y:S01]  /*7f70*/  @P1 SYNCS.PHASECHK.TRANS64.TRYWAIT P0, [R3+URZ+0xa0], R2 ;  /* 0x0000a002030015a7 */ /* 0x000ee200080011ff */
[----:B------:R-:W-:Y:S01]  /*7f80*/  BSSY B1, `(.L_x_124) ;  /* 0x000001f000017945 */ /* 0x000fe20003800000 */
[----:B---3--:R-:W-:Y:S03]  /*7f90*/  @P1 SEL R85, RZ, 0x1, !P0 ;  /* 0x00000001ff551807 */ /* 0x008fe60004000000 */
[----:B------:R-:W-:Y:S05]  /*7fa0*/  @!P1 BRA `(.L_x_125) ;  /* 0x0000000000709947 */ /* 0x000fea0003800000 */
[----:B------:R-:W-:Y:S01]  /*7fb0*/  ISETP.NE.AND P1, PT, R86, RZ, PT ;  /* 0x000000ff5600720c */ /* 0x000fe20003f25270 */
[----:B------:R-:W-:Y:S01]  /*7fc0*/  BSSY B0, `(.L_x_126) ;  /* 0x000000b000007945 */ /* 0x000fe20003800000 */
[----:B------:R-:W-:Y:S11]  /*7fd0*/  ISETP.NE.AND P0, PT, R85, RZ, PT ;  /* 0x000000ff5500720c */ /* 0x000ff60003f05270 */
[----:B------:R-:W-:Y:S05]  /*7fe0*/  @P1 IMAD R4, R79, 0x4000, R166 ;  /* 0x000040004f041824 */ /* 0x000fea00078e02a6 */
[----:B------:R-:W-:Y:S04]  /*7ff0*/  @P1 IADD3 R9, PT, PT, R4, UR44, RZ ;  /* 0x0000002c04091c10 */ /* 0x000fe8000fffe0ff */
[----:B------:R-:W-:Y:S01]  /*8000*/  @P1 IADD3 R7, PT, PT, R84, R9, RZ ;  /* 0x0000000954071210 */ /* 0x000fe20007ffe0ff */
[--C-:B------:R-:W-:Y:S02]  /*8010*/  @P1 IMAD.IADD R5, R78, 0x1, R9.reuse ;  /* 0x000000014e051824 */ /* 0x100fe400078e0209 */
[----:B------:R-:W-:Y:S01]  /*8020*/  @P1 IMAD.IADD R2, R100, 0x1, R9 ;  /* 0x0000000164021824 */ /* 0x000fe200078e0209 */
[----:B------:R-:W-:Y:S06]  /*8030*/  @P0 BRA `(.L_x_127) ;  /* 0x00000000000c0947 */ /* 0x000fec0003800000 */
[----:B--2---:R-:W-:Y:S04]  /*8040*/  SHF.L.U32 R0, R160, 0x1f, RZ ;  /* 0x0000001fa0007819 */ /* 0x004fe800000006ff */
[----:B------:R-:W2:Y:S02]  /*8050*/  SYNCS.PHASECHK.TRANS64.TRYWAIT P0, [R3+URZ+0xa0], R0 ;  /* 0x0000a000030075a7 */ /* 0x000ea400080011ff */
[----:B--2---:R-:W-:Y:S05]  /*8060*/  @!P0 BRA `(.L_x_128) ;  /* 0x0000004c00008947 */ /* 0x004fea0003800000 */
.L_x_127:
[----:B------:R-:W-:Y:S05]  /*8070*/  BSYNC B0 ;  /* 0x0000000000007941 */ /* 0x000fea0003800000 */
.L_x_126:
[----:B------:R-:W-:Y:S01]  /*8080*/  ISETP.NE.AND P0, PT, R86, RZ, PT ;  /* 0x000000ff5600720c */ /* 0x000fe20003f05270 */
[----:B------:R-:W-:Y:S11]  /*8090*/  VIADD R79, R79, 0x1 ;  /* 0x000000014f4f7836 */ /* 0x000ff60000000000 */
[----:B------:R-:W-:Y:S01]  /*80a0*/  @!UPT UIADD3 URZ, UPT, UPT, URZ, URZ, URZ ;  /* 0x000000fffffff290 */ /* 0x000fe2000fffe0ff */
[----:B------:R3:W4:Y:S01]  /*80b0*/  @P0 LDS.128 R80, [R4+UR44+0x400] ;  /* 0x0004002c04500984 */ /* 0x0007220008000c00 */
[--C-:B--2---:R-:W-:Y:S01]  /*80c0*/  @P0 IMAD.IADD R3, R84, 0x1, R5.reuse ;  /* 0x0000000154030824 */ /* 0x104fe200078e0205 */
[C---:B------:R-:W-:Y:S01]  /*80d0*/  @P0 IADD3 R0, PT, PT, R100.reuse, R7, RZ ;  /* 0x0000000764000210 */ /* 0x040fe20007ffe0ff */
[C---:B------:R-:W-:Y:S01]  /*80e0*/  @P0 IMAD.IADD R6, R100.reuse, 0x1, R5 ;  /* 0x0000000164060824 */ /* 0x040fe200078e0205 */
[----:B------:R3:W2:Y:S02]  /*80f0*/  @P0 LDS.128 R88, [R2+0x400] ;  /* 0x0004000002580984 */ /* 0x0006a40000000c00 */
[----:B------:R-:W-:Y:S02]  /*8100*/  @P0 IADD3 R8, PT, PT, R100, R3, RZ ;  /* 0x0000000364080210 */ /* 0x000fe40007ffe0ff */
[----:B------:R3:W1:Y:S04]  /*8110*/  @P0 LDS.128 R96, [R7+0x400] ;  /* 0x0004000007600984 */ /* 0x0006680000000c00 */
[----:B------:R3:W1:Y:S04]  /*8120*/  @P0 LDS.128 R104, [R0+0x400] ;  /* 0x0004000000680984 */ /* 0x0006680000000c00 */
[----:B------:R3:W1:Y:S04]  /*8130*/  @P0 LDS.128 R112, [R5+0x400] ;  /* 0x0004000005700984 */ /* 0x0006680000000c00 */
[----:B------:R3:W1:Y:S04]  /*8140*/  @P0 LDS.128 R120, [R6+0x400] ;  /* 0x0004000006780984 */ /* 0x0006680000000c00 */
[----:B------:R3:W1:Y:S04]  /*8150*/  @P0 LDS.128 R128, [R3+0x400] ;  /* 0x0004000003800984 */ /* 0x0006680000000c00 */
[----:B------:R3:W1:Y:S02]  /*8160*/  @P0 LDS.128 R136, [R8+0x400] ;  /* 0x0004000008880984 */ /* 0x0006640000000c00 */
.L_x_125:
[----:B------:R-:W-:Y:S05]  /*8170*/  BSYNC B1 ;  /* 0x0000000000017941 */ /* 0x000fea0003800000 */
.L_x_124:
[----:B--23--:R-:W-:Y:S05]  /*8180*/  VIADD R0, R71, 0x40 ;  /* 0x0000004047007836 */ /* 0x00cfea0000000000 */
[----:B------:R-:W-:Y:S04]  /*8190*/  SHF.R.U32.HI R0, RZ, 0x15, R0 ;  /* 0x00000015ff007819 */ /* 0x000fe80000011600 */
[----:B------:R-:W-:Y:S11]  /*81a0*/  LOP3.LUT P0, RZ, R0, 0x3, R151, 0x48, !PT ;  /* 0x0000000300ff7812 */ /* 0x000ff60007804897 */
[----:B------:R-:W-:Y:S02]  /*81b0*/  @!UPT UIADD3 URZ, UPT, UPT, URZ, URZ, URZ ;  /* 0x000000fffffff290 */ /* 0x000fe4000fffe0ff */
[----:B------:R-:W-:Y:S05]  /*81c0*/  @!P0 BRA `(.L_x_129) ;  /* 0x0000000000408947 */ /* 0x000fea0003800000 */
[----:B------:R-:W2:Y:S01]  /*81d0*/  LDCU.64 UR8, c[0x4][0x70] ;  /* 0x01000e00ff0877ac */ /* 0x000ea20008000a00 */
[----:B------:R-:W-:Y:S01]  /*81e0*/  MOV R3, 0x0 ;  /* 0x0000000000037802 */ /* 0x000fe20000000f00 */
[----:B------:R-:W-:Y:S02]  /*81f0*/  HFMA2 R12, -RZ, RZ, 0, 5.9604644775390625e-08 ;  /* 0x00000001ff0c7431 */ /* 0x000fe400000001ff */
[----:B------:R-:W-:Y:S02]  /*8200*/  IMAD.MOV.U32 R8, RZ, RZ, 0x192 ;  /* 0x00000192ff087424 */ /* 0x000fe400078e00ff */
[----:B------:R-:W-:Y:S01]  /*8210*/  IMAD.MOV.U32 R13, RZ, RZ, RZ ;  /* 0x000000ffff0d7224 */ /* 0x000fe200078e00ff */
[----:B------:R-:W3:Y:S01]  /*8220*/  LDCU.64 UR6, c[0x4][0x78] ;  /* 0x01000f00ff0677ac */ /* 0x000ee20008000a00 */
[----:B------:R-:W1:Y:S01]  /*8230*/  LDC.64 R2, c[0x4][R3] ;  /* 0x0100000003027b82 */ /* 0x000e620000000a00 */
[----:B------:R-:W5:Y:S01]  /*8240*/  LDCU.64 UR4, c[0x4][0x10] ;  /* 0x01000200ff0477ac */ /* 0x000f620008000a00 */
[----:B--2---:R-:W-:Y:S01]  /*8250*/  MOV R5, UR9 ;  /* 0x0000000900057c02 */ /* 0x004fe20008000f00 */
[----:B------:R-:W-:Y:S01]  /*8260*/  IMAD.U32 R4, RZ, RZ, UR8 ;  /* 0x00000008ff047e24 */ /* 0x000fe2000f8e00ff */
[----:B---3--:R-:W-:Y:S01]  /*8270*/  MOV R7, UR7 ;  /* 0x0000000700077c02 */ /* 0x008fe20008000f00 */
[----:B------:R-:W-:Y:S01]  /*8280*/  IMAD.U32 R6, RZ, RZ, UR6 ;  /* 0x00000006ff067e24 */ /* 0x000fe2000f8e00ff */
[----:B-----5:R-:W-:Y:S01]  /*8290*/  MOV R11, UR5 ;  /* 0x00000005000b7c02 */ /* 0x020fe20008000f00 */
[----:B------:R-:W-:Y:S02]  /*82a0*/  IMAD.U32 R10, RZ, RZ, UR4 ;  /* 0x00000004ff0a7e24 */ /* 0x000fe4000f8e00ff */
[----:B------:R-:W-:Y:S07]  /*82b0*/  LEPC R20, `(.L_x_129) ;  /* 0x000000001014794e */ /* 0x000fee0000000000 */
[----:B-1--4-:R-:W-:Y:S05]  /*82c0*/  CALL.ABS.NOINC R2 ;  /* 0x0000000002007343 */ /* 0x012fea0003c00000 */
.L_x_129:
[----:B------:R-:W-:Y:S05]  /*82d0*/  WARPSYNC.ALL ;  /* 0x0000000000007948 */ /* 0x000fea0003800000 */
[----:B------:R-:W-:Y:S01]  /*82e0*/  R2UR UR4, R71 ;  /* 0x00000000470472ca */ /* 0x000fe200000e0000 */
[--C-:B----4-:R-:W-:Y:S01]  /*82f0*/  HADD2.F32 R72, -RZ, R80.reuse.H0_H0 ;  /* 0x20000050ff487230 */ /* 0x110fe20000004100 */
[----:B------:R-:W-:Y:S01]  /*8300*/  ISETP.NE.AND P6, PT, R164, RZ, PT ;  /* 0x000000ffa400720c */ /* 0x000fe20003fc5270 */
[----:B------:R-:W-:Y:S01]  /*8310*/  HADD2.F32 R75, -RZ, R80.H1_H1 ;  /* 0x30000050ff4b7230 */ /* 0x000fe20000004100 */
[----:B------:R-:W-:Y:S01]  /*8320*/  MOV R0, UR46 ;  /* 0x0000002e00007c02 */ /* 0x000fe20008000f00 */
[--C-:B------:R-:W-:Y:S01]  /*8330*/  HADD2.F32 R74, -RZ, R81.reuse.H0_H0 ;  /* 0x20000051ff4a7230 */ /* 0x100fe20000004100 */
[----:B------:R-:W-:Y:S01]  /*8340*/  MOV R77, UR47 ;  /* 0x0000002f004d7c02 */ /* 0x000fe20008000f00 */
[----:B------:R-:W-:Y:S01]  /*8350*/  HADD2.F32 R76, -RZ, R81.H1_H1 ;  /* 0x30000051ff4c7230 */ /* 0x000fe20000004100 */
[----:B------:R-:W-:Y:S01]  /*8360*/  ISETP.NE.AND P0, PT, R163, RZ, PT ;  /* 0x000000ffa300720c */ /* 0x000fe20003f05270 */
[----:B------:R-:W-:Y:S04]  /*8370*/  BSSY.RECONVERGENT B0, `(.L_x_130) ;  /* 0x00000fd000007945 */ /* 0x000fe80003800200 */
[----:B------:R-:W2:Y:S02]  /*8380*/  LDTM.x64 R4, tmem[UR4+0x40] ;  /* 0x00004004000479ee */ /* 0x000ea40008340000 */
[----:B------:R-:W-:Y:S04]  /*8390*/  @P6 LEA R0, R0, UR44, 0x3 ;  /* 0x0000002c00006c11 */ /* 0x000fe8000f8e18ff */
[----:B------:R-:W-:Y:S04]  /*83a0*/  @P6 IADD3 R0, PT, PT, R0, 0xc0, RZ ;  /* 0x000000c000006810 */ /* 0x000fe80007ffe0ff */
[----:B------:R-:W-:Y:S01]  /*83b0*/  @P6 PRMT R77, R77, 0x654, R0 ;  /* 0x000006544d4d6816 */ /* 0x000fe20000000000 */
[C---:B--2---:R-:W-:Y:S01]  /*83c0*/  FMUL R0, R70.reuse, R4 ;  /* 0x0000000446007220 */ /* 0x044fe20000400000 */
[C---:B------:R-:W-:Y:S01]  /*83d0*/  FMUL R2, R70.reuse, R5 ;  /* 0x0000000546027220 */ /* 0x040fe20000400000 */
[C---:B------:R-:W-:Y:S01]  /*83e0*/  FMUL R3, R70.reuse, R6 ;  /* 0x0000000646037220 */ /* 0x040fe20000400000 */
[C---:B------:R-:W-:Y:S01]  /*83f0*/  FMUL R7, R70.reuse, R7 ;  /* 0x0000000746077220 */ /* 0x040fe20000400000 */
[C---:B------:R-:W-:Y:S01]  /*8400*/  FFMA R0, R73.reuse, R72, R0 ;  /* 0x0000004849007223 */ /* 0x040fe20000000000 */
[C---:B------:R-:W-:Y:S01]  /*8410*/  FFMA R2, R73.reuse, R75, R2 ;  /* 0x0000004b49027223 */ /* 0x040fe20000000002 */
[--C-:B------:R-:W-:Y:S02]  /*8420*/  HADD2.F32 R75, -RZ, R82.reuse.H0_H0 ;  /* 0x20000052ff4b7230 */ /* 0x100fe40000004100 */
[C---:B------:R-:W-:Y:S01]  /*8430*/  FFMA R3, R73.reuse, R74, R3 ;  /* 0x0000004a49037223 */ /* 0x040fe20000000003 */
[----:B------:R-:W-:Y:S01]  /*8440*/  FFMA R7, R73, R76, R7 ;  /* 0x0000004c49077223 */ /* 0x000fe20000000007 */
[----:B------:R-:W-:Y:S01]  /*8450*/  FMUL R4, R70, R8 ;  /* 0x0000000846047220 */ /* 0x000fe20000400000 */
[----:B-1----:R-:W-:Y:S01]  /*8460*/  F2FP.F16.F32.PACK_AB R92, R2, R0 ;  /* 0x00000000025c723e */ /* 0x002fe200000000ff */
[----:B------:R-:W-:Y:S02]  /*8470*/  HADD2.F32 R72, -RZ, R82.H1_H1 ;  /* 0x30000052ff487230 */ /* 0x000fe40000004100 */
[C---:B------:R-:W-:Y:S01]  /*8480*/  FMUL R5, R70.reuse, R9 ;  /* 0x0000000946057220 */ /* 0x040fe20000400000 */
[----:B------:R-:W-:Y:S01]  /*8490*/  F2FP.F16.F32.PACK_AB R93, R7, R3 ;  /* 0x00000003075d723e */ /* 0x000fe200000000ff */
        /* <DEDUP_REMOVED lines=19> */
[----:B------:R1:W-:Y:S01]  /*85d0*/  STS.128 [R166+UR44+0x4400], R92 ;  /* 0x0044005ca6007988 */ /* 0x0003e20008000c2c */
        /* <DEDUP_REMOVED lines=8> */
[C---:B------:R-:W-:Y:S01]  /*8660*/  FMUL R14, R70.reuse, R18 ;  /* 0x00000012460e7220 */ /* 0x040fe20000400000 */
[----:B------:R-:W-:Y:S01]  /*8670*/  F2FP.F16.F32.PACK_AB R109, R15, R10 ;  /* 0x0000000a0f6d723e */ /* 0x000fe200000000ff */
[C---:B------:R-:W-:Y:S01]  /*8680*/  FFMA R12, R73.reuse, R3, R12 ;  /* 0x00000003490c7223 */ /* 0x040fe2000000000c */
[--C-:B------:R-:W-:Y:S02]  /*8690*/  HADD2.F32 R3, -RZ, R91.reuse.H0_H0 ;  /* 0x2000005bff037230 */ /* 0x100fe40000004100 */
[C---:B------:R-:W-:Y:S01]  /*86a0*/  FFMA R13, R73.reuse, R0, R13 ;  /* 0x00000000490d7223 */ /* 0x040fe2000000000d */
[----:B------:R-:W-:Y:S02]  /*86b0*/  HADD2.F32 R2, -RZ, R91.H1_H1 ;  /* 0x3000005bff027230 */ /* 0x000fe40000004100 */
[C---:B------:R-:W-:Y:S01]  /*86c0*/  FMUL R19, R70.reuse, R19 ;  /* 0x0000001346137220 */ /* 0x040fe20000400000 */
[--C-:B------:R-:W-:Y:S02]  /*86d0*/  HADD2.F32 R75, -RZ, R96.reuse.H0_H0 ;  /* 0x20000060ff4b7230 */ /* 0x100fe40000004100 */
[----:B------:R-:W-:Y:S01]  /*86e0*/  FFMA R14, R73, R3, R14 ;  /* 0x00000003490e7223 */ /* 0x000fe2000000000e */
[----:B------:R-:W-:Y:S01]  /*86f0*/  F2FP.F16.F32.PACK_AB R110, R13, R12 ;  /* 0x0000000c0d6e723e */ /* 0x000fe200000000ff */
        /* <DEDUP_REMOVED lines=38> */
[C---:B------:R-:W-:Y:S01]  /*8960*/  FMUL R31, R70.reuse, R31 ;  /* 0x0000001f461f7220 */ /* 0x040fe20000400000 */
[----:B------:R3:W-:Y:S01]  /*8970*/  STS.128 [R165+0x4400], R116 ;  /* 0x00440074a5007388 */ /* 0x0007e20000000c00 */
[--C-:B------:R-:W-:Y:S02]  /*8980*/  HADD2.F32 R3, -RZ, R106.reuse.H0_H0 ;  /* 0x2000006aff037230 */ /* 0x100fe40000004100 */
[----:B------:R-:W-:Y:S01]  /*8990*/  FFMA R26, R73, R0, R26 ;  /* 0x00000000491a7223 */ /* 0x000fe2000000001a */
[----:B------:R-:W-:Y:S01]  /*89a0*/  HADD2.F32 R0, -RZ, R105.H1_H1 ;  /* 0x30000069ff007230 */ /* 0x000fe20000004100 */
[----:B------:R-:W-:Y:S01]  /*89b0*/  F2FP.F16.F32.PACK_AB R124, R25, R24 ;  /* 0x00000018197c723e */ /* 0x000fe200000000ff */
[C---:B------:R-:W-:Y:S01]  /*89c0*/  FMUL R28, R70.reuse, R32 ;  /* 0x00000020461c7220 */ /* 0x040fe20000400000 */
[----:B------:R-:W-:Y:S02]  /*89d0*/  HADD2.F32 R2, -RZ, R106.H1_H1 ;  /* 0x3000006aff027230 */ /* 0x000fe40000004100 */
[C---:B------:R-:W-:Y:S01]  /*89e0*/  FMUL R29, R70.reuse, R33 ;  /* 0x00000021461d7220 */ /* 0x040fe20000400000 */
[--C-:B------:R-:W-:Y:S02]  /*89f0*/  HADD2.F32 R75, -RZ, R107.reuse.H0_H0 ;  /* 0x2000006bff4b7230 */ /* 0x100fe40000004100 */
[C---:B------:R-:W-:Y:S01]  /*8a00*/  FFMA R31, R73.reuse, R0, R31 ;  /* 0x00000000491f7223 */ /* 0x040fe2000000001f */
[C---:B------:R-:W-:Y:S01]  /*8a10*/  FFMA R28, R73.reuse, R3, R28 ;  /* 0x00000003491c7223 */ /* 0x040fe2000000001c */
[----:B------:R-:W-:Y:S01]  /*8a20*/  FFMA R29, R73, R2, R29 ;  /* 0x00000002491d7223 */ /* 0x000fe2000000001d */
[C---:B------:R-:W-:Y:S01]  /*8a30*/  FMUL R30, R70.reuse, R34 ;  /* 0x00000022461e7220 */ /* 0x040fe20000400000 */
[----:B------:R-:W-:Y:S01]  /*8a40*/  HADD2.F32 R72, -RZ, R107.H1_H1 ;  /* 0x3000006bff487230 */ /* 0x000fe20000004100 */
[----:B------:R-:W-:Y:S01]  /*8a50*/  F2FP.F16.F32.PACK_AB R125, R31, R26 ;  /* 0x0000001a1f7d723e */ /* 0x000fe200000000ff */
        /* <DEDUP_REMOVED lines=16> */
[----:B-1----:R-:W-:Y:S01]  /*8b60*/  F2FP.F16.F32.PACK_AB R92, R33, R32 ;  /* 0x00000020215c723e */ /* 0x002fe200000000ff */
        /* <DEDUP_REMOVED lines=42> */
[--C-:B------:R-:W-:Y:S02]  /*8e10*/  HADD2.F32 R3, -RZ, R128.reuse.H0_H0 ;  /* 0x20000080ff037230 */ /* 0x100fe40000004100 */
[C---:B------:R-:W-:Y:S01]  /*8e20*/  FFMA R46, R73.reuse, R75, R46 ;  /* 0x0000004b492e7223 */ /* 0x040fe2000000002e */
[C---:B------:R-:W-:Y:S01]  /*8e30*/  FMUL R48, R70.reuse, R52 ;  /* 0x0000003446307220 */ /* 0x040fe20000400000 */
        /* <DEDUP_REMOVED lines=17> */
[C---:B------:R-:W-:Y:S01]  /*8f50*/  FFMA R52, R73.reuse, R0, R52 ;  /* 0x0000000049347223 */ /* 0x040fe20000000034 */
[C---:B------:R-:W-:Y:S01]  /*8f60*/  FFMA R53, R73.reuse, R2, R53 ;  /* 0x0000000249357223 */ /* 0x040fe20000000035 */
[----:B------:R-:W-:Y:S02]  /*8f70*/  HADD2.F32 R0, -RZ, R131.H1_H1 ;  /* 0x30000083ff007230 */ /* 0x000fe40000004100 */
[----:B------:R-:W-:Y:S01]  /*8f80*/  FFMA R54, R73, R3, R54 ;  /* 0x0000000349367223 */ /* 0x000fe20000000036 */
[C---:B------:R-:W-:Y:S01]  /*8f90*/  FMUL R59, R70.reuse, R59 ;  /* 0x0000003b463b7220 */ /* 0x040fe20000400000 */
[--C-:B------:R-:W-:Y:S02]  /*8fa0*/  HADD2.F32 R3, -RZ, R136.reuse.H0_H0 ;  /* 0x20000088ff037230 */ /* 0x100fe40000004100 */
[C---:B------:R-:W-:Y:S01]  /*8fb0*/  FMUL R56, R70.reuse, R60 ;  /* 0x0000003c46387220 */ /* 0x040fe20000400000 */
[----:B------:R-:W-:Y:S02]  /*8fc0*/  HADD2.F32 R2, -RZ, R136.H1_H1 ;  /* 0x30000088ff027230 */ /* 0x000fe40000004100 */
[C---:B------:R-:W-:Y:S01]  /*8fd0*/  FMUL R57, R70.reuse, R61 ;  /* 0x0000003d46397220 */ /* 0x040fe20000400000 */
[--C-:B------:R-:W-:Y:S01]  /*8fe0*/  HADD2.F32 R75, -RZ, R137.reuse.H0_H0 ;  /* 0x20000089ff4b7230 */ /* 0x100fe20000004100 */
[----:B------:R-:W-:Y:S01]  /*8ff0*/  F2FP.F16.F32.PACK_AB R110, R45, R44 ;  /* 0x0000002c2d6e723e */ /* 0x000fe200000000ff */
[C---:B------:R-:W-:Y:S01]  /*9000*/  FMUL R58, R70.reuse, R62 ;  /* 0x0000003e463a7220 */ /* 0x040fe20000400000 */
[----:B------:R-:W-:Y:S01]  /*9010*/  F2FP.F16.F32.PACK_AB R111, R51, R46 ;  /* 0x0000002e336f723e */ /* 0x000fe200000000ff */
[C---:B------:R-:W-:Y:S01]  /*9020*/  FFMA R59, R73.reuse, R0, R59 ;  /* 0x00000000493b7223 */ /* 0x040fe2000000003b */
[C---:B------:R-:W-:Y:S01]  /*9030*/  FFMA R56, R73.reuse, R3, R56 ;  /* 0x0000000349387223 */ /* 0x040fe20000000038 */
[----:B------:R-:W-:Y:S02]  /*9040*/  HADD2.F32 R0, -RZ, R137.H1_H1 ;  /* 0x30000089ff007230 */ /* 0x000fe40000004100 */
[C---:B------:R-:W-:Y:S01]  /*9050*/  FFMA R57, R73.reuse, R2, R57 ;  /* 0x0000000249397223 */ /* 0x040fe20000000039 */
[----:B------:R1:W-:Y:S01]  /*9060*/  STS.128 [R171+0x4400], R108 ;  /* 0x0044006cab007388 */ /* 0x0003e20000000c00 */
[C---:B------:R-:W-:Y:S01]  /*9070*/  FMUL R63, R70.reuse, R63 ;  /* 0x0000003f463f7220 */ /* 0x040fe20000400000 */
[--C-:B------:R-:W-:Y:S02]  /*9080*/  HADD2.F32 R3, -RZ, R138.reuse.H0_H0 ;  /* 0x2000008aff037230 */ /* 0x100fe40000004100 */
[C---:B------:R-:W-:Y:S01]  /*9090*/  FFMA R58, R73.reuse, R75, R58 ;  /* 0x0000004b493a7223 */ /* 0x040fe2000000003a */
        /* <DEDUP_REMOVED lines=8> */
[----:B---3--:R-:W-:Y:S01]  /*9120*/  F2FP.F16.F32.PACK_AB R116, R49, R48 ;  /* 0x000000303174723e */ /* 0x008fe200000000ff */
[----:B------:R-:W-:Y:S01]  /*9130*/  FFMA R60, R73, R3, R60 ;  /* 0x00000003493c7223 */ /* 0x000fe2000000003c */
[----:B------:R-:W-:Y:S01]  /*9140*/  F2FP.F16.F32.PACK_AB R117, R55, R50 ;  /* 0x000000323775723e */ /* 0x000fe200000000ff */
[----:B------:R-:W-:Y:S01]  /*9150*/  FFMA R61, R73, R2, R61 ;  /* 0x00000002493d7223 */ /* 0x000fe2000000003d */
[----:B------:R-:W-:Y:S01]  /*9160*/  F2FP.F16.F32.PACK_AB R118, R53, R52 ;  /* 0x000000343576723e */ /* 0x000fe200000000ff */
[----:B------:R-:W-:Y:S01]  /*9170*/  FFMA R62, R73, R75, R62 ;  /* 0x0000004b493e7223 */ /* 0x000fe2000000003e */
[----:B------:R-:W-:Y:S01]  /*9180*/  F2FP.F16.F32.PACK_AB R119, R59, R54 ;  /* 0x000000363b77723e */ /* 0x000fe200000000ff */
[----:B------:R-:W-:Y:S01]  /*9190*/  FFMA R67, R73, R72, R67 ;  /* 0x0000004849437223 */ /* 0x000fe20000000043 */
[----:B----4-:R-:W-:Y:S02]  /*91a0*/  F2FP.F16.F32.PACK_AB R124, R57, R56 ;  /* 0x00000038397c723e */ /* 0x010fe400000000ff */
[----:B------:R-:W-:Y:S01]  /*91b0*/  F2FP.F16.F32.PACK_AB R125, R63, R58 ;  /* 0x0000003a3f7d723e */ /* 0x000fe200000000ff */
[----:B------:R1:W-:Y:S01]  /*91c0*/  STS.128 [R156+0x4400], R116 ;  /* 0x004400749c007388 */ /* 0x0003e20000000c00 */
[----:B------:R-:W-:Y:S02]  /*91d0*/  F2FP.F16.F32.PACK_AB R126, R61, R60 ;  /* 0x0000003c3d7e723e */ /* 0x000fe400000000ff */
[----:B------:R-:W-:Y:S02]  /*91e0*/  F2FP.F16.F32.PACK_AB R127, R67, R62 ;  /* 0x0000003e437f723e */ /* 0x000fe400000000ff */
[----:B------:R-:W-:Y:S02]  /*91f0*/  LEA R0, R79, UR44, 0x3 ;  /* 0x0000002c4f007c11 */ /* 0x000fe4000f8e18ff */
[----:B------:R-:W-:Y:S01]  /*9200*/  @P6 SHF.L.U32 R3, R160, 0x1f, RZ ;  /* 0x0000001fa0036819 */ /* 0x000fe200000006ff */
        /* <DEDUP_REMOVED lines=10> */
[----:B------:R-:W-:Y:S02]  /*92b0*/  UIADD3 UR9, UPT, UPT, UR49, 0x40, URZ ;  /* 0x0000004031097890 */ /* 0x000fe4000fffe0ff */
[----:B------:R-:W-:Y:S01]  /*92c0*/  UIADD3 UR8, UPT, UPT, UR44, 0x4400, URZ ;  /* 0x000044002c087890 */ /* 0x000fe2000fffe0ff */
[----:B------:R-:W-:Y:S01]  /*92d0*/  UMOV UR10, UR50 ;  /* 0x00000032000a7c82 */ /* 0x000fe20008000000 */
[----:B------:R-:W-:Y:S01]  /*92e0*/  UMOV UR11, UR36 ;  /* 0x00000024000b7c82 */ /* 0x000fe20008000000 */
[----:B--2---:R-:W-:Y:S04]  /*92f0*/  UIADD3 UR4, UP0, UPT, UR6, 0x680, URZ ;  /* 0x0000068006047890 */ /* 0x004fe8000ff1e0ff */
[----:B------:R-:W-:Y:S09]  /*9300*/  UIADD3.X UR5, UPT, UPT, URZ, UR7, URZ, UP0, !UPT ;  /* 0x00000007ff057290 */ /* 0x000ff200087fe4ff */
[----:B------:R2:W-:Y:S01]  /*9310*/  UTMASTG.3D [UR8], [UR4] ;  /* 0x00000008040073b5 */ /* 0x0005e20008010000 */
[----:B------:R0:W-:Y:S01]  /*9320*/  UTMACMDFLUSH ;  /* 0x00000000000079b7 */ /* 0x0001e20000000000 */
[----:B--2---:R-:W-:Y:S04]  /*9330*/  DEPBAR.LE SB0, 0x1 ;  /* 0x000080400000791a */ /* 0x004fe80000000000 */
.L_x_131:
[----:B------:R-:W-:Y:S05]  /*9340*/  BSYNC.RECONVERGENT B0 ;  /* 0x0000000000007941 */ /* 0x000fea0003800200 */
.L_x_130:
[----:B------:R-:W-:Y:S01]  /*9350*/  BAR.SYNC.DEFER_BLOCKING 0x1, 0x80 ;  /* 0x0042000000007b1d */ /* 0x000fe20000010000 */
[----:B------:R-:W-:Y:S04]  /*9360*/  UIADD3 UR4, UPT, UPT, UR46, 0x1, URZ ;  /* 0x000000012e047890 */ /* 0x000fe8000fffe0ff */
[----:B------:R-:W-:Y:S04]  /*9370*/  UISETP.NE.AND UP0, UPT, UR4, 0x4, UPT ;  /* 0x000000040400788c */ /* 0x000fe8000bf05270 */
[----:B------:R-:W-:Y:S01]  /*9380*/  USEL UR45, UR4, URZ, UP0 ;  /* 0x000000ff042d7287 */ /* 0x000fe20008000000 */
[----:B------:R2:W-:Y:S01]  /*9390*/  @P6 SYNCS.ARRIVE.TRANS64.RED.A1T0 RZ, [R77+URZ], RZ ;  /* 0x000000ff4dff69a7 */ /* 0x0005e200081004ff */
[----:B------:R-:W-:Y:S01]  /*93a0*/  BSSY B1, `(.L_x_132) ;  /* 0x0000020000017945 */ /* 0x000fe20003800000 */
[----:B------:R-:W3:Y:S02]  /*93b0*/  @P6 SYNCS.PHASECHK.TRANS64.TRYWAIT P0, [R0+URZ+0xa0], R3 ;  /* 0x0000a003000065a7 */ /* 0x000ee400080011ff */
[----:B---3--:R-:W-:Y:S01]  /*93c0*/  @P6 SEL R85, RZ, 0x1, !P0 ;  /* 0x00000001ff556807 */ /* 0x008fe20004000000 */
[----:B--2---:R-:W-:Y:S06]  /*93d0*/  @!P6 BRA `(.L_x_133) ;  /* 0x000000000070e947 */ /* 0x004fec0003800000 */
        /* <DEDUP_REMOVED lines=9> */
[----:B------:R-:W-:Y:S04]  /*9470*/  SHF.L.U32 R7, R160, 0x1f, RZ ;  /* 0x0000001fa0077819 */ /* 0x000fe800000006ff */
[----:B------:R-:W2:Y:S02]  /*9480*/  SYNCS.PHASECHK.TRANS64.TRYWAIT P0, [R0+URZ+0xa0], R7 ;  /* 0x0000a007000075a7 */ /* 0x000ea400080011ff */
[----:B--2---:R-:W-:Y:S05]  /*9490*/  @!P0 BRA `(.L_x_136) ;  /* 0x0000003800088947 */ /* 0x004fea0003800000 */
.L_x_135:
[----:B------:R-:W-:Y:S05]  /*94a0*/  BSYNC B0 ;  /* 0x0000000000007941 */ /* 0x000fea0003800000 */
.L_x_134:
        /* <DEDUP_REMOVED lines=15> */
.L_x_133:
[----:B------:R-:W-:Y:S05]  /*95a0*/  BSYNC B1 ;  /* 0x0000000000017941 */ /* 0x000fea0003800000 */
.L_x_132:
[----:B---3--:R-:W-:Y:S05]  /*95b0*/  VIADD R0, R71, 0x80 ;  /* 0x0000008047007836 */ /* 0x008fea0000000000 */
[----:B------:R-:W-:Y:S04]  /*95c0*/  SHF.R.U32.HI R0, RZ, 0x15, R0 ;  /* 0x00000015ff007819 */ /* 0x000fe80000011600 */
[----:B------:R-:W-:Y:S11]  /*95d0*/  LOP3.LUT P0, RZ, R0, 0x3, R151, 0x48, !PT ;  /* 0x0000000300ff7812 */ /* 0x000ff60007804897 */
[----:B------:R-:W-:Y:S02]  /*95e0*/  @!UPT UIADD3 URZ, UPT, UPT, URZ, URZ, URZ ;  /* 0x000000fffffff290 */ /* 0x000fe4000fffe0ff */
[----:B------:R-:W-:Y:S05]  /*95f0*/  @!P0 BRA `(.L_x_137) ;  /* 0x0000000000408947 */ /* 0x000fea0003800000 */
[----:B------:R-:W3:Y:S01]  /*9600*/  LDCU.64 UR8, c[0x4][0x70] ;  /* 0x01000e00ff0877ac */ /* 0x000ee20008000a00 */
[----:B------:R-:W-:Y:S01]  /*9610*/  MOV R3, 0x0 ;  /* 0x0000000000037802 */ /* 0x000fe20000000f00 */
[----:B------:R-:W-:Y:S02]  /*9620*/  HFMA2 R12, -RZ, RZ, 0, 5.9604644775390625e-08 ;  /* 0x00000001ff0c7431 */ /* 0x000fe400000001ff */
[----:B------:R-:W-:Y:S02]  /*9630*/  IMAD.MOV.U32 R8, RZ, RZ, 0x192 ;  /* 0x00000192ff087424 */ /* 0x000fe400078e00ff */
[----:B------:R-:W-:Y:S01]  /*9640*/  IMAD.MOV.U32 R13, RZ, RZ, RZ ;  /* 0x000000ffff0d7224 */ /* 0x000fe200078e00ff */
[----:B------:R-:W5:Y:S01]  /*9650*/  LDCU.64 UR6, c[0x4][0x78] ;  /* 0x01000f00ff0677ac */ /* 0x000f620008000a00 */
[----:B------:R-:W1:Y:S01]  /*9660*/  LDC.64 R2, c[0x4][R3] ;  /* 0x0100000003027b82 */ /* 0x000e620000000a00 */
[----:B------:R-:W2:Y:S01]  /*9670*/  LDCU.64 UR4, c[0x4][0x10] ;  /* 0x01000200ff0477ac */ /* 0x000ea20008000a00 */
[----:B---3--:R-:W-:Y:S01]  /*9680*/  MOV R5, UR9 ;  /* 0x0000000900057c02 */ /* 0x008fe20008000f00 */
[----:B------:R-:W-:Y:S01]  /*9690*/  IMAD.U32 R4, RZ, RZ, UR8 ;  /* 0x00000008ff047e24 */ /* 0x000fe2000f8e00ff */
[----:B-----5:R-:W-:Y:S01]  /*96a0*/  MOV R7, UR7 ;  /* 0x0000000700077c02 */ /* 0x020fe20008000f00 */
[----:B------:R-:W-:Y:S01]  /*96b0*/  IMAD.U32 R6, RZ, RZ, UR6 ;  /* 0x00000006ff067e24 */ /* 0x000fe2000f8e00ff */
[----:B--2---:R-:W-:Y:S01]  /*96c0*/  MOV R11, UR5 ;  /* 0x00000005000b7c02 */ /* 0x004fe20008000f00 */
[----:B------:R-:W-:Y:S02]  /*96d0*/  IMAD.U32 R10, RZ, RZ, UR4 ;  /* 0x00000004ff0a7e24 */ /* 0x000fe4000f8e00ff */
[----:B------:R-:W-:Y:S07]  /*96e0*/  LEPC R20, `(.L_x_137) ;  /* 0x000000001014794e */ /* 0x000fee0000000000 */
[----:B-1--4-:R-:W-:Y:S05]  /*96f0*/  CALL.ABS.NOINC R2 ;  /* 0x0000000002007343 */ /* 0x012fea0003c00000 */
.L_x_137:
[----:B------:R-:W-:Y:S05]  /*9700*/  WARPSYNC.ALL ;  /* 0x0000000000007948 */ /* 0x000fea0003800000 */
[----:B------:R-:W-:Y:S01]  /*9710*/  R2UR UR4, R71 ;  /* 0x00000000470472ca */ /* 0x000fe200000e0000 */
[--C-:B----4-:R-:W-:Y:S01]  /*9720*/  HADD2.F32 R72, -RZ, R80.reuse.H0_H0 ;  /* 0x20000050ff487230 */ /* 0x110fe20000004100 */
[----:B------:R-:W-:Y:S01]  /*9730*/  ISETP.NE.AND P6, PT, R164, RZ, PT ;  /* 0x000000ffa400720c */ /* 0x000fe20003fc5270 */
[----:B------:R-:W-:Y:S01]  /*9740*/  HADD2.F32 R75, -RZ, R80.H1_H1 ;  /* 0x30000050ff4b7230 */ /* 0x000fe20000004100 */
[----:B------:R-:W-:Y:S01]  /*9750*/  MOV R3, UR45 ;  /* 0x0000002d00037c02 */ /* 0x000fe20008000f00 */
[----:B------:R-:W-:Y:S01]  /*9760*/  BSSY.RECONVERGENT B0, `(.L_x_138) ;  /* 0x0000101000007945 */ /* 0x000fe20003800200 */
[----:B------:R-:W-:Y:S02]  /*9770*/  MOV R74, UR47 ;  /* 0x0000002f004a7c02 */ /* 0x000fe40008000f00 */
[----:B------:R-:W-:Y:S05]  /*9780*/  ISETP.NE.AND P0, PT, R163, RZ, PT ;  /* 0x000000ffa300720c */ /* 0x000fea0003f05270 */
[----:B------:R-:W3:Y:S02]  /*9790*/  LDTM.x64 R4, tmem[UR4+0x80] ;  /* 0x00008004000479ee */ /* 0x000ee40008340000 */
[----:B------:R-:W-:Y:S04]  /*97a0*/  @P6 LEA R3, R3, UR44, 0x3 ;  /* 0x0000002c03036c11 */ /* 0x000fe8000f8e18ff */
[----:B------:R-:W-:Y:S04]  /*97b0*/  @P6 IADD3 R3, PT, PT, R3, 0xc0, RZ ;  /* 0x000000c003036810 */ /* 0x000fe80007ffe0ff */
[----:B------:R-:W-:Y:S01]  /*97c0*/  @P6 PRMT R74, R74, 0x654, R3 ;  /* 0x000006544a4a6816 */ /* 0x000fe20000000003 */
[C---:B---3--:R-:W-:Y:S01]  /*97d0*/  FMUL R0, R70.reuse, R4 ;  /* 0x0000000446007220 */ /* 0x048fe20000400000 */
[C---:B------:R-:W-:Y:S01]  /*97e0*/  FMUL R3, R70.reuse, R6 ;  /* 0x0000000646037220 */ /* 0x040fe20000400000 */
[C---:B------:R-:W-:Y:S01]  /*97f0*/  FMUL R4, R70.reuse, R8 ;  /* 0x0000000846047220 */ /* 0x040fe20000400000 */
[C---:B------:R-:W-:Y:S01]  /*9800*/  FMUL R6, R70.reuse, R10 ;  /* 0x0000000a46067220 */ /* 0x040fe20000400000 */
[C---:B------:R-:W-:Y:S01]  /*9810*/  FFMA R0, R73.reuse, R72, R0 ;  /* 0x0000004849007223 */ /* 0x040fe20000000000 */
[C---:B------:R-:W-:Y:S01]  /*9820*/  FMUL R8, R70.reuse, R12 ;  /* 0x0000000c46087220 */ /* 0x040fe20000400000 */
        /* <DEDUP_REMOVED lines=38> */
[--C-:B------:R-:W-:Y:S02]  /*9a90*/  HADD2.F32 R64, -RZ, R81.reuse.H0_H0 ;  /* 0x20000051ff407230 */ /* 0x100fe40000004100 */
[C---:B------:R-:W-:Y:S01]  /*9aa0*/  FMUL R49, R70.reuse, R53 ;  /* 0x0000003546317220 */ /* 0x040fe20000400000 */
[C---:B------:R-:W-:Y:S01]  /*9ab0*/  FMUL R62, R70.reuse, R66 ;  /* 0x00000042463e7220 */ /* 0x040fe20000400000 */
[----:B------:R-:W-:Y:S02]  /*9ac0*/  HADD2.F32 R66, -RZ, R81.H1_H1 ;  /* 0x30000051ff427230 */ /* 0x000fe40000004100 */
[C---:B------:R-:W-:Y:S01]  /*9ad0*/  FMUL R53, R70.reuse, R57 ;  /* 0x0000003946357220 */ /* 0x040fe20000400000 */
[C---:B------:R-:W-:Y:S01]  /*9ae0*/  FMUL R7, R70.reuse, R7 ;  /* 0x0000000746077220 */ /* 0x040fe20000400000 */
[C---:B------:R-:W-:Y:S01]  /*9af0*/  FMUL R57, R70.reuse, R61 ;  /* 0x0000003d46397220 */ /* 0x040fe20000400000 */
[----:B------:R-:W-:Y:S01]  /*9b00*/  FMUL R61, R70, R65 ;  /* 0x00000041463d7220 */ /* 0x000fe20000400000 */
[--C-:B------:R-:W-:Y:S02]  /*9b10*/  HADD2.F32 R65, -RZ, R82.reuse.H0_H0 ;  /* 0x20000052ff417230 */ /* 0x100fe40000004100 */
[C---:B------:R-:W-:Y:S01]  /*9b20*/  FFMA R2, R73.reuse, R75, R2 ;  /* 0x0000004b49027223 */ /* 0x040fe20000000002 */
[C---:B------:R-:W-:Y:S01]  /*9b30*/  FFMA R3, R73.reuse, R64, R3 ;  /* 0x0000004049037223 */ /* 0x040fe20000000003 */
[----:B------:R-:W-:Y:S02]  /*9b40*/  HADD2.F32 R64, -RZ, R82.H1_H1 ;  /* 0x30000052ff407230 */ /* 0x000fe40000004100 */
[C---:B------:R-:W-:Y:S01]  /*9b50*/  FFMA R7, R73.reuse, R66, R7 ;  /* 0x0000004249077223 */ /* 0x040fe20000000007 */
[----:B------:R-:W-:Y:S01]  /*9b60*/  FFMA R4, R73, R65, R4 ;  /* 0x0000004149047223 */ /* 0x000fe20000000004 */
[--C-:B------:R-:W-:Y:S01]  /*9b70*/  HADD2.F32 R65, -RZ, R83.reuse.H0_H0 ;  /* 0x20000053ff417230 */ /* 0x100fe20000004100 */
[----:B-1----:R-:W-:Y:S01]  /*9b80*/  F2FP.F16.F32.PACK_AB R92, R2, R0 ;  /* 0x00000000025c723e */ /* 0x002fe200000000ff */
[----:B------:R-:W-:Y:S01]  /*9b90*/  HADD2.F32 R0, -RZ, R83.H1_H1 ;  /* 0x30000053ff007230 */ /* 0x000fe20000004100 */
[----:B------:R-:W-:Y:S01]  /*9ba0*/  F2FP.F16.F32.PACK_AB R93, R7, R3 ;  /* 0x00000003075d723e */ /* 0x000fe200000000ff */
[--C-:B--2---:R-:W-:Y:S02]  /*9bb0*/  HADD2.F32 R3, -RZ, R88.reuse.H0_H0 ;  /* 0x20000058ff037230 */ /* 0x104fe40000004100 */
[C---:B------:R-:W-:Y:S01]  /*9bc0*/  FMUL R11, R70.reuse, R11 ;  /* 0x0000000b460b7220 */ /* 0x040fe20000400000 */
[----:B------:R-:W-:Y:S02]  /*9bd0*/  HADD2.F32 R2, -RZ, R88.H1_H1 ;  /* 0x30000058ff027230 */ /* 0x000fe40000004100 */
[C---:B------:R-:W-:Y:S01]  /*9be0*/  FFMA R5, R73.reuse, R64, R5 ;  /* 0x0000004049057223 */ /* 0x040fe20000000005 */
[C---:B------:R-:W-:Y:S01]  /*9bf0*/  FFMA R6, R73.reuse, R65, R6 ;  /* 0x0000004149067223 */ /* 0x040fe20000000006 */
[C---:B------:R-:W-:Y:S01]  /*9c00*/  FFMA R11, R73.reuse, R0, R11 ;  /* 0x00000000490b7223 */ /* 0x040fe2000000000b */
[--C-:B------:R-:W-:Y:S02]  /*9c10*/  HADD2.F32 R0, -RZ, R89.reuse.H0_H0 ;  /* 0x20000059ff007230 */ /* 0x100fe40000004100 */
[C---:B------:R-:W-:Y:S01]  /*9c20*/  FFMA R8, R73.reuse, R3, R8 ;  /* 0x0000000349087223 */ /* 0x040fe20000000008 */
[--C-:B------:R-:W-:Y:S02]  /*9c30*/  HADD2.F32 R3, -RZ, R90.reuse.H0_H0 ;  /* 0x2000005aff037230 */ /* 0x100fe40000004100 */
[C---:B------:R-:W-:Y:S01]  /*9c40*/  FFMA R9, R73.reuse, R2, R9 ;  /* 0x0000000249097223 */ /* 0x040fe20000000009 */
[----:B------:R-:W-:Y:S02]  /*9c50*/  HADD2.F32 R2, -RZ, R89.H1_H1 ;  /* 0x30000059ff027230 */ /* 0x000fe40000004100 */
[C---:B------:R-:W-:Y:S01]  /*9c60*/  FMUL R15, R70.reuse, R15 ;  /* 0x0000000f460f7220 */ /* 0x040fe20000400000 */
[----:B------:R-:W-:Y:S01]  /*9c70*/  FFMA R10, R73, R0, R10 ;  /* 0x00000000490a7223 */ /* 0x000fe2000000000a */
[----:B------:R-:W-:Y:S01]  /*9c80*/  HADD2.F32 R0, -RZ, R90.H1_H1 ;  /* 0x3000005aff007230 */ /* 0x000fe20000004100 */
[----:B------:R-:W-:Y:S01]  /*9c90*/  F2FP.F16.F32.PACK_AB R94, R5, R4 ;  /* 0x00000004055e723e */ /* 0x000fe200000000ff */
[--C-:B------:R-:W-:Y:S02]  /*9ca0*/  HADD2.F32 R5, -RZ, R96.reuse.H0_H0 ;  /* 0x20000060ff057230 */ /* 0x100fe40000004100 */
[C---:B------:R-:W-:Y:S01]  /*9cb0*/  FFMA R15, R73.reuse, R2, R15 ;  /* 0x00000002490f7223 */ /* 0x040fe2000000000f */
[--C-:B------:R-:W-:Y:S02]  /*9cc0*/  HADD2.F32 R2, -RZ, R91.reuse.H1_H1 ;  /* 0x3000005bff027230 */ /* 0x100fe40000004100 */
[C---:B------:R-:W-:Y:S01]  /*9cd0*/  FFMA R12, R73.reuse, R3, R12 ;  /* 0x00000003490c7223 */ /* 0x040fe2000000000c */
[----:B------:R-:W-:Y:S02]  /*9ce0*/  HADD2.F32 R3, -RZ, R91.H0_H0 ;  /* 0x2000005bff037230 */ /* 0x000fe40000004100 */
[C---:B------:R-:W-:Y:S01]  /*9cf0*/  FMUL R19, R70.reuse, R19 ;  /* 0x0000001346137220 */ /* 0x040fe20000400000 */
[----:B------:R-:W-:Y:S02]  /*9d00*/  HADD2.F32 R4, -RZ, R99.H1_H1 ;  /* 0x30000063ff047230 */ /* 0x000fe40000004100 */
[C---:B------:R-:W-:Y:S01]  /*9d10*/  FFMA R13, R73.reuse, R0, R13 ;  /* 0x00000000490d7223 */ /* 0x040fe2000000000d */
[----:B------:R-:W-:Y:S02]  /*9d20*/  HADD2.F32 R0, -RZ, R96.H1_H1 ;  /* 0x30000060ff007230 */ /* 0x000fe40000004100 */
[C---:B------:R-:W-:Y:S01]  /*9d30*/  FFMA R14, R73.reuse, R3, R14 ;  /* 0x00000003490e7223 */ /* 0x040fe2000000000e */
[--C-:B------:R-:W-:Y:S02]  /*9d40*/  HADD2.F32 R3, -RZ, R98.reuse.H0_H0 ;  /* 0x20000062ff037230 */ /* 0x100fe40000004100 */
[C---:B------:R-:W-:Y:S01]  /*9d50*/  FFMA R19, R73.reuse, R2, R19 ;  /* 0x0000000249137223 */ /* 0x040fe20000000013 */
[----:B------:R-:W-:Y:S02]  /*9d60*/  HADD2.F32 R2, -RZ, R97.H0_H0 ;  /* 0x20000061ff027230 */ /* 0x000fe40000004100 */
[C---:B------:R-:W-:Y:S01]  /*9d70*/  FFMA R16, R73.reuse, R5, R16 ;  /* 0x0000000549107223 */ /* 0x040fe20000000010 */
[----:B------:R-:W-:Y:S02]  /*9d80*/  HADD2.F32 R5, -RZ, R99.H0_H0 ;  /* 0x20000063ff057230 */ /* 0x000fe40000004100 */
[C---:B------:R-:W-:Y:S01]  /*9d90*/  FFMA R17, R73.reuse, R0, R17 ;  /* 0x0000000049117223 */ /* 0x040fe20000000011 */
[----:B------:R-:W-:Y:S02]  /*9da0*/  HADD2.F32 R0, -RZ, R97.H1_H1 ;  /* 0x30000061ff007230 */ /* 0x000fe40000004100 */
[C---:B------:R-:W-:Y:S01]  /*9db0*/  FMUL R23, R70.reuse, R23 ;  /* 0x0000001746177220 */ /* 0x040fe20000400000 */
[C---:B------:R-:W-:Y:S01]  /*9dc0*/  FFMA R18, R73.reuse, R2, R18 ;  /* 0x0000000249127223 */ /* 0x040fe20000000012 */
[----:B------:R-:W-:Y:S02]  /*9dd0*/  HADD2.F32 R2, -RZ, R98.H1_H1 ;  /* 0x30000062ff027230 */ /* 0x000fe40000004100 */
[C---:B------:R-:W-:Y:S01]  /*9de0*/  FMUL R27, R70.reuse, R27 ;  /* 0x0000001b461b7220 */ /* 0x040fe20000400000 */
[C---:B------:R-:W-:Y:S01]  /*9df0*/  FFMA R23, R73.reuse, R0, R23 ;  /* 0x0000000049177223 */ /* 0x040fe20000000017 */
[----:B------:R-:W-:Y:S02]  /*9e00*/  HADD2.F32 R0, -RZ, R104.H0_H0 ;  /* 0x20000068ff007230 */ /* 0x000fe40000004100 */
[C---:B------:R-:W-:Y:S01]  /*9e10*/  FFMA R20, R73.reuse, R3, R20 ;  /* 0x0000000349147223 */ /* 0x040fe20000000014 */
[----:B------:R-:W-:Y:S02]  /*9e20*/  HADD2.F32 R3, -RZ, R106.H0_H0 ;  /* 0x2000006aff037230 */ /* 0x000fe40000004100 */
[C---:B------:R-:W-:Y:S01]  /*9e30*/  FFMA R21, R73.reuse, R2, R21 ;  /* 0x0000000249157223 */ /* 0x040fe20000000015 */
[C---:B------:R-:W-:Y:S01]  /*9e40*/  FFMA R22, R73.reuse, R5, R22 ;  /* 0x0000000549167223 */ /* 0x040fe20000000016 */
[C---:B------:R-:W-:Y:S01]  /*9e50*/  FFMA R27, R73.reuse, R4, R27 ;  /* 0x00000004491b7223 */ /* 0x040fe2000000001b */
[C---:B------:R-:W-:Y:S01]  /*9e60*/  FFMA R24, R73.reuse, R0, R24 ;  /* 0x0000000049187223 */ /* 0x040fe20000000018 */
[----:B------:R-:W-:Y:S02]  /*9e70*/  HADD2.F32 R2, -RZ, R104.H1_H1 ;  /* 0x30000068ff027230 */ /* 0x000fe40000004100 */
[C---:B------:R-:W-:Y:S01]  /*9e80*/  FMUL R31, R70.reuse, R31 ;  /* 0x0000001f461f7220 */ /* 0x040fe20000400000 */
[----:B------:R-:W-:Y:S02]  /*9e90*/  HADD2.F32 R0, -RZ, R105.H0_H0 ;  /* 0x20000069ff007230 */ /* 0x000fe40000004100 */
[C---:B------:R-:W-:Y:S01]  /*9ea0*/  FMUL R35, R70.reuse, R35 ;  /* 0x0000002346237220 */ /* 0x040fe20000400000 */
[----:B------:R-:W-:Y:S02]  /*9eb0*/  HADD2.F32 R5, -RZ, R107.H0_H0 ;  /* 0x2000006bff057230 */ /* 0x000fe40000004100 */
[C---:B------:R-:W-:Y:S01]  /*9ec0*/  FFMA R25, R73.reuse, R2, R25 ;  /* 0x0000000249197223 */ /* 0x040fe20000000019 */
[----:B------:R-:W-:Y:S02]  /*9ed0*/  HADD2.F32 R2, -RZ, R106.H1_H1 ;  /* 0x3000006aff027230 */ /* 0x000fe40000004100 */
[----:B------:R-:W-:Y:S01]  /*9ee0*/  FFMA R26, R73, R0, R26 ;  /* 0x00000000491a7223 */ /* 0x000fe2000000001a */
[----:B------:R-:W-:Y:S02]  /*9ef0*/  HADD2.F32 R0, -RZ, R105.H1_H1 ;  /* 0x30000069ff007230 */ /* 0x000fe40000004100 */
[C---:B------:R-:W-:Y:S01]  /*9f00*/  FMUL R39, R70.reuse, R39 ;  /* 0x0000002746277220 */ /* 0x040fe20000400000 */
[----:B------:R-:W-:Y:S01]  /*9f10*/  HADD2.F32 R4, -RZ, R107.H1_H1 ;  /* 0x3000006bff047230 */ /* 0x000fe20000004100 */
[----:B------:R-:W-:Y:S01]  /*9f20*/  F2FP.F16.F32.PACK_AB R95, R11, R6 ;  /* 0x000000060b5f723e */ /* 0x000fe200000000ff */
[C---:B------:R-:W-:Y:S01]  /*9f30*/  FMUL R43, R70.reuse, R43 ;  /* 0x0000002b462b7220 */ /* 0x040fe20000400000 */
[C---:B------:R-:W-:Y:S01]  /*9f40*/  FFMA R31, R73.reuse, R0, R31 ;  /* 0x00000000491f7223 */ /* 0x040fe2000000001f */
[--C-:B------:R-:W-:Y:S02]  /*9f50*/  HADD2.F32 R0, -RZ, R112.reuse.H0_H0 ;  /* 0x20000070ff007230 */ /* 0x100fe40000004100 */
[C---:B------:R-:W-:Y:S01]  /*9f60*/  FFMA R28, R73.reuse, R3, R28 ;  /* 0x00000003491c7223 */ /* 0x040fe2000000001c */
[----:B------:R1:W-:Y:S01]  /*9f70*/  STS.128 [R166+UR44+0x8400], R92 ;  /* 0x0084005ca6007988 */ /* 0x0003e20008000c2c */
[C---:B------:R-:W-:Y:S01]  /*9f80*/  FFMA R29, R73.reuse, R2, R29 ;  /* 0x00000002491d7223 */ /* 0x040fe2000000001d */
[C---:B------:R-:W-:Y:S01]  /*9f90*/  FFMA R30, R73.reuse, R5, R30 ;  /* 0x00000005491e7223 */ /* 0x040fe2000000001e */
[C---:B------:R-:W-:Y:S01]  /*9fa0*/  FFMA R35, R73.reuse, R4, R35 ;  /* 0x0000000449237223 */ /* 0x040fe20000000023 */
[----:B------:R-:W-:Y:S02]  /*9fb0*/  HADD2.F32 R2, -RZ, R112.H1_H1 ;  /* 0x30000070ff027230 */ /* 0x000fe40000004100 */
[----:B------:R-:W-:Y:S01]  /*9fc0*/  FFMA R32, R73, R0, R32 ;  /* 0x0000000049207223 */ /* 0x000fe20000000020 */
[--C-:B------:R-:W-:Y:S01]  /*9fd0*/  HADD2.F32 R3, -RZ, R113.reuse.H0_H0 ;  /* 0x20000071ff037230 */ /* 0x100fe20000004100 */
[----:B------:R-:W-:Y:S01]  /*9fe0*/  F2FP.F16.F32.PACK_AB R8, R9, R8 ;  /* 0x000000080908723e */ /* 0x000fe200000000ff */
[----:B------:R-:W-:Y:S02]  /*9ff0*/  HADD2.F32 R0, -RZ, R113.H1_H1 ;  /* 0x30000071ff007230 */ /* 0x000fe40000004100 */
[C---:B------:R-:W-:Y:S01]  /*a000*/  FFMA R33, R73.reuse, R2, R33 ;  /* 0x0000000249217223 */ /* 0x040fe20000000021 */
[--C-:B------:R-:W-:Y:S02]  /*a010*/  HADD2.F32 R5, -RZ, R115.reuse.H0_H0 ;  /* 0x20000073ff057230 */ /* 0x100fe40000004100 */
[C---:B------:R-:W-:Y:S01]  /*a020*/  FFMA R34, R73.reuse, R3, R34 ;  /* 0x0000000349227223 */ /* 0x040fe20000000022 */
[--C-:B------:R-:W-:Y:S02]  /*a030*/  HADD2.F32 R3, -RZ, R114.reuse.H0_H0 ;  /* 0x20000072ff037230 */ /* 0x100fe40000004100 */
[----:B------:R-:W-:Y:S01]  /*a040*/  FFMA R39, R73, R0, R39 ;  /* 0x0000000049277223 */ /* 0x000fe20000000027 */
[----:B------:R-:W-:Y:S01]  /*a050*/  HADD2.F32 R0, -RZ, R114.H1_H1 ;  /* 0x30000072ff007230 */ /* 0x000fe20000004100 */
[----:B------:R-:W-:Y:S01]  /*a060*/  F2FP.F16.F32.PACK_AB R9, R15, R10 ;  /* 0x0000000a0f09723e */ /* 0x000fe200000000ff */
[----:B------:R-:W-:Y:S02]  /*a070*/  HADD2.F32 R2, -RZ, R115.H1_H1 ;  /* 0x30000073ff027230 */ /* 0x000fe40000004100 */
[C---:B------:R-:W-:Y:S01]  /*a080*/  FFMA R36, R73.reuse, R3, R36 ;  /* 0x0000000349247223 */ /* 0x040fe20000000024 */
[--C-:B------:R-:W-:Y:S02]  /*a090*/  HADD2.F32 R3, -RZ, R121.reuse.H0_H0 ;  /* 0x20000079ff037230 */ /* 0x100fe40000004100 */
[C---:B------:R-:W-:Y:S01]  /*a0a0*/  FFMA R37, R73.reuse, R0, R37 ;  /* 0x0000000049257223 */ /* 0x040fe20000000025 */
[C---:B------:R-:W-:Y:S01]  /*a0b0*/  FFMA R38, R73.reuse, R5, R38 ;  /* 0x0000000549267223 */ /* 0x040fe20000000026 */
[--C-:B------:R-:W-:Y:S02]  /*a0c0*/  HADD2.F32 R0, -RZ, R120.reuse.H0_H0 ;  /* 0x20000078ff007230 */ /* 0x100fe40000004100 */
[----:B------:R-:W-:Y:S01]  /*a0d0*/  FFMA R43, R73, R2, R43 ;  /* 0x00000002492b7223 */ /* 0x000fe2000000002b */
[----:B------:R-:W-:Y:S01]  /*a0e0*/  HADD2.F32 R2, -RZ, R120.H1_H1 ;  /* 0x30000078ff027230 */ /* 0x000fe20000004100 */
[----:B------:R-:W-:Y:S01]  /*a0f0*/  F2FP.F16.F32.PACK_AB R10, R13, R12 ;  /* 0x0000000c0d0a723e */ /* 0x000fe200000000ff */
[C---:B------:R-:W-:Y:S01]  /*a100*/  FMUL R47, R70.reuse, R47 ;  /* 0x0000002f462f7220 */ /* 0x040fe20000400000 */
[----:B------:R-:W-:Y:S01]  /*a110*/  F2FP.F16.F32.PACK_AB R11, R19, R14 ;  /* 0x0000000e130b723e */ /* 0x000fe200000000ff */
[C---:B------:R-:W-:Y:S01]  /*a120*/  FFMA R40, R73.reuse, R0, R40 ;  /* 0x0000000049287223 */ /* 0x040fe20000000028 */
[----:B------:R-:W-:Y:S02]  /*a130*/  HADD2.F32 R0, -RZ, R121.H1_H1 ;  /* 0x30000079ff007230 */ /* 0x000fe40000004100 */
[C---:B------:R-:W-:Y:S01]  /*a140*/  FFMA R41, R73.reuse, R2, R41 ;  /* 0x0000000249297223 */ /* 0x040fe20000000029 */
[----:B------:R-:W-:Y:S01]  /*a150*/  FFMA R42, R73, R3, R42 ;  /* 0x00000003492a7223 */ /* 0x000fe2000000002a */
[----:B------:R1:W-:Y:S01]  /*a160*/  STS.128 [R168+0x8400], R8 ;  /* 0x00840008a8007388 */ /* 0x0003e20000000c00 */
[--C-:B------:R-:W-:Y:S01]  /*a170*/  HADD2.F32 R3, -RZ, R122.reuse.H0_H0 ;  /* 0x2000007aff037230 */ /* 0x100fe20000004100 */
[----:B------:R-:W-:Y:S01]  /*a180*/  F2FP.F16.F32.PACK_AB R16, R17, R16 ;  /* 0x000000101110723e */ /* 0x000fe200000000ff */
[----:B------:R-:W-:Y:S01]  /*a190*/  HADD2.F32 R2, -RZ, R122.H1_H1 ;  /* 0x3000007aff027230 */ /* 0x000fe20000004100 */
[----:B------:R-:W-:Y:S01]  /*a1a0*/  F2FP.F16.F32.PACK_AB R17, R23, R18 ;  /* 0x000000121711723e */ /* 0x000fe200000000ff */
[----:B------:R-:W-:Y:S01]  /*a1b0*/  FFMA R47, R73, R0, R47 ;  /* 0x00000000492f7223 */ /* 0x000fe2000000002f */
[--C-:B------:R-:W-:Y:S01]  /*a1c0*/  HADD2.F32 R5, -RZ, R123.reuse.H0_H0 ;  /* 0x2000007bff057230 */ /* 0x100fe20000004100 */
[----:B------:R-:W-:Y:S01]  /*a1d0*/  F2FP.F16.F32.PACK_AB R18, R21, R20 ;  /* 0x000000141512723e */ /* 0x000fe200000000ff */
[----:B------:R-:W-:Y:S01]  /*a1e0*/  HADD2.F32 R0, -RZ, R123.H1_H1 ;  /* 0x3000007bff007230 */ /* 0x000fe20000004100 */
[----:B------:R-:W-:Y:S01]  /*a1f0*/  F2FP.F16.F32.PACK_AB R19, R27, R22 ;  /* 0x000000161b13723e */ /* 0x000fe200000000ff */
[C---:B------:R-:W-:Y:S01]  /*a200*/  FMUL R51, R70.reuse, R51 ;  /* 0x0000003346337220 */ /* 0x040fe20000400000 */
[C---:B------:R-:W-:Y:S01]  /*a210*/  FFMA R44, R73.reuse, R3, R44 ;  /* 0x00000003492c7223 */ /* 0x040fe2000000002c */
[C---:B------:R-:W-:Y:S01]  /*a220*/  FFMA R45, R73.reuse, R2, R45 ;  /* 0x00000002492d7223 */ /* 0x040fe2000000002d */
[C---:B------:R-:W-:Y:S01]  /*a230*/  FFMA R46, R73.reuse, R5, R46 ;  /* 0x00000005492e7223 */ /* 0x040fe2000000002e */
[----:B------:R1:W-:Y:S01]  /*a240*/  STS.128 [R165+0x8400], R16 ;  /* 0x00840010a5007388 */ /* 0x0003e20000000c00 */
[----:B------:R-:W-:Y:S01]  /*a250*/  FFMA R51, R73, R0, R51 ;  /* 0x0000000049337223 */ /* 0x000fe20000000033 */
[--C-:B------:R-:W-:Y:S01]  /*a260*/  HADD2.F32 R3, -RZ, R128.reuse.H0_H0 ;  /* 0x20000080ff037230 */ /* 0x100fe20000004100 */
[----:B------:R-:W-:Y:S01]  /*a270*/  F2FP.F16.F32.PACK_AB R24, R25, R24 ;  /* 0x000000181918723e */ /* 0x000fe200000000ff */
[----:B------:R-:W-:Y:S01]  /*a280*/  HADD2.F32 R0, -RZ, R128.H1_H1 ;  /* 0x30000080ff007230 */ /* 0x000fe20000004100 */
[----:B------:R-:W-:Y:S01]  /*a290*/  F2FP.F16.F32.PACK_AB R25, R31, R26 ;  /* 0x0000001a1f19723e */ /* 0x000fe200000000ff */
        /* <DEDUP_REMOVED lines=16> */
[----:B------:R-:W-:Y:S01]  /*a3a0*/  FFMA R52, R73, R0, R52 ;  /* 0x0000000049347223 */ /* 0x000fe20000000034 */
[----:B------:R-:W-:Y:S01]  /*a3b0*/  F2FP.F16.F32.PACK_AB R35, R43, R38 ;  /* 0x000000262b23723e */ /* 0x000fe200000000ff */
[C---:B------:R-:W-:Y:S01]  /*a3c0*/  FFMA R53, R73.reuse, R2, R53 ;  /* 0x0000000249357223 */ /* 0x040fe20000000035 */
[----:B------:R-:W-:Y:S01]  /*a3d0*/  FFMA R54, R73, R3, R54 ;  /* 0x0000000349367223 */ /* 0x000fe20000000036 */
[----:B------:R-:W-:Y:S01]  /*a3e0*/  HADD2.F32 R0, -RZ, R131.H1_H1 ;  /* 0x30000083ff007230 */ /* 0x000fe20000004100 */
[----:B------:R-:W-:Y:S01]  /*a3f0*/  F2FP.F16.F32.PACK_AB R40, R41, R40 ;  /* 0x000000282928723e */ /* 0x000fe200000000ff */
[----:B------:R1:W-:Y:S01]  /*a400*/  STS.128 [R157+0x8400], R32 ;  /* 0x008400209d007388 */ /* 0x0003e20000000c00 */
[C---:B------:R-:W-:Y:S01]  /*a410*/  FMUL R59, R70.reuse, R59 ;  /* 0x0000003b463b7220 */ /* 0x040fe20000400000 */
[--C-:B------:R-:W-:Y:S01]  /*a420*/  HADD2.F32 R3, -RZ, R136.reuse.H0_H0 ;  /* 0x20000088ff037230 */ /* 0x100fe20000004100 */
[----:B------:R-:W-:Y:S01]  /*a430*/  F2FP.F16.F32.PACK_AB R41, R47, R42 ;  /* 0x0000002a2f29723e */ /* 0x000fe200000000ff */
[----:B------:R-:W-:Y:S01]  /*a440*/  HADD2.F32 R2, -RZ, R136.H1_H1 ;  /* 0x30000088ff027230 */ /* 0x000fe20000004100 */
[----:B------:R-:W-:Y:S01]  /*a450*/  F2FP.F16.F32.PACK_AB R42, R45, R44 ;  /* 0x0000002c2d2a723e */ /* 0x000fe200000000ff */
[--C-:B------:R-:W-:Y:S01]  /*a460*/  HADD2.F32 R5, -RZ, R137.reuse.H0_H0 ;  /* 0x20000089ff057230 */ /* 0x100fe20000004100 */
        /* <DEDUP_REMOVED lines=8> */
[----:B------:R-:W-:Y:S01]  /*a4f0*/  FFMA R58, R73, R5, R58 ;  /* 0x00000005493a7223 */ /* 0x000fe2000000003a */
[----:B------:R-:W-:Y:S01]  /*a500*/  HADD2.F32 R2, -RZ, R138.H1_H1 ;  /* 0x3000008aff027230 */ /* 0x000fe20000004100 */
[----:B------:R-:W-:Y:S01]  /*a510*/  F2FP.F16.F32.PACK_AB R48, R49, R48 ;  /* 0x000000303130723e */ /* 0x000fe200000000ff */
[--C-:B------:R-:W-:Y:S01]  /*a520*/  HADD2.F32 R5, -RZ, R139.reuse.H0_H0 ;  /* 0x2000008bff057230 */ /* 0x100fe20000004100 */
[----:B------:R-:W-:Y:S01]  /*a530*/  F2FP.F16.F32.PACK_AB R49, R55, R50 ;  /* 0x000000323731723e */ /* 0x000fe200000000ff */
[----:B------:R-:W-:Y:S02]  /*a540*/  HADD2.F32 R4, -RZ, R139.H1_H1 ;  /* 0x3000008bff047230 */ /* 0x000fe40000004100 */
[----:B------:R-:W-:Y:S01]  /*a550*/  FFMA R63, R73, R0, R63 ;  /* 0x00000000493f7223 */ /* 0x000fe2000000003f */
[----:B------:R-:W-:Y:S01]  /*a560*/  FMUL R67, R70, R67 ;  /* 0x0000004346437220 */ /* 0x000fe20000400000 */
[----:B------:R-:W-:Y:S01]  /*a570*/  F2FP.F16.F32.PACK_AB R50, R53, R52 ;  /* 0x000000343532723e */ /* 0x000fe200000000ff */
[----:B------:R-:W-:Y:S01]  /*a580*/  FFMA R60, R73, R3, R60 ;  /* 0x00000003493c7223 */ /* 0x000fe2000000003c */
[----:B------:R-:W-:Y:S01]  /*a590*/  F2FP.F16.F32.PACK_AB R51, R59, R54 ;  /* 0x000000363b33723e */ /* 0x000fe200000000ff */
[C---:B------:R-:W-:Y:S01]  /*a5a0*/  FFMA R61, R73.reuse, R2, R61 ;  /* 0x00000002493d7223 */ /* 0x040fe2000000003d */
[C---:B------:R-:W-:Y:S01]  /*a5b0*/  FFMA R62, R73.reuse, R5, R62 ;  /* 0x00000005493e7223 */ /* 0x040fe2000000003e */
[----:B------:R-:W-:Y:S01]  /*a5c0*/  FFMA R67, R73, R4, R67 ;  /* 0x0000000449437223 */ /* 0x000fe20000000043 */
[----:B------:R-:W-:Y:S01]  /*a5d0*/  F2FP.F16.F32.PACK_AB R56, R57, R56 ;  /* 0x000000383938723e */ /* 0x000fe200000000ff */
[----:B------:R1:W-:Y:S01]  /*a5e0*/  STS.128 [R156+0x8400], R48 ;  /* 0x008400309c007388 */ /* 0x0003e20000000c00 */
[----:B------:R-:W-:Y:S02]  /*a5f0*/  F2FP.F16.F32.PACK_AB R57, R63, R58 ;  /* 0x0000003a3f39723e */ /* 0x000fe400000000ff */
        /* <DEDUP_REMOVED lines=23> */
.L_x_139:
[----:B------:R-:W-:Y:S05]  /*a770*/  BSYNC.RECONVERGENT B0 ;  /* 0x0000000000007941 */ /* 0x000fea0003800200 */
.L_x_138:
        /* <DEDUP_REMOVED lines=13> */
[----:B-1----:R-:W-:Y:S04]  /*a850*/  @P1 IADD3 R9, PT, PT, R79, UR44, RZ ;  /* 0x0000002c4f091c10 */ /* 0x002fe8000fffe0ff */
[----:B------:R-:W-:Y:S01]  /*a860*/  @P1 IADD3 R7, PT, PT, R84, R9, RZ ;  /* 0x0000000954071210 */ /* 0x000fe20007ffe0ff */
[--C-:B------:R-:W-:Y:S02]  /*a870*/  @P1 IMAD.IADD R5, R78, 0x1, R9.reuse ;  /* 0x000000014e051824 */ /* 0x100fe400078e0209 */
[----:B------:R-:W-:Y:S01]  /*a880*/  @P1 IMAD.IADD R2, R100, 0x1, R9 ;  /* 0x0000000164021824 */ /* 0x000fe200078e0209 */
[----:B------:R-:W-:Y:S06]  /*a890*/  @P0 BRA `(.L_x_143) ;  /* 0x00000000000c0947 */ /* 0x000fec0003800000 */
[----:B------:R-:W-:Y:S04]  /*a8a0*/  SHF.L.U32 R0, R160, 0x1f, RZ ;  /* 0x0000001fa0007819 */ /* 0x000fe800000006ff */
[----:B------:R-:W1:Y:S02]  /*a8b0*/  SYNCS.PHASECHK.TRANS64.TRYWAIT P0, [R3+URZ+0xa0], R0 ;  /* 0x0000a000030075a7 */ /* 0x000e6400080011ff */
[----:B-1----:R-:W-:Y:S05]  /*a8c0*/  @!P0 BRA `(.L_x_144) ;  /* 0x0000002400108947 */ /* 0x002fea0003800000 */
.L_x_143:
[----:B------:R-:W-:Y:S05]  /*a8d0*/  BSYNC B0 ;  /* 0x0000000000007941 */ /* 0x000fea0003800000 */
.L_x_142:
[----:B------:R-:W-:Y:S11]  /*a8e0*/  ISETP.NE.AND P0, PT, R86, RZ, PT ;  /* 0x000000ff5600720c */ /* 0x000ff60003f05270 */
[----:B------:R-:W-:Y:S02]  /*a8f0*/  @!UPT UIADD3 URZ, UPT, UPT, URZ, URZ, URZ ;  /* 0x000000fffffff290 */ /* 0x000fe4000fffe0ff */
[----:B------:R2:W3:Y:S01]  /*a900*/  @P0 LDS.128 R80, [R79+UR44+0x400] ;  /* 0x0004002c4f500984 */ /* 0x0004e20008000c00 */
[----:B-1----:R-:W-:Y:S01]  /*a910*/  @P0 IMAD.IADD R3, R84, 0x1, R5 ;  /* 0x0000000154030824 */ /* 0x002fe200078e0205 */
[C---:B------:R-:W-:Y:S01]  /*a920*/  @P0 IADD3 R4, PT, PT, R100.reuse, R5, RZ ;  /* 0x0000000564040210 */ /* 0x040fe20007ffe0ff */
[C---:B------:R-:W-:Y:S01]  /*a930*/  @P0 IMAD.IADD R0, R100.reuse, 0x1, R7 ;  /* 0x0000000164000824 */ /* 0x040fe200078e0207 */
[----:B------:R2:W4:Y:S02]  /*a940*/  @P0 LDS.128 R88, [R2+0x400] ;  /* 0x0004000002580984 */ /* 0x0005240000000c00 */
[----:B------:R-:W-:Y:S02]  /*a950*/  @P0 IADD3 R100, PT, PT, R100, R3, RZ ;  /* 0x0000000364640210 */ /* 0x000fe40007ffe0ff */
[----:B------:R2:W1:Y:S04]  /*a960*/  @P0 LDS.128 R96, [R7+0x400] ;  /* 0x0004000007600984 */ /* 0x0004680000000c00 */
[----:B------:R2:W1:Y:S04]  /*a970*/  @P0 LDS.128 R104, [R0+0x400] ;  /* 0x0004000000680984 */ /* 0x0004680000000c00 */
[----:B------:R2:W1:Y:S04]  /*a980*/  @P0 LDS.128 R112, [R5+0x400] ;  /* 0x0004000005700984 */ /* 0x0004680000000c00 */
[----:B------:R2:W1:Y:S04]  /*a990*/  @P0 LDS.128 R120, [R4+0x400] ;  /* 0x0004000004780984 */ /* 0x0004680000000c00 */
[----:B------:R2:W1:Y:S04]  /*a9a0*/  @P0 LDS.128 R128, [R3+0x400] ;  /* 0x0004000003800984 */ /* 0x0004680000000c00 */
[----:B------:R2:W1:Y:S02]  /*a9b0*/  @P0 LDS.128 R136, [R100+0x400] ;  /* 0x0004000064880984 */ /* 0x0004640000000c00 */
.L_x_141:
[----:B------:R-:W-:Y:S05]  /*a9c0*/  BSYNC B1 ;  /* 0x0000000000017941 */ /* 0x000fea0003800000 */
.L_x_140:
[----:B--2---:R-:W-:Y:S05]  /*a9d0*/  VIADD R0, R71, 0xc0 ;  /* 0x000000c047007836 */ /* 0x004fea0000000000 */
[----:B------:R-:W-:Y:S04]  /*a9e0*/  SHF.R.U32.HI R0, RZ, 0x15, R0 ;  /* 0x00000015ff007819 */ /* 0x000fe80000011600 */
[----:B------:R-:W-:Y:S11]  /*a9f0*/  LOP3.LUT P0, RZ, R0, 0x3, R151, 0x48, !PT ;  /* 0x0000000300ff7812 */ /* 0x000ff60007804897 */
[----:B------:R-:W-:Y:S02]  /*aa00*/  @!UPT UIADD3 URZ, UPT, UPT, URZ, URZ, URZ ;  /* 0x000000fffffff290 */ /* 0x000fe4000fffe0ff */
[----:B------:R-:W-:Y:S05]  /*aa10*/  @!P0 BRA `(.L_x_145) ;  /* 0x0000000000408947 */ /* 0x000fea0003800000 */
[----:B------:R-:W2:Y:S01]  /*aa20*/  LDCU.64 UR8, c[0x4][0x70] ;  /* 0x01000e00ff0877ac */ /* 0x000ea20008000a00 */
[----:B------:R-:W-:Y:S01]  /*aa30*/  MOV R3, 0x0 ;  /* 0x0000000000037802 */ /* 0x000fe20000000f00 */
[----:B------:R-:W-:Y:S02]  /*aa40*/  HFMA2 R12, -RZ, RZ, 0, 5.9604644775390625e-08 ;  /* 0x00000001ff0c7431 */ /* 0x000fe400000001ff */
[----:B-1----:R-:W-:Y:S02]  /*aa50*/  IMAD.MOV.U32 R8, RZ, RZ, 0x192 ;  /* 0x00000192ff087424 */ /* 0x002fe400078e00ff */
[----:B------:R-:W-:Y:S01]  /*aa60*/  IMAD.MOV.U32 R13, RZ, RZ, RZ ;  /* 0x000000ffff0d7224 */ /* 0x000fe200078e00ff */
[----:B------:R-:W1:Y:S01]  /*aa70*/  LDCU.64 UR6, c[0x4][0x78] ;  /* 0x01000f00ff0677ac */ /* 0x000e620008000a00 */
[----:B------:R-:W3:Y:S01]  /*aa80*/  LDC.64 R2, c[0x4][R3] ;  /* 0x0100000003027b82 */ /* 0x000ee20000000a00 */
[----:B------:R-:W5:Y:S01]  /*aa90*/  LDCU.64 UR4, c[0x4][0x10] ;  /* 0x01000200ff0477ac */ /* 0x000f620008000a00 */
[----:B--2---:R-:W-:Y:S01]  /*aaa0*/  MOV R5, UR9 ;  /* 0x0000000900057c02 */ /* 0x004fe20008000f00 */
[----:B------:R-:W-:Y:S01]  /*aab0*/  IMAD.U32 R4, RZ, RZ, UR8 ;  /* 0x00000008ff047e24 */ /* 0x000fe2000f8e00ff */
[----:B-1----:R-:W-:Y:S01]  /*aac0*/  MOV R7, UR7 ;  /* 0x0000000700077c02 */ /* 0x002fe20008000f00 */
[----:B------:R-:W-:Y:S01]  /*aad0*/  IMAD.U32 R6, RZ, RZ, UR6 ;  /* 0x00000006ff067e24 */ /* 0x000fe2000f8e00ff */
[----:B-----5:R-:W-:Y:S01]  /*aae0*/  MOV R11, UR5 ;  /* 0x00000005000b7c02 */ /* 0x020fe20008000f00 */
[----:B------:R-:W-:Y:S02]  /*aaf0*/  IMAD.U32 R10, RZ, RZ, UR4 ;  /* 0x00000004ff0a7e24 */ /* 0x000fe4000f8e00ff */
[----:B------:R-:W-:Y:S07]  /*ab00*/  LEPC R20, `(.L_x_145) ;  /* 0x000000001014794e */ /* 0x000fee0000000000 */
[----:B---34-:R-:W-:Y:S05]  /*ab10*/  CALL.ABS.NOINC R2 ;  /* 0x0000000002007343 */ /* 0x018fea0003c00000 */
.L_x_145:
[----:B------:R-:W-:Y:S01]  /*ab20*/  ISETP.NE.AND P0, PT, R163, RZ, PT ;  /* 0x000000ffa300720c */ /* 0x000fe20003f05270 */
[----:B------:R-:W-:Y:S05]  /*ab30*/  WARPSYNC.ALL ;  /* 0x0000000000007948 */ /* 0x000fea0003800000 */
[----:B------:R-:W-:Y:S01]  /*ab40*/  R2UR UR4, R71 ;  /* 0x00000000470472ca */ /* 0x000fe200000e0000 */
[--C-:B---3--:R-:W-:Y:S01]  /*ab50*/  HADD2.F32 R72, -RZ, R80.reuse.H0_H0 ;  /* 0x20000050ff487230 */ /* 0x108fe20000004100 */
[----:B------:R-:W-:Y:S01]  /*ab60*/  IADD3 R167, PT, PT, R167, 0x120, RZ ;  /* 0x00000120a7a77810 */ /* 0x000fe20007ffe0ff */
[----:B------:R-:W-:Y:S01]  /*ab70*/  HADD2.F32 R74, -RZ, R80.H1_H1 ;  /* 0x30000050ff4a7230 */ /* 0x000fe20000004100 */
[----:B------:R-:W-:Y:S01]  /*ab80*/  BSSY.RECONVERGENT B0, `(.L_x_146) ;  /* 0x00000fd000007945 */ /* 0x000fe20003800200 */
[--C-:B------:R-:W-:Y:S01]  /*ab90*/  HADD2.F32 R75, -RZ, R81.reuse.H0_H0 ;  /* 0x20000051ff4b7230 */ /* 0x100fe20000004100 */
[----:B------:R-:W-:Y:S01]  /*aba0*/  LOP3.LUT R167, R167, 0xfefffff8, RZ, 0xc0, !PT ;  /* 0xfefffff8a7a77812 */ /* 0x000fe200078ec0ff */
[----:B------:R-:W-:Y:S02]  /*abb0*/  HADD2.F32 R76, -RZ, R81.H1_H1 ;  /* 0x30000051ff4c7230 */ /* 0x000fe40000004100 */
[--C-:B------:R-:W-:Y:S02]  /*abc0*/  HADD2.F32 R77, -RZ, R82.reuse.H0_H0 ;  /* 0x20000052ff4d7230 */ /* 0x100fe40000004100 */
[----:B------:R-:W-:Y:S02]  /*abd0*/  HADD2.F32 R78, -RZ, R82.H1_H1 ;  /* 0x30000052ff4e7230 */ /* 0x000fe40000004100 */
[----:B-1----:R-:W1:Y:S01]  /*abe0*/  LDTM.x64 R4, tmem[UR4+0xc0] ;  /* 0x0000c004000479ee */ /* 0x002e620008340000 */
[----:B------:R-:W-:Y:S01]  /*abf0*/  NOP ;  /* 0x0000000000007918 */ /* 0x000fe20000000000 */
[----:B-1----:R1:W-:Y:S01]  /*ac00*/  SYNCS.ARRIVE.TRANS64.RED.A1T0 RZ, [R167+URZ], RZ ;  /* 0x000000ffa7ff79a7 */ /* 0x0023e200081004ff */
[--C-:B------:R-:W-:Y:S02]  /*ac10*/  HADD2.F32 R79, -RZ, R83.reuse.H0_H0 ;  /* 0x20000053ff4f7230 */ /* 0x100fe40000004100 */
[----:B------:R-:W-:Y:S02]  /*ac20*/  HADD2.F32 R80, -RZ, R83.H1_H1 ;  /* 0x30000053ff507230 */ /* 0x000fe40000004100 */
[--C-:B----4-:R-:W-:Y:S02]  /*ac30*/  HADD2.F32 R81, -RZ, R88.reuse.H0_H0 ;  /* 0x20000058ff517230 */ /* 0x110fe40000004100 */
[----:B------:R-:W-:Y:S02]  /*ac40*/  HADD2.F32 R83, -RZ, R88.H1_H1 ;  /* 0x30000058ff537230 */ /* 0x000fe40000004100 */
[--C-:B------:R-:W-:Y:S02]  /*ac50*/  HADD2.F32 R82, -RZ, R89.reuse.H0_H0 ;  /* 0x20000059ff527230 */ /* 0x100fe40000004100 */
[----:B------:R-:W-:Y:S02]  /*ac60*/  HADD2.F32 R84, -RZ, R89.H1_H1 ;  /* 0x30000059ff547230 */ /* 0x000fe40000004100 */
[--C-:B------:R-:W-:Y:S02]  /*ac70*/  HADD2.F32 R85, -RZ, R90.reuse.H0_H0 ;  /* 0x2000005aff557230 */ /* 0x100fe40000004100 */
[----:B------:R-:W-:Y:S02]  /*ac80*/  HADD2.F32 R86, -RZ, R90.H1_H1 ;  /* 0x3000005aff567230 */ /* 0x000fe40000004100 */
[--C-:B------:R-:W-:Y:S02]  /*ac90*/  HADD2.F32 R87, -RZ, R91.reuse.H0_H0 ;  /* 0x2000005bff577230 */ /* 0x100fe40000004100 */
[----:B------:R-:W-:Y:S02]  /*aca0*/  HADD2.F32 R88, -RZ, R91.H1_H1 ;  /* 0x3000005bff587230 */ /* 0x000fe40000004100 */
[--C-:B------:R-:W-:Y:S02]  /*acb0*/  HADD2.F32 R89, -RZ, R96.reuse.H0_H0 ;  /* 0x20000060ff597230 */ /* 0x100fe40000004100 */
[C---:B------:R-:W-:Y:S01]  /*acc0*/  FMUL R4, R70.reuse, R4 ;  /* 0x0000000446047220 */ /* 0x040fe20000400000 */
[C---:B------:R-:W-:Y:S01]  /*acd0*/  FMUL R5, R70.reuse, R5 ;  /* 0x0000000546057220 */ /* 0x040fe20000400000 */
[C---:B------:R-:W-:Y:S01]  /*ace0*/  FMUL R6, R70.reuse, R6 ;  /* 0x0000000646067220 */ /* 0x040fe20000400000 */
[C---:B------:R-:W-:Y:S01]  /*acf0*/  FMUL R7, R70.reuse, R7 ;  /* 0x0000000746077220 */ /* 0x040fe20000400000 */
[C---:B------:R-:W-:Y:S01]  /*ad00*/  FFMA R4, R73.reuse, R72, R4 ;  /* 0x0000004849047223 */ /* 0x040fe20000000004 */
[C---:B------:R-:W-:Y:S01]  /*ad10*/  FFMA R5, R73.reuse, R74, R5 ;  /* 0x0000004a49057223 */ /* 0x040fe20000000005 */
[C---:B------:R-:W-:Y:S01]  /*ad20*/  FFMA R6, R73.reuse, R75, R6 ;  /* 0x0000004b49067223 */ /* 0x040fe20000000006 */
[----:B------:R-:W-:Y:S01]  /*ad30*/  FFMA R7, R73, R76, R7 ;  /* 0x0000004c49077223 */ /* 0x000fe20000000007 */
[C---:B------:R-:W-:Y:S01]  /*ad40*/  FMUL R8, R70.reuse, R8 ;  /* 0x0000000846087220 */ /* 0x040fe20000400000 */
[C---:B------:R-:W-:Y:S01]  /*ad50*/  FMUL R9, R70.reuse, R9 ;  /* 0x0000000946097220 */ /* 0x040fe20000400000 */
[----:B------:R-:W-:Y:S01]  /*ad60*/  F2FP.F16.F32.PACK_AB R4, R5, R4 ;  /* 0x000000040504723e */ /* 0x000fe200000000ff */
[C---:B------:R-:W-:Y:S01]  /*ad70*/  FMUL R10, R70.reuse, R10 ;  /* 0x0000000a460a7220 */ /* 0x040fe20000400000 */
[----:B------:R-:W-:Y:S01]  /*ad80*/  F2FP.F16.F32.PACK_AB R5, R7, R6 ;  /* 0x000000060705723e */ /* 0x000fe200000000ff */
[C---:B------:R-:W-:Y:S01]  /*ad90*/  FFMA R8, R73.reuse, R77, R8 ;  /* 0x0000004d49087223 */ /* 0x040fe20000000008 */
[C---:B------:R-:W-:Y:S01]  /*ada0*/  FFMA R9, R73.reuse, R78, R9 ;  /* 0x0000004e49097223 */ /* 0x040fe20000000009 */
[----:B------:R-:W-:Y:S01]  /*adb0*/  FFMA R10, R73, R79, R10 ;  /* 0x0000004f490a7223 */ /* 0x000fe2000000000a */
[C---:B------:R-:W-:Y:S01]  /*adc0*/  FMUL R11, R70.reuse, R11 ;  /* 0x0000000b460b7220 */ /* 0x040fe20000400000 */
[C---:B------:R-:W-:Y:S01]  /*add0*/  FMUL R0, R70.reuse, R12 ;  /* 0x0000000c46007220 */ /* 0x040fe20000400000 */
[C---:B------:R-:W-:Y:S01]  /*ade0*/  FMUL R2, R70.reuse, R13 ;  /* 0x0000000d46027220 */ /* 0x040fe20000400000 */
[----:B------:R-:W-:Y:S01]  /*adf0*/  F2FP.F16.F32.PACK_AB R6, R9, R8 ;  /* 0x000000080906723e */ /* 0x000fe200000000ff */
[C---:B------:R-:W-:Y:S01]  /*ae00*/  FFMA R11, R73.reuse, R80, R11 ;  /* 0x00000050490b7223 */ /* 0x040fe2000000000b */
[C---:B------:R-:W-:Y:S01]  /*ae10*/  FFMA R0, R73.reuse, R81, R0 ;  /* 0x0000005149007223 */ /* 0x040fe20000000000 */
[----:B------:R-:W-:Y:S01]  /*ae20*/  FFMA R2, R73, R83, R2 ;  /* 0x0000005349027223 */ /* 0x000fe20000000002 */
[C---:B------:R-:W-:Y:S01]  /*ae30*/  FMUL R3, R70.reuse, R14 ;  /* 0x0000000e46037220 */ /* 0x040fe20000400000 */
[C---:B------:R-:W-:Y:S01]  /*ae40*/  FMUL R15, R70.reuse, R15 ;  /* 0x0000000f460f7220 */ /* 0x040fe20000400000 */
[----:B------:R-:W-:Y:S01]  /*ae50*/  F2FP.F16.F32.PACK_AB R7, R11, R10 ;  /* 0x0000000a0b07723e */ /* 0x000fe200000000ff */
[----:B------:R-:W-:Y:S01]  /*ae60*/  FMUL R12, R70, R16 ;  /* 0x00000010460c7220 */ /* 0x000fe20000400000 */
[----:B------:R-:W-:Y:S01]  /*ae70*/  F2FP.F16.F32.PACK_AB R8, R2, R0 ;  /* 0x000000000208723e */ /* 0x000fe200000000ff */
[C---:B------:R-:W-:Y:S01]  /*ae80*/  FFMA R3, R73.reuse, R82, R3 ;  /* 0x0000005249037223 */ /* 0x040fe20000000003 */
[C---:B------:R-:W-:Y:S01]  /*ae90*/  FFMA R15, R73.reuse, R84, R15 ;  /* 0x00000054490f7223 */ /* 0x040fe2000000000f */
[----:B------:R1:W-:Y:S01]  /*aea0*/  STS.128 [R166+UR44+0xc400], R4 ;  /* 0x00c40004a6007988 */ /* 0x0003e20008000c2c */
[----:B------:R-:W-:Y:S01]  /*aeb0*/  FFMA R12, R73, R85, R12 ;  /* 0x00000055490c7223 */ /* 0x000fe2000000000c */
[C---:B------:R-:W-:Y:S01]  /*aec0*/  FMUL R13, R70.reuse, R17 ;  /* 0x00000011460d7220 */ /* 0x040fe20000400000 */
[C---:B------:R-:W-:Y:S01]  /*aed0*/  FMUL R14, R70.reuse, R18 ;  /* 0x00000012460e7220 */ /* 0x040fe20000400000 */
[----:B------:R-:W-:Y:S01]  /*aee0*/  F2FP.F16.F32.PACK_AB R9, R15, R3 ;  /* 0x000000030f09723e */ /* 0x000fe200000000ff */
[C---:B------:R-:W-:Y:S01]  /*aef0*/  FMUL R19, R70.reuse, R19 ;  /* 0x0000001346137220 */ /* 0x040fe20000400000 */
[C---:B------:R-:W-:Y:S01]  /*af00*/  FFMA R13, R73.reuse, R86, R13 ;  /* 0x00000056490d7223 */ /* 0x040fe2000000000d */
[C---:B------:R-:W-:Y:S01]  /*af10*/  FFMA R14, R73.reuse, R87, R14 ;  /* 0x00000057490e7223 */ /* 0x040fe2000000000e */
[----:B------:R-:W-:Y:S02]  /*af20*/  HADD2.F32 R90, -RZ, R96.H1_H1 ;  /* 0x30000060ff5a7230 */ /* 0x000fe40000004100 */
[----:B------:R-:W-:Y:S01]  /*af30*/  FFMA R19, R73, R88, R19 ;  /* 0x0000005849137223 */ /* 0x000fe20000000013 */
[C---:B------:R-:W-:Y:S01]  /*af40*/  FMUL R16, R70.reuse, R20 ;  /* 0x0000001446107220 */ /* 0x040fe20000400000 */
[----:B------:R-:W-:Y:S01]  /*af50*/  F2FP.F16.F32.PACK_AB R10, R13, R12 ;  /* 0x0000000c0d0a723e */ /* 0x000fe200000000ff */
[--C-:B------:R-:W-:Y:S02]  /*af60*/  HADD2.F32 R91, -RZ, R97.reuse.H0_H0 ;  /* 0x20000061ff5b7230 */ /* 0x100fe40000004100 */
[C---:B------:R-:W-:Y:S01]  /*af70*/  FMUL R17, R70.reuse, R21 ;  /* 0x0000001546117220 */ /* 0x040fe20000400000 */
[----:B------:R-:W-:Y:S01]  /*af80*/  F2FP.F16.F32.PACK_AB R11, R19, R14 ;  /* 0x0000000e130b723e */ /* 0x000fe200000000ff */
[C---:B------:R-:W-:Y:S01]  /*af90*/  FFMA R16, R73.reuse, R89, R16 ;  /* 0x0000005949107223 */ /* 0x040fe20000000010 */
[----:B------:R-:W-:Y:S02]  /*afa0*/  HADD2.F32 R92, -RZ, R97.H1_H1 ;  /* 0x30000061ff5c7230 */ /* 0x000fe40000004100 */
[----:B------:R-:W-:Y:S01]  /*afb0*/  FFMA R17, R73, R90, R17 ;  /* 0x0000005a49117223 */ /* 0x000fe20000000011 */
[C---:B------:R-:W-:Y:S01]  /*afc0*/  FMUL R18, R70.reuse, R22 ;  /* 0x0000001646127220 */ /* 0x040fe20000400000 */
[----:B------:R1:W-:Y:S01]  /*afd0*/  STS.128 [R168+0xc400], R8 ;  /* 0x00c40008a8007388 */ /* 0x0003e20000000c00 */
[--C-:B------:R-:W-:Y:S02]  /*afe0*/  HADD2.F32 R93, -RZ, R98.reuse.H0_H0 ;  /* 0x20000062ff5d7230 */ /* 0x100fe40000004100 */
[C---:B------:R-:W-:Y:S01]  /*aff0*/  FMUL R23, R70.reuse, R23 ;  /* 0x0000001746177220 */ /* 0x040fe20000400000 */
[----:B------:R-:W-:Y:S01]  /*b000*/  F2FP.F16.F32.PACK_AB R16, R17, R16 ;  /* 0x000000101110723e */ /* 0x000fe200000000ff */
[C---:B------:R-:W-:Y:S01]  /*b010*/  FFMA R18, R73.reuse, R91, R18 ;  /* 0x0000005b49127223 */ /* 0x040fe20000000012 */
[----:B------:R-:W-:Y:S02]  /*b020*/  HADD2.F32 R94, -RZ, R98.H1_H1 ;  /* 0x30000062ff5e7230 */ /* 0x000fe40000004100 */
[----:B------:R-:W-:Y:S01]  /*b030*/  FFMA R23, R73, R92, R23 ;  /* 0x0000005c49177223 */ /* 0x000fe20000000017 */
[C---:B------:R-:W-:Y:S01]  /*b040*/  FMUL R20, R70.reuse, R24 ;  /* 0x0000001846147220 */ /* 0x040fe20000400000 */
[--C-:B------:R-:W-:Y:S02]  /*b050*/  HADD2.F32 R95, -RZ, R99.reuse.H0_H0 ;  /* 0x20000063ff5f7230 */ /* 0x100fe40000004100 */
[C---:B------:R-:W-:Y:S01]  /*b060*/  FMUL R21, R70.reuse, R25 ;  /* 0x0000001946157220 */ /* 0x040fe20000400000 */
[----:B------:R-:W-:Y:S01]  /*b070*/  HADD2.F32 R96, -RZ, R99.H1_H1 ;  /* 0x30000063ff607230 */ /* 0x000fe20000004100 */
[----:B------:R-:W-:Y:S01]  /*b080*/  F2FP.F16.F32.PACK_AB R17, R23, R18 ;  /* 0x000000121711723e */ /* 0x000fe200000000ff */
[C---:B------:R-:W-:Y:S01]  /*b090*/  FFMA R20, R73.reuse, R93, R20 ;  /* 0x0000005d49147223 */ /* 0x040fe20000000014 */
        /* <DEDUP_REMOVED lines=16> */
[--C-:B------:R-:W-:Y:S01]  /*b1a0*/  HADD2.F32 R101, -RZ, R106.reuse.H0_H0 ;  /* 0x2000006aff657230 */ /* 0x100fe20000004100 */
[----:B------:R1:W-:Y:S01]  /*b1b0*/  STS.128 [R165+0xc400], R16 ;  /* 0x00c40010a5007388 */ /* 0x0003e20000000c00 */
        /* <DEDUP_REMOVED lines=69> */
[C---:B------:R-:W-:Y:S01]  /*b610*/  FFMA R45, R73.reuse, R118, R45 ;  /* 0x00000076492d7223 */ /* 0x040fe2000000002d */
[C---:B------:R-:W-:Y:S01]  /*b620*/  FMUL R46, R70.reuse, R50 ;  /* 0x00000032462e7220 */ /* 0x040fe20000400000 */
[--C-:B------:R-:W-:Y:S02]  /*b630*/  HADD2.F32 R121, -RZ, R128.reuse.H0_H0 ;  /* 0x20000080ff797230 */ /* 0x100fe40000004100 */
[C---:B------:R-:W-:Y:S01]  /*b640*/  FMUL R51, R70.reuse, R51 ;  /* 0x0000003346337220 */ /* 0x040fe20000400000 */
[----:B------:R-:W-:Y:S02]  /*b650*/  HADD2.F32 R122, -RZ, R128.H1_H1 ;  /* 0x30000080ff7a7230 */ /* 0x000fe40000004100 */
[C---:B------:R-:W-:Y:S01]  /*b660*/  FMUL R48, R70.reuse, R52 ;  /* 0x0000003446307220 */ /* 0x040fe20000400000 */
[--C-:B------:R-:W-:Y:S02]  /*b670*/  HADD2.F32 R123, -RZ, R129.reuse.H0_H0 ;  /* 0x20000081ff7b7230 */ /* 0x100fe40000004100 */
[C---:B------:R-:W-:Y:S01]  /*b680*/  FMUL R49, R70.reuse, R53 ;  /* 0x0000003546317220 */ /* 0x040fe20000400000 */
[C---:B------:R-:W-:Y:S01]  /*b690*/  FFMA R46, R73.reuse, R119, R46 ;  /* 0x00000077492e7223 */ /* 0x040fe2000000002e */
[----:B------:R-:W-:Y:S02]  /*b6a0*/  HADD2.F32 R124, -RZ, R129.H1_H1 ;  /* 0x30000081ff7c7230 */ /* 0x000fe40000004100 */
[C---:B------:R-:W-:Y:S01]  /*b6b0*/  FMUL R50, R70.reuse, R54 ;  /* 0x0000003646327220 */ /* 0x040fe20000400000 */
[C---:B------:R-:W-:Y:S01]  /*b6c0*/  FFMA R51, R73.reuse, R120, R51 ;  /* 0x0000007849337223 */ /* 0x040fe20000000033 */
        /* <DEDUP_REMOVED lines=11> */
[----:B------:R-:W-:Y:S01]  /*b780*/  FFMA R55, R73, R124, R55 ;  /* 0x0000007c49377223 */ /* 0x000fe20000000037 */
[--C-:B------:R-:W-:Y:S02]  /*b790*/  HADD2.F32 R129, -RZ, R136.reuse.H0_H0 ;  /* 0x20000088ff817230 */ /* 0x100fe40000004100 */
[C---:B------:R-:W-:Y:S01]  /*b7a0*/  FMUL R59, R70.reuse, R59 ;  /* 0x0000003b463b7220 */ /* 0x040fe20000400000 */
[----:B------:R-:W-:Y:S01]  /*b7b0*/  F2FP.F16.F32.PACK_AB R42, R45, R44 ;  /* 0x0000002c2d2a723e */ /* 0x000fe200000000ff */
[----:B------:R-:W-:Y:S01]  /*b7c0*/  FFMA R52, R73, R125, R52 ;  /* 0x0000007d49347223 */ /* 0x000fe20000000034 */
[----:B------:R-:W-:Y:S01]  /*b7d0*/  F2FP.F16.F32.PACK_AB R43, R51, R46 ;  /* 0x0000002e332b723e */ /* 0x000fe200000000ff */
[----:B------:R-:W-:Y:S02]  /*b7e0*/  HADD2.F32 R130, -RZ, R136.H1_H1 ;  /* 0x30000088ff827230 */ /* 0x000fe40000004100 */
[C---:B------:R-:W-:Y:S01]  /*b7f0*/  FMUL R56, R70.reuse, R60 ;  /* 0x0000003c46387220 */ /* 0x040fe20000400000 */
[C---:B------:R-:W-:Y:S01]  /*b800*/  FFMA R53, R73.reuse, R126, R53 ;  /* 0x0000007e49357223 */ /* 0x040fe20000000035 */
[--C-:B------:R-:W-:Y:S01]  /*b810*/  HADD2.F32 R131, -RZ, R137.reuse.H0_H0 ;  /* 0x20000089ff837230 */ /* 0x100fe20000004100 */
[----:B------:R1:W-:Y:S01]  /*b820*/  STS.128 [R171+0xc400], R40 ;  /* 0x00c40028ab007388 */ /* 0x0003e20000000c00 */
        /* <DEDUP_REMOVED lines=15> */
[----:B------:R-:W-:Y:S02]  /*b920*/  HADD2.F32 R136, -RZ, R139.H1_H1 ;  /* 0x3000008bff887230 */ /* 0x000fe40000004100 */
[C---:B------:R-:W-:Y:S01]  /*b930*/  FMUL R62, R70.reuse, R66 ;  /* 0x00000042463e7220 */ /* 0x040fe20000400000 */
[----:B------:R-:W-:Y:S01]  /*b940*/  F2FP.F16.F32.PACK_AB R49, R55, R50 ;  /* 0x000000323731723e */ /* 0x000fe200000000ff */
        /* <DEDUP_REMOVED lines=32> */
.L_x_147:
[----:B------:R-:W-:Y:S05]  /*bb50*/  BSYNC.RECONVERGENT B0 ;  /* 0x0000000000007941 */ /* 0x000fea0003800200 */
.L_x_146:
[----:B------:R-:W-:Y:S01]  /*bb60*/  BAR.SYNC.DEFER_BLOCKING 0x1, 0x80 ;  /* 0x0042000000007b1d */ /* 0x000fe20000010000 */
[----:B------:R-:W-:Y:S01]  /*bb70*/  UISETP.NE.AND UP0, UPT, UR52, -0x4, UPT ;  /* 0xfffffffc3400788c */ /* 0x000fe2000bf05270 */
[----:B------:R-:W-:Y:S08]  /*bb80*/  IADD3 R68, PT, PT, R68, 0x1, RZ ;  /* 0x0000000144447810 */ /* 0x000ff00007ffe0ff */
[----:B------:R-:W-:Y:S05]  /*bb90*/  BRA.U !UP0, `(.L_x_148) ;  /* 0x0000000108287547 */ /* 0x000fea000b800000 */
[----:B------:R-:W-:Y:S01]  /*bba0*/  ISETP.NE.AND P0, PT, R164, RZ, PT ;  /* 0x000000ffa400720c */ /* 0x000fe20003f05270 */
[----:B------:R-:W-:Y:S01]  /*bbb0*/  IMAD.U32 R3, RZ, RZ, UR46 ;  /* 0x0000002eff037e24 */ /* 0x000fe2000f8e00ff */
[----:B------:R-:W-:Y:S01]  /*bbc0*/  UIADD3 UR4, UPT, UPT, UR46, 0x1, URZ ;  /* 0x000000012e047890 */ /* 0x000fe2000fffe0ff */
[----:B------:R-:W-:Y:S03]  /*bbd0*/  IMAD.U32 R0, RZ, RZ, UR47 ;  /* 0x0000002fff007e24 */ /* 0x000fe6000f8e00ff */
[----:B------:R-:W-:Y:S04]  /*bbe0*/  UISETP.NE.AND UP0, UPT, UR4, 0x4, UPT ;  /* 0x000000040400788c */ /* 0x000fe8000bf05270 */
[----:B------:R-:W-:Y:S03]  /*bbf0*/  USEL UR46, UR4, URZ, UP0 ;  /* 0x000000ff042e7287 */ /* 0x000fe60008000000 */
[----:B------:R-:W-:Y:S05]  /*bc00*/  @P0 LEA R3, R3, UR44, 0x3 ;  /* 0x0000002c03030c11 */ /* 0x000fea000f8e18ff */
[----:B------:R-:W-:Y:S05]  /*bc10*/  @P0 VIADD R3, R3, 0xc0 ;  /* 0x000000c003030836 */ /* 0x000fea0000000000 */
[----:B------:R-:W-:Y:S04]  /*bc20*/  @P0 PRMT R0, R0, 0x654, R3 ;  /* 0x0000065400000816 */ /* 0x000fe80000000003 */
[----:B------:R2:W-:Y:S03]  /*bc30*/  @P0 SYNCS.ARRIVE.TRANS64.RED.A1T0 RZ, [R0+URZ], RZ ;  /* 0x000000ff00ff09a7 */ /* 0x0005e600081004ff */
.L_x_148:
[----:B------:R-:W-:Y:S01]  /*bc40*/  R2UR UR4, R152 ;  /* 0x00000000980472ca */ /* 0x000fe200000e0000 */
[----:B------:R-:W-:Y:S01]  /*bc50*/  UISETP.NE.AND UP0, UPT, UR62, URZ, UPT ;  /* 0x000000ff3e00728c */ /* 0x000fe2000bf05270 */
[----:B------:R-:W-:Y:S01]  /*bc60*/  ISETP.NE.AND P0, PT, R155, 0x2, PT ;  /* 0x000000029b00780c */ /* 0x000fe20003f05270 */
[----:B------:R-:W-:Y:S01]  /*bc70*/  UIADD3 UR16, UPT, UPT, UR38, UR63, URZ ;  /* 0x0000003f26107290 */ /* 0x000fe2000fffe0ff */
[----:B------:R-:W-:Y:S01]  /*bc80*/  ISETP.NE.AND P1, PT, R68, 0x2, PT ;  /* 0x000000024400780c */ /* 0x000fe20003f25270 */
[----:B------:R-:W-:Y:S01]  /*bc90*/  UIADD3 UR52, UPT, UPT, UR52, 0x4, URZ ;  /* 0x0000000434347890 */ /* 0x000fe2000fffe0ff */
[----:B------:R-:W-:Y:S01]  /*bca0*/  SEL R3, RZ, 0x1, P0 ;  /* 0x00000001ff037807 */ /* 0x000fe20000000000 */
[----:B------:R-:W-:Y:S01]  /*bcb0*/  UMOV UR36, UR61 ;  /* 0x0000003d00247c82 */ /* 0x000fe20008000000 */
[----:B--2---:R-:W-:Y:S02]  /*bcc0*/  SEL R0, RZ, 0x1, P1 ;  /* 0x00000001ff007807 */ /* 0x004fe40000800000 */
[----:B------:R-:W-:Y:S02]  /*bcd0*/  LOP3.LUT R158, R158, R3, RZ, 0x3c, !PT ;  /* 0x000000039e9e7212 */ /* 0x000fe400078e3cff */
[----:B------:R-:W-:Y:S01]  /*bce0*/  LOP3.LUT R159, R159, R0, RZ, 0x3c, !PT ;  /* 0x000000009f9f7212 */ /* 0x000fe200078e3cff */
[----:B------:R-:W-:Y:S01]  /*bcf0*/  UIADD3 UR20, UPT, UPT, UR37, UR4, URZ ;  /* 0x0000000425147290 */ /* 0x000fe2000fffe0ff */
[----:B------:R-:W-:Y:S02]  /*bd00*/  SEL R155, R155, RZ, P0 ;  /* 0x000000ff9b9b7207 */ /* 0x000fe40000000000 */
[----:B------:R-:W-:Y:S01]  /*bd10*/  SEL R68, R68, RZ, P1 ;  /* 0x000000ff44447207 */ /* 0x000fe20000800000 */
[----:B------:R-:W-:Y:S08]  /*bd20*/  BRA.U UP0, `(.L_x_149) ;  /* 0xffffff9d00b87547 */ /* 0x000ff0000b83ffff */
[----:B------:R-:W2:Y:S01]  /*bd30*/  LDCU.64 UR4, c[0x0][0x888] ;  /* 0x00011100ff0477ac */ /* 0x000ea20008000a00 */
[----:B------:R-:W3:Y:S01]  /*bd40*/  LDCU.64 UR6, c[0x0][0x890] ;  /* 0x00011200ff0677ac */ /* 0x000ee20008000a00 */
[----:B--2---:R-:W-:Y:S02]  /*bd50*/  ISETP.NE.U32.AND P2, PT, RZ, UR4, PT ;  /* 0x00000004ff007c0c */ /* 0x004fe4000bf45070 */
[----:B---3--:R-:W-:Y:S02]  /*bd60*/  ISETP.NE.U32.AND P1, PT, RZ, UR6, PT ;  /* 0x00000006ff007c0c */ /* 0x008fe4000bf25070 */
[----:B------:R-:W-:Y:S02]  /*bd70*/  ISETP.NE.AND.EX P2, PT, RZ, UR5, PT, P2 ;  /* 0x00000005ff007c0c */ /* 0x000fe4000bf45320 */
[----:B------:R-:W-:-:S13]  /*bd80*/  ISETP.NE.AND.EX P0, PT, RZ, UR7, PT, P1 ;  /* 0x00000007ff007c0c */ /* 0x000fda000bf05310 */
[----:B------:R-:W-:Y:S05]  /*bd90*/  @P2 BRA P0, `(.L_x_150) ;  /* 0x00000000003c2947 */ /* 0x000fea0000000000 */
[----:B------:R-:W-:-:S13]  /*bda0*/  ISETP.NE.AND.EX P1, PT, RZ, UR7, PT, P1 ;  /* 0x00000007ff007c0c */ /* 0x000fda000bf25310 */
[----:B------:R-:W-:Y:S05]  /*bdb0*/  @P1 BRA `(.L_x_151) ;  /* 0x00000000000c1947 */ /* 0x000fea0003800000 */
[----:B------:R-:W-:-:S13]  /*bdc0*/  FSETP.NEU.AND P0, PT, R73, RZ, PT ;  /* 0x000000ff4900720b */ /* 0x000fda0003f0d000 */
[----:B------:R-:W-:Y:S05]  /*bdd0*/  @!P0 EXIT ;  /* 0x000000000000894d */ /* 0x000fea0003800000 */
[----:B------:R-:W-:Y:S05]  /*bde0*/  BRA `(.L_x_150) ;  /* 0x0000000000287947 */ /* 0x000fea0003800000 */
.L_x_151:
[----:B------:R-:W-:Y:S01]  /*bdf0*/  ISETP.NE.AND P0, PT, R154, RZ, PT ;  /* 0x000000ff9a00720c */ /* 0x000fe20003f05270 */
[----:B------:R-:W-:-:S12]  /*be00*/  BSSY.RECONVERGENT B0, `(.L_x_150) ;  /* 0x0000008000007945 */ /* 0x000fd80003800200 */
[----:B------:R-:W-:Y:S05]  /*be10*/  @P0 BRA `(.L_x_152) ;  /* 0x0000000000100947 */ /* 0x000fea0003800000 */
[----:B------:R-:W-:-:S04]  /*be20*/  ISETP.NE.U32.AND P0, PT, RZ, UR4, PT ;  /* 0x00000004ff007c0c */ /* 0x000fc8000bf05070 */
[----:B------:R-:W-:-:S13]  /*be30*/  ISETP.NE.AND.EX P0, PT, RZ, UR5, PT, P0 ;  /* 0x00000005ff007c0c */ /* 0x000fda000bf05300 */
[----:B------:R-:W-:Y:S05]  /*be40*/  @!P0 EXIT ;  /* 0x000000000000894d */ /* 0x000fea0003800000 */
[----:B------:R-:W-:Y:S05]  /*be50*/  BRA `(.L_x_153) ;  /* 0x0000000000087947 */ /* 0x000fea0003800000 */
.L_x_152:
[----:B------:R-:W-:-:S13]  /*be60*/  FSETP.NEU.AND P0, PT, R73, RZ, PT ;  /* 0x000000ff4900720b */ /* 0x000fda0003f0d000 */
[----:B------:R-:W-:Y:S05]  /*be70*/  @!P0 EXIT ;  /* 0x000000000000894d */ /* 0x000fea0003800000 */
.L_x_153:
[----:B------:R-:W-:Y:S05]  /*be80*/  BSYNC.RECONVERGENT B0 ;  /* 0x0000000000007941 */ /* 0x000fea0003800200 */
.L_x_150:
[----:B------:R-:W-:Y:S01]  /*be90*/  ULEA UR6, UR46, UR44, 0x3 ;  /* 0x0000002c2e067291 */ /* 0x000fe2000f8e18ff */
[----:B------:R-:W-:-:S04]  /*bea0*/  DEPBAR.LE SB0, 0x0 ;  /* 0x000080000000791a */ /* 0x000fc80000000000 */
[----:B------:R-:W-:-:S04]  /*beb0*/  UIADD3 UR6, UPT, UPT, UR6, 0xc0, URZ ;  /* 0x000000c006067890 */ /* 0x000fc8000fffe0ff */
[----:B------:R-:W-:-:S09]  /*bec0*/  UPRMT UR6, UR47, 0x654, UR6 ;  /* 0x000006542f067896 */ /* 0x000fd20008000006 */
[----:B------:R-:W-:Y:S01]  /*bed0*/  SYNCS.ARRIVE.TRANS64.RED.A1T0 RZ, [UR6], RZ ;  /* 0x000000ffffff79a7 */ /* 0x000fe20008100406 */
[----:B------:R-:W-:Y:S05]  /*bee0*/  EXIT ;  /* 0x000000000000794d */ /* 0x000fea0003800000 */
.L_x_25:
[----:B---3--:R3:W4:Y:S02]  /*bef0*/  SYNCS.PHASECHK.TRANS64.TRYWAIT P0, [R3+URZ+0x140], R2 ;  /* 0x00014002030075a7 */ /* 0x00872400080011ff */
[----:B----4-:R-:W-:Y:S05]  /*bf00*/  @!P0 NANOSLEEP.SYNCS 0x989680 ;  /* 0x009896800000895d */ /* 0x010fea0003900000 */
[----:B------:R-:W4:Y:S02]  /*bf10*/  @!P0 SYNCS.PHASECHK.TRANS64 P0, [R3+URZ+0x140], R2 ;  /* 0x00014002030085a7 */ /* 0x000f2400080010ff */
[----:B----4-:R-:W-:Y:S05]  /*bf20*/  @!P0 BRA `(.L_x_25) ;  /* 0xfffffffc00f08947 */ /* 0x010fea000383ffff */
[----:B------:R-:W-:Y:S05]  /*bf30*/  BRA `(.L_x_154) ;  /* 0xffffff5c00447947 */ /* 0x000fea000383ffff */
.L_x_28:
[----:B--2---:R-:W-:-:S07]  /*bf40*/  MOV R0, UR33 ;  /* 0x0000002100007c02 */ /* 0x004fce0008000f00 */
.L_x_155:
[----:B--2---:R2:W3:Y:S02]  /*bf50*/  SYNCS.PHASECHK.TRANS64.TRYWAIT P0, [R0+URZ+0x50], R3 ;  /* 0x00005003000075a7 */ /* 0x0044e400080011ff */
[----:B---3--:R-:W-:Y:S05]  /*bf60*/  @!P0 NANOSLEEP.SYNCS 0x989680 ;  /* 0x009896800000895d */ /* 0x008fea0003900000 */
[----:B------:R-:W3:Y:S02]  /*bf70*/  @!P0 SYNCS.PHASECHK.TRANS64 P0, [R0+URZ+0x50], R3 ;  /* 0x00005003000085a7 */ /* 0x000ee400080010ff */
[----:B---3--:R-:W-:Y:S05]  /*bf80*/  @!P0 BRA `(.L_x_155) ;  /* 0xfffffffc00f08947 */ /* 0x008fea000383ffff */
[----:B------:R-:W-:Y:S05]  /*bf90*/  BRA `(.L_x_27) ;  /* 0xffffff5c009c7947 */ /* 0x000fea000383ffff */
.L_x_35:
[----:B-1----:R-:W-:-:S07]  /*bfa0*/  MOV R0, UR17 ;  /* 0x0000001100007c02 */ /* 0x002fce0008000f00 */
.L_x_156:
[----:B-1----:R1:W2:Y:S02]  /*bfb0*/  SYNCS.PHASECHK.TRANS64.TRYWAIT P0, [R0+URZ+0x50], R3 ;  /* 0x00005003000075a7 */ /* 0x0022a400080011ff */
[----:B--2---:R-:W-:Y:S05]  /*bfc0*/  @!P0 NANOSLEEP.SYNCS 0x989680 ;  /* 0x009896800000895d */ /* 0x004fea0003900000 */
[----:B------:R-:W2:Y:S02]  /*bfd0*/  @!P0 SYNCS.PHASECHK.TRANS64 P0, [R0+URZ+0x50], R3 ;  /* 0x00005003000085a7 */ /* 0x000ea400080010ff */
[----:B--2---:R-:W-:Y:S05]  /*bfe0*/  @!P0 BRA `(.L_x_156) ;  /* 0xfffffffc00f08947 */ /* 0x004fea000383ffff */
[----:B------:R-:W-:Y:S05]  /*bff0*/  BRA `(.L_x_34) ;  /* 0xffffff60006c7947 */ /* 0x000fea000383ffff */
.L_x_40:
[----:B-1----:R1:W2:Y:S02]  /*c000*/  SYNCS.PHASECHK.TRANS64.TRYWAIT P0, [R3+URZ+0xf0], R0 ;  /* 0x0000f000030075a7 */ /* 0x0022a400080011ff */
[----:B--2---:R-:W-:Y:S05]  /*c010*/  @!P0 NANOSLEEP.SYNCS 0x989680 ;  /* 0x009896800000895d */ /* 0x004fea0003900000 */
[----:B------:R-:W2:Y:S02]  /*c020*/  @!P0 SYNCS.PHASECHK.TRANS64 P0, [R3+URZ+0xf0], R0 ;  /* 0x0000f000030085a7 */ /* 0x000ea400080010ff */
[----:B--2---:R-:W-:Y:S05]  /*c030*/  @!P0 BRA `(.L_x_40) ;  /* 0xfffffffc00f08947 */ /* 0x004fea000383ffff */
[----:B------:R-:W-:Y:S05]  /*c040*/  BRA `(.L_x_157) ;  /* 0xffffff6400247947 */ /* 0x000fea000383ffff */
.L_x_44:
[----:B-1----:R-:W-:-:S07]  /*c050*/  MOV R0, UR4 ;  /* 0x0000000400007c02 */ /* 0x002fce0008000f00 */
.L_x_158:
[----:B-1----:R1:W2:Y:S02]  /*c060*/  SYNCS.PHASECHK.TRANS64.TRYWAIT P0, [R0+URZ], R3 ;  /* 0x00000003000075a7 */ /* 0x0022a400080011ff */
[----:B--2---:R-:W-:Y:S05]  /*c070*/  @!P0 NANOSLEEP.SYNCS 0x989680 ;  /* 0x009896800000895d */ /* 0x004fea0003900000 */
[----:B------:R-:W2:Y:S02]  /*c080*/  @!P0 SYNCS.PHASECHK.TRANS64 P0, [R0+URZ], R3 ;  /* 0x00000003000085a7 */ /* 0x000ea400080010ff */
[----:B--2---:R-:W-:Y:S05]  /*c090*/  @!P0 BRA `(.L_x_158) ;  /* 0xfffffffc00f08947 */ /* 0x004fea000383ffff */
[----:B------:R-:W-:Y:S05]  /*c0a0*/  BRA `(.L_x_159) ;  /* 0xffffff6800cc7947 */ /* 0x000fea000383ffff */
.L_x_45:
[----:B------:R-:W-:-:S07]  /*c0b0*/  MOV R0, UR5 ;  /* 0x0000000500007c02 */ /* 0x000fce0008000f00 */
.L_x_160:
[----:B-1----:R1:W2:Y:S02]  /*c0c0*/  SYNCS.PHASECHK.TRANS64.TRYWAIT P0, [R0+URZ], R3 ;  /* 0x00000003000075a7 */ /* 0x0022a400080011ff */
[----:B--2---:R-:W-:Y:S05]  /*c0d0*/  @!P0 NANOSLEEP.SYNCS 0x989680 ;  /* 0x009896800000895d */ /* 0x004fea0003900000 */
[----:B------:R-:W2:Y:S02]  /*c0e0*/  @!P0 SYNCS.PHASECHK.TRANS64 P0, [R0+URZ], R3 ;  /* 0x00000003000085a7 */ /* 0x000ea400080010ff */
[----:B--2---:R-:W-:Y:S05]  /*c0f0*/  @!P0 BRA `(.L_x_160) ;  /* 0xfffffffc00f08947 */ /* 0x004fea000383ffff */
[----:B------:R-:W-:Y:S05]  /*c100*/  BRA `(.L_x_161) ;  /* 0xffffff6800d87947 */ /* 0x000fea000383ffff */
.L_x_46:
[----:B------:R-:W-:-:S07]  /*c110*/  MOV R0, UR5 ;  /* 0x0000000500007c02 */ /* 0x000fce0008000f00 */
.L_x_162:
[----:B-1----:R1:W2:Y:S02]  /*c120*/  SYNCS.PHASECHK.TRANS64.TRYWAIT P0, [R0+URZ], R3 ;  /* 0x00000003000075a7 */ /* 0x0022a400080011ff */
[----:B--2---:R-:W-:Y:S05]  /*c130*/  @!P0 NANOSLEEP.SYNCS 0x989680 ;  /* 0x009896800000895d */ /* 0x004fea0003900000 */
[----:B------:R-:W2:Y:S02]  /*c140*/  @!P0 SYNCS.PHASECHK.TRANS64 P0, [R0+URZ], R3 ;  /* 0x00000003000085a7 */ /* 0x000ea400080010ff */
[----:B--2---:R-:W-:Y:S05]  /*c150*/  @!P0 BRA `(.L_x_162) ;  /* 0xfffffffc00f08947 */ /* 0x004fea000383ffff */
[----:B------:R-:W-:Y:S05]  /*c160*/  BRA `(.L_x_163) ;  /* 0xffffff6800e47947 */ /* 0x000fea000383ffff */
.L_x_47:
[----:B------:R-:W-:-:S07]  /*c170*/  MOV R0, UR5 ;  /* 0x0000000500007c02 */ /* 0x000fce0008000f00 */
.L_x_164:
[----:B-1----:R1:W2:Y:S02]  /*c180*/  SYNCS.PHASECHK.TRANS64.TRYWAIT P0, [R0+URZ], R3 ;  /* 0x00000003000075a7 */ /* 0x0022a400080011ff */
[----:B--2---:R-:W-:Y:S05]  /*c190*/  @!P0 NANOSLEEP.SYNCS 0x989680 ;  /* 0x009896800000895d */ /* 0x004fea0003900000 */
[----:B------:R-:W2:Y:S02]  /*c1a0*/  @!P0 SYNCS.PHASECHK.TRANS64 P0, [R0+URZ], R3 ;  /* 0x00000003000085a7 */ /* 0x000ea400080010ff */
[----:B--2---:R-:W-:Y:S05]  /*c1b0*/  @!P0 BRA `(.L_x_164) ;  /* 0xfffffffc00f08947 */ /* 0x004fea000383ffff */
[----:B------:R-:W-:Y:S05]  /*c1c0*/  BRA `(.L_x_165) ;  /* 0xffffff6800f07947 */ /* 0x000fea000383ffff */
.L_x_48:
[----:B------:R-:W-:-:S07]  /*c1d0*/  MOV R0, UR5 ;  /* 0x0000000500007c02 */ /* 0x000fce0008000f00 */
.L_x_166:
[----:B-1----:R1:W2:Y:S02]  /*c1e0*/  SYNCS.PHASECHK.TRANS64.TRYWAIT P0, [R0+URZ], R3 ;  /* 0x00000003000075a7 */ /* 0x0022a400080011ff */
[----:B--2---:R-:W-:Y:S05]  /*c1f0*/  @!P0 NANOSLEEP.SYNCS 0x989680 ;  /* 0x009896800000895d */ /* 0x004fea0003900000 */
[----:B------:R-:W2:Y:S02]  /*c200*/  @!P0 SYNCS.PHASECHK.TRANS64 P0, [R0+URZ], R3 ;  /* 0x00000003000085a7 */ /* 0x000ea400080010ff */
[----:B--2---:R-:W-:Y:S05]  /*c210*/  @!P0 BRA `(.L_x_166) ;  /* 0xfffffffc00f08947 */ /* 0x004fea000383ffff */
[----:B------:R-:W-:Y:S05]  /*c220*/  BRA `(.L_x_167) ;  /* 0xffffff6800fc7947 */ /* 0x000fea000383ffff */
.L_x_49:
[----:B------:R-:W-:-:S07]  /*c230*/  MOV R0, UR5 ;  /* 0x0000000500007c02 */ /* 0x000fce0008000f00 */
.L_x_168:
[----:B-1----:R1:W2:Y:S02]  /*c240*/  SYNCS.PHASECHK.TRANS64.TRYWAIT P0, [R0+URZ], R3 ;  /* 0x00000003000075a7 */ /* 0x0022a400080011ff */
[----:B--2---:R-:W-:Y:S05]  /*c250*/  @!P0 NANOSLEEP.SYNCS 0x989680 ;  /* 0x009896800000895d */ /* 0x004fea0003900000 */
[----:B------:R-:W2:Y:S02]  /*c260*/  @!P0 SYNCS.PHASECHK.TRANS64 P0, [R0+URZ], R3 ;  /* 0x00000003000085a7 */ /* 0x000ea400080010ff */
[----:B--2---:R-:W-:Y:S05]  /*c270*/  @!P0 BRA `(.L_x_168) ;  /* 0xfffffffc00f08947 */ /* 0x004fea000383ffff */
[----:B------:R-:W-:Y:S05]  /*c280*/  BRA `(.L_x_169) ;  /* 0xffffff6c00087947 */ /* 0x000fea000383ffff */
.L_x_50:
[----:B------:R-:W-:-:S07]  /*c290*/  MOV R0, UR5 ;  /* 0x0000000500007c02 */ /* 0x000fce0008000f00 */
.L_x_170:
[----:B-1----:R1:W2:Y:S02]  /*c2a0*/  SYNCS.PHASECHK.TRANS64.TRYWAIT P0, [R0+URZ], R3 ;  /* 0x00000003000075a7 */ /* 0x0022a400080011ff */
[----:B--2---:R-:W-:Y:S05]  /*c2b0*/  @!P0 NANOSLEEP.SYNCS 0x989680 ;  /* 0x009896800000895d */ /* 0x004fea0003900000 */
[----:B------:R-:W2:Y:S02]  /*c2c0*/  @!P0 SYNCS.PHASECHK.TRANS64 P0, [R0+URZ], R3 ;  /* 0x00000003000085a7 */ /* 0x000ea400080010ff */
[----:B--2---:R-:W-:Y:S05]  /*c2d0*/  @!P0 BRA `(.L_x_170) ;  /* 0xfffffffc00f08947 */ /* 0x004fea000383ffff */
[----:B------:R-:W-:Y:S05]  /*c2e0*/  BRA `(.L_x_171) ;  /* 0xffffff6c00147947 */ /* 0x000fea000383ffff */
.L_x_51:
[----:B------:R-:W-:-:S07]  /*c2f0*/  MOV R0, UR5 ;  /* 0x0000000500007c02 */ /* 0x000fce0008000f00 */
.L_x_172:
[----:B-1----:R1:W2:Y:S02]  /*c300*/  SYNCS.PHASECHK.TRANS64.TRYWAIT P0, [R0+URZ], R3 ;  /* 0x00000003000075a7 */ /* 0x0022a400080011ff */
[----:B--2---:R-:W-:Y:S05]  /*c310*/  @!P0 NANOSLEEP.SYNCS 0x989680 ;  /* 0x009896800000895d */ /* 0x004fea0003900000 */
[----:B------:R-:W2:Y:S02]  /*c320*/  @!P0 SYNCS.PHASECHK.TRANS64 P0, [R0+URZ], R3 ;  /* 0x00000003000085a7 */ /* 0x000ea400080010ff */
[----:B--2---:R-:W-:Y:S05]  /*c330*/  @!P0 BRA `(.L_x_172) ;  /* 0xfffffffc00f08947 */ /* 0x004fea000383ffff */
[----:B------:R-:W-:Y:S05]  /*c340*/  BRA `(.L_x_173) ;  /* 0xffffff6c00207947 */ /* 0x000fea000383ffff */
.L_x_52:
[----:B------:R-:W-:-:S07]  /*c350*/  MOV R0, UR5 ;  /* 0x0000000500007c02 */ /* 0x000fce0008000f00 */
.L_x_174:
[----:B-1----:R1:W2:Y:S02]  /*c360*/  SYNCS.PHASECHK.TRANS64.TRYWAIT P0, [R0+URZ], R3 ;  /* 0x00000003000075a7 */ /* 0x0022a400080011ff */
[----:B--2---:R-:W-:Y:S05]  /*c370*/  @!P0 NANOSLEEP.SYNCS 0x989680 ;  /* 0x009896800000895d */ /* 0x004fea0003900000 */
[----:B------:R-:W2:Y:S02]  /*c380*/  @!P0 SYNCS.PHASECHK.TRANS64 P0, [R0+URZ], R3 ;  /* 0x00000003000085a7 */ /* 0x000ea400080010ff */
[----:B--2---:R-:W-:Y:S05]  /*c390*/  @!P0 BRA `(.L_x_174) ;  /* 0xfffffffc00f08947 */ /* 0x004fea000383ffff */
[----:B------:R-:W-:Y:S05]  /*c3a0*/  BRA `(.L_x_175) ;  /* 0xffffff6c002c7947 */ /* 0x000fea000383ffff */
.L_x_55:
[----:B--2---:R2:W3:Y:S02]  /*c3b0*/  SYNCS.PHASECHK.TRANS64.TRYWAIT P0, [R2+URZ+0x130], R5 ;  /* 0x00013005020075a7 */ /* 0x0044e400080011ff */
[----:B---3--:R-:W-:Y:S05]  /*c3c0*/  @!P0 NANOSLEEP.SYNCS 0x989680 ;  /* 0x009896800000895d */ /* 0x008fea0003900000 */
[----:B------:R-:W3:Y:S02]  /*c3d0*/  @!P0 SYNCS.PHASECHK.TRANS64 P0, [R2+URZ+0x130], R5 ;  /* 0x00013005020085a7 */ /* 0x000ee400080010ff */
[----:B---3--:R-:W-:Y:S05]  /*c3e0*/  @!P0 BRA `(.L_x_55) ;  /* 0xfffffffc00f08947 */ /* 0x008fea000383ffff */
[----:B------:R-:W-:Y:S05]  /*c3f0*/  BRA `(.L_x_176) ;  /* 0xffffff6c00887947 */ /* 0x000fea000383ffff */
.L_x_56:
[----:B------:R-:W-:-:S07]  /*c400*/  MOV R2, UR4 ;  /* 0x0000000400027c02 */ /* 0x000fce0008000f00 */
.L_x_177:
[----:B--2---:R2:W3:Y:S02]  /*c410*/  SYNCS.PHASECHK.TRANS64.TRYWAIT P0, [R2+URZ+0x100], R5 ;  /* 0x00010005020075a7 */ /* 0x0044e400080011ff */
[----:B---3--:R-:W-:Y:S05]  /*c420*/  @!P0 NANOSLEEP.SYNCS 0x989680 ;  /* 0x009896800000895d */ /* 0x008fea0003900000 */
[----:B------:R-:W3:Y:S02]  /*c430*/  @!P0 SYNCS.PHASECHK.TRANS64 P0, [R2+URZ+0x100], R5 ;  /* 0x00010005020085a7 */ /* 0x000ee400080010ff */
[----:B---3--:R-:W-:Y:S05]  /*c440*/  @!P0 BRA `(.L_x_177) ;  /* 0xfffffffc00f08947 */ /* 0x008fea000383ffff */
[----:B------:R-:W-:Y:S05]  /*c450*/  BRA `(.L_x_178) ;  /* 0xffffff6c00987947 */ /* 0x000fea000383ffff */
.L_x_57:
[----:B--2---:R2:W3:Y:S02]  /*c460*/  SYNCS.PHASECHK.TRANS64.TRYWAIT P1, [R2+URZ+0xf0], R5 ;  /* 0x0000f005020075a7 */ /* 0x0044e400080211ff */
[----:B---3--:R-:W-:Y:S05]  /*c470*/  @!P1 NANOSLEEP.SYNCS 0x989680 ;  /* 0x009896800000995d */ /* 0x008fea0003900000 */
[----:B------:R-:W3:Y:S02]  /*c480*/  @!P1 SYNCS.PHASECHK.TRANS64 P1, [R2+URZ+0xf0], R5 ;  /* 0x0000f005020095a7 */ /* 0x000ee400080210ff */
[----:B---3--:R-:W-:Y:S05]  /*c490*/  @!P1 BRA `(.L_x_57) ;  /* 0xfffffffc00f09947 */ /* 0x008fea000383ffff */
[----:B------:R-:W-:Y:S05]  /*c4a0*/  BRA `(.L_x_179) ;  /* 0xffffff6c00c87947 */ /* 0x000fea000383ffff */
.L_x_60:
[----:B------:R-:W-:-:S07]  /*c4b0*/  MOV R0, UR4 ;  /* 0x0000000400007c02 */ /* 0x000fce0008000f00 */
.L_x_180:
[----:B--2---:R2:W3:Y:S02]  /*c4c0*/  SYNCS.PHASECHK.TRANS64.TRYWAIT P0, [R0+URZ+0x100], R3 ;  /* 0x00010003000075a7 */ /* 0x0044e400080011ff */
[----:B---3--:R-:W-:Y:S05]  /*c4d0*/  @!P0 NANOSLEEP.SYNCS 0x989680 ;  /* 0x009896800000895d */ /* 0x008fea0003900000 */
[----:B------:R-:W3:Y:S02]  /*c4e0*/  @!P0 SYNCS.PHASECHK.TRANS64 P0, [R0+URZ+0x100], R3 ;  /* 0x00010003000085a7 */ /* 0x000ee400080010ff */
[----:B---3--:R-:W-:Y:S05]  /*c4f0*/  @!P0 BRA `(.L_x_180) ;  /* 0xfffffffc00f08947 */ /* 0x008fea000383ffff */
[----:B------:R-:W-:Y:S05]  /*c500*/  BRA `(.L_x_59) ;  /* 0xffffff70001c7947 */ /* 0x000fea000383ffff */
.L_x_69:
[----:B--2---:R-:W-:-:S04]  /*c510*/  MOV R0, UR5 ;  /* 0x0000000500007c02 */ /* 0x004fc80008000f00 */
[----:B------:R2:W3:Y:S03]  /*c520*/  SYNCS.PHASECHK.TRANS64.TRYWAIT P0, [R0+URZ+0x8], R7 ;  /* 0x00000807000075a7 */ /* 0x0004e600080011ff */
[----:B---3--:R-:W-:Y:S05]  /*c530*/  @!P0 NANOSLEEP.SYNCS 0x989680 ;  /* 0x009896800000895d */ /* 0x008fea0003900000 */
[----:B------:R-:W3:Y:S02]  /*c540*/  @!P0 SYNCS.PHASECHK.TRANS64 P0, [R0+URZ+0x8], R7 ;  /* 0x00000807000085a7 */ /* 0x000ee400080010ff */
[----:B---3--:R-:W-:Y:S05]  /*c550*/  @!P0 BRA `(.L_x_69) ;  /* 0xfffffffc00ec8947 */ /* 0x008fea000383ffff */
[----:B------:R-:W-:Y:S05]  /*c560*/  BRA `(.L_x_68) ;  /* 0xffffff7000d07947 */ /* 0x000fea000383ffff */
.L_x_71:
[----:B------:R-:W-:Y:S01]  /*c570*/  BSSY B0, `(.L_x_181) ;  /* 0x0000006000007945 */ /* 0x000fe20003800000 */
[----:B------:R-:W-:-:S07]  /*c580*/  MOV R15, 0xffffffff ;  /* 0xffffffff000f7802 */ /* 0x000fce0000000f00 */
[----:B-12--5:R-:W-:Y:S05]  /*c590*/  WARPSYNC.COLLECTIVE R15, `(.L_x_182) ;  /* 0x000000000f0c7348 */ /* 0x026fea0003c00000 */
[----:B------:R-:W-:Y:S02]  /*c5a0*/  ELECT P6, UR79, PT ;  /* 0x00000000004f782f */ /* 0x000fe400038c0000 */
[----:B------:R-:W-:Y:S01]  /*c5b0*/  MOV R14, UR79 ;  /* 0x0000004f000e7c02 */ /* 0x000fe20008000f00 */
[----:B-12--5:R-:W-:Y:S10]  /*c5c0*/  ENDCOLLECTIVE ;  /* 0x000000000000791b */ /* 0x026ff40003800000 */
.L_x_182:
[----:B------:R-:W-:Y:S05]  /*c5d0*/  BSYNC B0 ;  /* 0x0000000000007941 */ /* 0x000fea0003800000 */
.L_x_181:
[----:B------:R-:W-:Y:S05]  /*c5e0*/  BRA `(.L_x_183) ;  /* 0xffffff7400007947 */ /* 0x000fea000383ffff */
.L_x_73:
[----:B--2---:R-:W-:-:S04]  /*c5f0*/  MOV R0, UR5 ;  /* 0x0000000500007c02 */ /* 0x004fc80008000f00 */
[----:B------:R2:W3:Y:S03]  /*c600*/  SYNCS.PHASECHK.TRANS64.TRYWAIT P0, [R0+URZ+0x8], R5 ;  /* 0x00000805000075a7 */ /* 0x0004e600080011ff */
[----:B---3--:R-:W-:Y:S05]  /*c610*/  @!P0 NANOSLEEP.SYNCS 0x989680 ;  /* 0x009896800000895d */ /* 0x008fea0003900000 */
[----:B------:R-:W3:Y:S02]  /*c620*/  @!P0 SYNCS.PHASECHK.TRANS64 P0, [R0+URZ+0x8], R5 ;  /* 0x00000805000085a7 */ /* 0x000ee400080010ff */
[----:B---3--:R-:W-:Y:S05]  /*c630*/  @!P0 BRA `(.L_x_73) ;  /* 0xfffffffc00ec8947 */ /* 0x008fea000383ffff */
[----:B------:R-:W-:Y:S05]  /*c640*/  BRA `(.L_x_72) ;  /* 0xffffff7400047947 */ /* 0x000fea000383ffff */
.L_x_74:
[----:B-1----:R1:W2:Y:S02]  /*c650*/  SYNCS.PHASECHK.TRANS64.TRYWAIT P0, [R0+URZ+0xf0], R5 ;  /* 0x0000f005000075a7 */ /* 0x0022a400080011ff */
[----:B--2---:R-:W-:Y:S05]  /*c660*/  @!P0 NANOSLEEP.SYNCS 0x989680 ;  /* 0x009896800000895d */ /* 0x004fea0003900000 */
[----:B------:R-:W2:Y:S02]  /*c670*/  @!P0 SYNCS.PHASECHK.TRANS64 P0, [R0+URZ+0xf0], R5 ;  /* 0x0000f005000085a7 */ /* 0x000ea400080010ff */
[----:B--2---:R-:W-:Y:S05]  /*c680*/  @!P0 BRA `(.L_x_74) ;  /* 0xfffffffc00f08947 */ /* 0x004fea000383ffff */
[----:B------:R-:W-:Y:S05]  /*c690*/  BRA `(.L_x_184) ;  /* 0xffffff7400e07947 */ /* 0x000fea000383ffff */
.L_x_76:
[----:B------:R-:W-:-:S07]  /*c6a0*/  MOV R0, UR23 ;  /* 0x0000001700007c02 */ /* 0x000fce0008000f00 */
.L_x_185:
[----:B-1----:R1:W2:Y:S02]  /*c6b0*/  SYNCS.PHASECHK.TRANS64.TRYWAIT P0, [R0+URZ+0x120], R5 ;  /* 0x00012005000075a7 */ /* 0x0022a400080011ff */
[----:B--2---:R-:W-:Y:S05]  /*c6c0*/  @!P0 NANOSLEEP.SYNCS 0x989680 ;  /* 0x009896800000895d */ /* 0x004fea0003900000 */
[----:B------:R-:W2:Y:S02]  /*c6d0*/  @!P0 SYNCS.PHASECHK.TRANS64 P0, [R0+URZ+0x120], R5 ;  /* 0x00012005000085a7 */ /* 0x000ea400080010ff */
[----:B--2---:R-:W-:Y:S05]  /*c6e0*/  @!P0 BRA `(.L_x_185) ;  /* 0xfffffffc00f08947 */ /* 0x004fea000383ffff */
[----:B------:R-:W-:Y:S05]  /*c6f0*/  BRA `(.L_x_186) ;  /* 0xffffff78002c7947 */ /* 0x000fea000383ffff */
.L_x_79:
[----:B------:R-:W-:Y:S07]  /*c700*/  MOV R0, UR5 ;  /* 0x0000000500007c02 */ /* 0x000fee0008000f00 */
.L_x_187:
[----:B-1----:R1:W2:Y:S02]  /*c710*/  SYNCS.PHASECHK.TRANS64.TRYWAIT P0, [R0+URZ], R5 ;  /* 0x00000005000075a7 */ /* 0x0022a400080011ff */
[----:B--2---:R-:W-:Y:S05]  /*c720*/  @!P0 NANOSLEEP.SYNCS 0x989680 ;  /* 0x009896800000895d */ /* 0x004fea0003900000 */
[----:B------:R-:W2:Y:S02]  /*c730*/  @!P0 SYNCS.PHASECHK.TRANS64 P0, [R0+URZ], R5 ;  /* 0x00000005000085a7 */ /* 0x000ea400080010ff */
[----:B--2---:R-:W-:Y:S05]  /*c740*/  @!P0 BRA `(.L_x_187) ;  /* 0xfffffffc00f08947 */ /* 0x004fea000383ffff */
[----:B------:R-:W-:Y:S05]  /*c750*/  BRA `(.L_x_78) ;  /* 0xffffff7800407947 */ /* 0x000fea000383ffff */
.L_x_83:
[----:B-1----:R-:W-:-:S07]  /*c760*/  MOV R0, UR4 ;  /* 0x0000000400007c02 */ /* 0x002fce0008000f00 */
.L_x_188:
[----:B-1----:R1:W2:Y:S02]  /*c770*/  SYNCS.PHASECHK.TRANS64.TRYWAIT P0, [R0+URZ], R3 ;  /* 0x00000003000075a7 */ /* 0x0022a400080011ff */
[----:B--2---:R-:W-:Y:S05]  /*c780*/  @!P0 NANOSLEEP.SYNCS 0x989680 ;  /* 0x009896800000895d */ /* 0x004fea0003900000 */
[----:B------:R-:W2:Y:S02]  /*c790*/  @!P0 SYNCS.PHASECHK.TRANS64 P0, [R0+URZ], R3 ;  /* 0x00000003000085a7 */ /* 0x000ea400080010ff */
[----:B--2---:R-:W-:Y:S05]  /*c7a0*/  @!P0 BRA `(.L_x_188) ;  /* 0xfffffffc00f08947 */ /* 0x004fea000383ffff */
[----:B------:R-:W-:Y:S05]  /*c7b0*/  BRA `(.L_x_189) ;  /* 0xffffff7c000c7947 */ /* 0x000fea000383ffff */
.L_x_86:
[----:B------:R-:W-:-:S07]  /*c7c0*/  MOV R0, UR17 ;  /* 0x0000001100007c02 */ /* 0x000fce0008000f00 */
.L_x_190:
[----:B-1----:R1:W2:Y:S02]  /*c7d0*/  SYNCS.PHASECHK.TRANS64.TRYWAIT P1, [R0+URZ+0x150], R3 ;  /* 0x00015003000075a7 */ /* 0x0022a400080211ff */
[----:B--2---:R-:W-:Y:S05]  /*c7e0*/  @!P1 NANOSLEEP.SYNCS 0x989680 ;  /* 0x009896800000995d */ /* 0x004fea0003900000 */
[----:B------:R-:W2:Y:S02]  /*c7f0*/  @!P1 SYNCS.PHASECHK.TRANS64 P1, [R0+URZ+0x150], R3 ;  /* 0x00015003000095a7 */ /* 0x000ea400080210ff */
[----:B--2---:R-:W-:Y:S05]  /*c800*/  @!P1 BRA `(.L_x_190) ;  /* 0xfffffffc00f09947 */ /* 0x004fea000383ffff */
[----:B------:R-:W-:Y:S05]  /*c810*/  BRA `(.L_x_191) ;  /* 0xffffff7c00587947 */ /* 0x000fea000383ffff */
.L_x_91:
[----:B---3--:R3:W4:Y:S02]  /*c820*/  SYNCS.PHASECHK.TRANS64.TRYWAIT P0, [R12+URZ+0xf0], R9 ;  /* 0x0000f0090c0075a7 */ /* 0x00872400080011ff */
[----:B----4-:R-:W-:Y:S05]  /*c830*/  @!P0 NANOSLEEP.SYNCS 0x989680 ;  /* 0x009896800000895d */ /* 0x010fea0003900000 */
[----:B------:R-:W4:Y:S02]  /*c840*/  @!P0 SYNCS.PHASECHK.TRANS64 P0, [R12+URZ+0xf0], R9 ;  /* 0x0000f0090c0085a7 */ /* 0x000f2400080010ff */
[----:B----4-:R-:W-:Y:S05]  /*c850*/  @!P0 BRA `(.L_x_91) ;  /* 0xfffffffc00f08947 */ /* 0x010fea000383ffff */
[----:B------:R-:W-:Y:S05]  /*c860*/  BRA `(.L_x_192) ;  /* 0xffffff8000807947 */ /* 0x000fea000383ffff */
.L_x_94:
[----:B------:R-:W-:Y:S07]  /*c870*/  MOV R0, UR21 ;  /* 0x0000001500007c02 */ /* 0x000fee0008000f00 */
.L_x_193:
[----:B-1----:R1:W3:Y:S02]  /*c880*/  SYNCS.PHASECHK.TRANS64.TRYWAIT P2, [R0+URZ+0xe8], R11 ;  /* 0x0000e80b000075a7 */ /* 0x0022e400080411ff */
[----:B---3--:R-:W-:Y:S05]  /*c890*/  @!P2 NANOSLEEP.SYNCS 0x989680 ;  /* 0x009896800000a95d */ /* 0x008fea0003900000 */
[----:B------:R-:W3:Y:S02]  /*c8a0*/  @!P2 SYNCS.PHASECHK.TRANS64 P2, [R0+URZ+0xe8], R11 ;  /* 0x0000e80b0000a5a7 */ /* 0x000ee400080410ff */
[----:B---3--:R-:W-:Y:S05]  /*c8b0*/  @!P2 BRA `(.L_x_193) ;  /* 0xfffffffc00f0a947 */ /* 0x008fea000383ffff */
[----:B------:R-:W-:Y:S05]  /*c8c0*/  BRA `(.L_x_93) ;  /* 0xffffff8400e87947 */ /* 0x000fea000383ffff */
.L_x_97:
[----:B---3--:R-:W-:Y:S07]  /*c8d0*/  MOV R0, UR21 ;  /* 0x0000001500007c02 */ /* 0x008fee0008000f00 */
.L_x_194:
[----:B-1----:R1:W3:Y:S02]  /*c8e0*/  SYNCS.PHASECHK.TRANS64.TRYWAIT P0, [R0+URZ+0xc0], R9 ;  /* 0x0000c009000075a7 */ /* 0x0022e400080011ff */
[----:B---3--:R-:W-:Y:S05]  /*c8f0*/  @!P0 NANOSLEEP.SYNCS 0x989680 ;  /* 0x009896800000895d */ /* 0x008fea0003900000 */
[----:B------:R-:W3:Y:S02]  /*c900*/  @!P0 SYNCS.PHASECHK.TRANS64 P0, [R0+URZ+0xc0], R9 ;  /* 0x0000c009000085a7 */ /* 0x000ee400080010ff */
[----:B---3--:R-:W-:Y:S05]  /*c910*/  @!P0 BRA `(.L_x_194) ;  /* 0xfffffffc00f08947 */ /* 0x008fea000383ffff */
[----:B------:R-:W-:Y:S05]  /*c920*/  BRA `(.L_x_195) ;  /* 0xffffff8800447947 */ /* 0x000fea000383ffff */
.L_x_98:
[----:B------:R-:W-:Y:S07]  /*c930*/  MOV R0, UR21 ;  /* 0x0000001500007c02 */ /* 0x000fee0008000f00 */
.L_x_196:
[----:B-1----:R1:W3:Y:S02]  /*c940*/  SYNCS.PHASECHK.TRANS64.TRYWAIT P0, [R0+URZ+0xc8], R9 ;  /* 0x0000c809000075a7 */ /* 0x0022e400080011ff */
[----:B---3--:R-:W-:Y:S05]  /*c950*/  @!P0 NANOSLEEP.SYNCS 0x989680 ;  /* 0x009896800000895d */ /* 0x008fea0003900000 */
[----:B------:R-:W3:Y:S02]  /*c960*/  @!P0 SYNCS.PHASECHK.TRANS64 P0, [R0+URZ+0xc8], R9 ;  /* 0x0000c809000085a7 */ /* 0x000ee400080010ff */
[----:B---3--:R-:W-:Y:S05]  /*c970*/  @!P0 BRA `(.L_x_196) ;  /* 0xfffffffc00f08947 */ /* 0x008fea000383ffff */
[----:B------:R-:W-:Y:S05]  /*c980*/  BRA `(.L_x_197) ;  /* 0xffffff8800807947 */ /* 0x000fea000383ffff */
.L_x_99:
[----:B------:R-:W-:Y:S07]  /*c990*/  MOV R0, UR21 ;  /* 0x0000001500007c02 */ /* 0x000fee0008000f00 */
.L_x_198:
[----:B-1----:R1:W3:Y:S02]  /*c9a0*/  SYNCS.PHASECHK.TRANS64.TRYWAIT P0, [R0+URZ+0xd0], R9 ;  /* 0x0000d009000075a7 */ /* 0x0022e400080011ff */
[----:B---3--:R-:W-:Y:S05]  /*c9b0*/  @!P0 NANOSLEEP.SYNCS 0x989680 ;  /* 0x009896800000895d */ /* 0x008fea0003900000 */
[----:B------:R-:W3:Y:S02]  /*c9c0*/  @!P0 SYNCS.PHASECHK.TRANS64 P0, [R0+URZ+0xd0], R9 ;  /* 0x0000d009000085a7 */ /* 0x000ee400080010ff */
[----:B---3--:R-:W-:Y:S05]  /*c9d0*/  @!P0 BRA `(.L_x_198) ;  /* 0xfffffffc00f08947 */ /* 0x008fea000383ffff */
[----:B------:R-:W-:Y:S05]  /*c9e0*/  BRA `(.L_x_199) ;  /* 0xffffff8800c87947 */ /* 0x000fea000383ffff */
.L_x_100:
[----:B------:R-:W-:Y:S07]  /*c9f0*/  MOV R0, UR21 ;  /* 0x0000001500007c02 */ /* 0x000fee0008000f00 */
.L_x_200:
[----:B-1----:R1:W3:Y:S02]  /*ca00*/  SYNCS.PHASECHK.TRANS64.TRYWAIT P0, [R0+URZ+0xd8], R9 ;  /* 0x0000d809000075a7 */ /* 0x0022e400080011ff */
[----:B---3--:R-:W-:Y:S05]  /*ca10*/  @!P0 NANOSLEEP.SYNCS 0x989680 ;  /* 0x009896800000895d */ /* 0x008fea0003900000 */
[----:B------:R-:W3:Y:S02]  /*ca20*/  @!P0 SYNCS.PHASECHK.TRANS64 P0, [R0+URZ+0xd8], R9 ;  /* 0x0000d809000085a7 */ /* 0x000ee400080010ff */
[----:B---3--:R-:W-:Y:S05]  /*ca30*/  @!P0 BRA `(.L_x_200) ;  /* 0xfffffffc00f08947 */ /* 0x008fea000383ffff */
[----:B------:R-:W-:Y:S05]  /*ca40*/  BRA `(.L_x_201) ;  /* 0xffffff8c000c7947 */ /* 0x000fea000383ffff */
.L_x_102:
[----:B------:R-:W-:-:S07]  /*ca50*/  MOV R0, UR21 ;  /* 0x0000001500007c02 */ /* 0x000fce0008000f00 */
.L_x_202:
[----:B-1----:R1:W4:Y:S02]  /*ca60*/  SYNCS.PHASECHK.TRANS64.TRYWAIT P0, [R0+URZ+0xc0], R3 ;  /* 0x0000c003000075a7 */ /* 0x00232400080011ff */
[----:B----4-:R-:W-:Y:S05]  /*ca70*/  @!P0 NANOSLEEP.SYNCS 0x989680 ;  /* 0x009896800000895d */ /* 0x010fea0003900000 */
[----:B------:R-:W4:Y:S02]  /*ca80*/  @!P0 SYNCS.PHASECHK.TRANS64 P0, [R0+URZ+0xc0], R3 ;  /* 0x0000c003000085a7 */ /* 0x000f2400080010ff */
[----:B----4-:R-:W-:Y:S05]  /*ca90*/  @!P0 BRA `(.L_x_202) ;  /* 0xfffffffc00f08947 */ /* 0x010fea000383ffff */
[----:B------:R-:W-:Y:S05]  /*caa0*/  BRA `(.L_x_203) ;  /* 0xffffff8c00807947 */ /* 0x000fea000383ffff */
.L_x_103:
[----:B-1----:R-:W-:-:S07]  /*cab0*/  MOV R0, UR21 ;  /* 0x0000001500007c02 */ /* 0x002fce0008000f00 */
.L_x_204:
[----:B-1----:R1:W4:Y:S02]  /*cac0*/  SYNCS.PHASECHK.TRANS64.TRYWAIT P0, [R0+URZ+0xc8], R3 ;  /* 0x0000c803000075a7 */ /* 0x00232400080011ff */
[----:B----4-:R-:W-:Y:S05]  /*cad0*/  @!P0 NANOSLEEP.SYNCS 0x989680 ;  /* 0x009896800000895d */ /* 0x010fea0003900000 */
[----:B------:R-:W4:Y:S02]  /*cae0*/  @!P0 SYNCS.PHASECHK.TRANS64 P0, [R0+URZ+0xc8], R3 ;  /* 0x0000c803000085a7 */ /* 0x000f2400080010ff */
[----:B----4-:R-:W-:Y:S05]  /*caf0*/  @!P0 BRA `(.L_x_204) ;  /* 0xfffffffc00f08947 */ /* 0x010fea000383ffff */
[----:B------:R-:W-:Y:S05]  /*cb00*/  BRA `(.L_x_205) ;  /* 0xffffff8c00707947 */ /* 0x000fea000383ffff */
.L_x_104:
[----:B-1----:R-:W-:-:S07]  /*cb10*/  MOV R0, UR21 ;  /* 0x0000001500007c02 */ /* 0x002fce0008000f00 */
.L_x_206:
[----:B-1----:R1:W4:Y:S02]  /*cb20*/  SYNCS.PHASECHK.TRANS64.TRYWAIT P0, [R0+URZ+0xd0], R3 ;  /* 0x0000d003000075a7 */ /* 0x00232400080011ff */
[----:B----4-:R-:W-:Y:S05]  /*cb30*/  @!P0 NANOSLEEP.SYNCS 0x989680 ;  /* 0x009896800000895d */ /* 0x010fea0003900000 */
[----:B------:R-:W4:Y:S02]  /*cb40*/  @!P0 SYNCS.PHASECHK.TRANS64 P0, [R0+URZ+0xd0], R3 ;  /* 0x0000d003000085a7 */ /* 0x000f2400080010ff */
[----:B----4-:R-:W-:Y:S05]  /*cb50*/  @!P0 BRA `(.L_x_206) ;  /* 0xfffffffc00f08947 */ /* 0x010fea000383ffff */
[----:B------:R-:W-:Y:S05]  /*cb60*/  BRA `(.L_x_207) ;  /* 0xffffff8c00607947 */ /* 0x000fea000383ffff */
.L_x_106:
[----:B--2---:R2:W4:Y:S02]  /*cb70*/  SYNCS.PHASECHK.TRANS64.TRYWAIT P0, [R3+URZ+0xf0], R0 ;  /* 0x0000f000030075a7 */ /* 0x00452400080011ff */
[----:B----4-:R-:W-:Y:S05]  /*cb80*/  @!P0 NANOSLEEP.SYNCS 0x989680 ;  /* 0x009896800000895d */ /* 0x010fea0003900000 */
[----:B------:R-:W4:Y:S02]  /*cb90*/  @!P0 SYNCS.PHASECHK.TRANS64 P0, [R3+URZ+0xf0], R0 ;  /* 0x0000f000030085a7 */ /* 0x000f2400080010ff */
[----:B----4-:R-:W-:Y:S05]  /*cba0*/  @!P0 BRA `(.L_x_106) ;  /* 0xfffffffc00f08947 */ /* 0x010fea000383ffff */
[----:B------:R-:W-:Y:S05]  /*cbb0*/  BRA `(.L_x_208) ;  /* 0xffffff9000287947 */ /* 0x000fea000383ffff */
.L_x_117:
[----:B-1----:R-:W-:Y:S04]  /*cbc0*/  MOV R3, UR44 ;  /* 0x0000002c00037c02 */ /* 0x002fe80008000f00 */
[----:B------:R1:W2:Y:S03]  /*cbd0*/  SYNCS.PHASECHK.TRANS64.TRYWAIT P0, [R3+URZ+0xa0], R4 ;  /* 0x0000a004030075a7 */ /* 0x0002a600080011ff */
[----:B--2---:R-:W-:Y:S05]  /*cbe0*/  @!P0 NANOSLEEP.SYNCS 0x989680 ;  /* 0x009896800000895d */ /* 0x004fea0003900000 */
[----:B------:R-:W2:Y:S02]  /*cbf0*/  @!P0 SYNCS.PHASECHK.TRANS64 P0, [R3+URZ+0xa0], R4 ;  /* 0x0000a004030085a7 */ /* 0x000ea400080010ff */
[----:B--2---:R-:W-:Y:S05]  /*cc00*/  @!P0 BRA `(.L_x_117) ;  /* 0xfffffffc00ec8947 */ /* 0x004fea000383ffff */
[----:B------:R-:W-:Y:S05]  /*cc10*/  BRA `(.L_x_116) ;  /* 0xffffff9c00c47947 */ /* 0x000fea000383ffff */
.L_x_119:
[----:B--2---:R2:W3:Y:S02]  /*cc20*/  SYNCS.PHASECHK.TRANS64.TRYWAIT P1, [R167+URZ+0x110], R0 ;  /* 0x00011000a70075a7 */ /* 0x0044e400080211ff */
[----:B---3--:R-:W-:Y:S05]  /*cc30*/  @!P1 NANOSLEEP.SYNCS 0x989680 ;  /* 0x009896800000995d */ /* 0x008fea0003900000 */
[----:B------:R-:W3:Y:S02]  /*cc40*/  @!P1 SYNCS.PHASECHK.TRANS64 P1, [R167+URZ+0x110], R0 ;  /* 0x00011000a70095a7 */ /* 0x000ee400080210ff */
[----:B---3--:R-:W-:Y:S05]  /*cc50*/  @!P1 BRA `(.L_x_119) ;  /* 0xfffffffc00f09947 */ /* 0x008fea000383ffff */
[----:B------:R-:W-:Y:S05]  /*cc60*/  BRA `(.L_x_118) ;  /* 0xffffffa000247947 */ /* 0x000fea000383ffff */
.L_x_128:
[----:B--2---:R2:W3:Y:S02]  /*cc70*/  SYNCS.PHASECHK.TRANS64.TRYWAIT P0, [R3+URZ+0xa0], R0 ;  /* 0x0000a000030075a7 */ /* 0x0044e400080011ff */
[----:B---3--:R-:W-:Y:S05]  /*cc80*/  @!P0 NANOSLEEP.SYNCS 0x989680 ;  /* 0x009896800000895d */ /* 0x008fea0003900000 */
[----:B------:R-:W3:Y:S02]  /*cc90*/  @!P0 SYNCS.PHASECHK.TRANS64 P0, [R3+URZ+0xa0], R0 ;  /* 0x0000a000030085a7 */ /* 0x000ee400080010ff */
[----:B---3--:R-:W-:Y:S05]  /*cca0*/  @!P0 BRA `(.L_x_128) ;  /* 0xfffffffc00f08947 */ /* 0x008fea000383ffff */
[----:B------:R-:W-:Y:S05]  /*ccb0*/  BRA `(.L_x_127) ;  /* 0xffffffb000ec7947 */ /* 0x000fea000383ffff */
.L_x_136:
[----:B--2---:R2:W3:Y:S02]  /*ccc0*/  SYNCS.PHASECHK.TRANS64.TRYWAIT P0, [R0+URZ+0xa0], R7 ;  /* 0x0000a007000075a7 */ /* 0x0044e400080011ff */
[----:B---3--:R-:W-:Y:S05]  /*ccd0*/  @!P0 NANOSLEEP.SYNCS 0x989680 ;  /* 0x009896800000895d */ /* 0x008fea0003900000 */
[----:B------:R-:W3:Y:S02]  /*cce0*/  @!P0 SYNCS.PHASECHK.TRANS64 P0, [R0+URZ+0xa0], R7 ;  /* 0x0000a007000085a7 */ /* 0x000ee400080010ff */
[----:B---3--:R-:W-:Y:S05]  /*ccf0*/  @!P0 BRA `(.L_x_136) ;  /* 0xfffffffc00f08947 */ /* 0x008fea000383ffff */
[----:B------:R-:W-:Y:S05]  /*cd00*/  BRA `(.L_x_135) ;  /* 0xffffffc400e47947 */ /* 0x000fea000383ffff */
.L_x_144:
[----:B-1----:R1:W2:Y:S02]  /*cd10*/  SYNCS.PHASECHK.TRANS64.TRYWAIT P0, [R3+URZ+0xa0], R0 ;  /* 0x0000a000030075a7 */ /* 0x0022a400080011ff */
[----:B--2---:R-:W-:Y:S05]  /*cd20*/  @!P0 NANOSLEEP.SYNCS 0x989680 ;  /* 0x009896800000895d */ /* 0x004fea0003900000 */
[----:B------:R-:W2:Y:S02]  /*cd30*/  @!P0 SYNCS.PHASECHK.TRANS64 P0, [R3+URZ+0xa0], R0 ;  /* 0x0000a000030085a7 */ /* 0x000ea400080010ff */
[----:B--2---:R-:W-:Y:S05]  /*cd40*/  @!P0 BRA `(.L_x_144) ;  /* 0xfffffffc00f08947 */ /* 0x004fea000383ffff */
[----:B------:R-:W-:Y:S05]  /*cd50*/  BRA `(.L_x_143) ;  /* 0xffffffd800dc7947 */ /* 0x000fea000383ffff */
        .weak           $__internal_0_$__cuda_sm10x_tcgen05_guardrail_trap_col_being_dealloced_not_returned_by_alloc
        .type           $__internal_0_$__cuda_sm10x_tcgen05_guardrail_trap_col_being_dealloced_not_returned_by_alloc,@function
        .size           $__internal_0_$__cuda_sm10x_tcgen05_guardrail_trap_col_being_dealloced_not_returned_by_alloc,($__internal_1_$__cuda_sm10x_tcgen05_guardrail_trap_phase_invalid_during_alloc - $__internal_0_$__cuda_sm10x_tcgen05_guardrail_trap_col_being_dealloced_not_returned_by_alloc)
$__internal_0_$__cuda_sm10x_tcgen05_guardrail_trap_col_being_dealloced_not_returned_by_alloc:
[----:B------:R-:W-:Y:S05]  /*cd60*/  BPT.TRAP 0x1 ;  /* 0x000000040000795c */ /* 0x000fea0000300000 */
[----:B------:R-:W-:-:S04]  /*cd70*/  HFMA2 R3, -RZ, RZ, 0, 0 ;  /* 0x00000000ff037431 */ /* 0x000fc800000001ff */
[----:B------:R-:W-:Y:S05]  /*cd80*/  RET.REL.NODEC R2 `(_ZN7cutlass13device_kernelINS_4gemm6kernel13GemmUniversalIN4cute5tupleIJiiiiEEENS1_10collective13CollectiveMmaINS1_35MainloopSm100TmaUmmaWarpSpecializedILi10ELi2ELi2ENS5_IJNS4_1CILi4EEENSA_ILi2EEENSA_ILi1EEEEEEEENS5_IJNSA_ILi256EEESG_NSA_ILi32EEEEEENS_6half_tENS5_IJlSD_lEEESJ_SK_NS4_8TiledMMAINS4_8MMA_AtomIJNS4_26SM100_MMA_F16BF16_2x1SM_SSISJ_SJ_fLi256ELi256ELNS4_4UMMA5MajorE0ELSP_0ELNSO_7ScaleInE0ELSQ_0EEEEEENS4_6LayoutINS5_IJSD_SD_SD_EEENS5_IJNSA_ILi0EEESV_SV_EEEEENS5_IJNS4_10UnderscoreESY_SY_EEEEENS4_28SM100_TMA_2SM_LOAD_MULTICASTENS4_14ComposedLayoutINS4_7SwizzleILi2ELi4ELi3EEENS4_18smem_ptr_flag_bitsILi16EEENST_INS5_IJNSA_ILi8EEESH_EEENS5_IJSH_SD_EEEEEEEvNS4_8identityES11_S1B_vS1C_EENS_8epilogue10collective18CollectiveEpilogueINS1E_23Sm100TmaWarpSpecializedILi4ELi2ELi64ELb1ELb0EEEJNS5_IJNSA_ILi128EEESG_SH_EEENS5_IJNST_IS1J_SD_EENST_INSA_ILi64EEESD_EEEEESJ_SK_SJ_SK_NS1E_6fusion15FusionCallbacksIS1I_NS1P_17LinearCombinationISJ_fSJ_fLNS_15FloatRoundStyleE2EEES1K_S1O_JEEENS4_5SM1004TMEM4LOAD26SM100_TMEM_LOAD_32dp32b64xENS4_13SM90_TMA_LOADENS12_INS13_ILi3ELi4ELi3EEES16_NST_INS5_IJS17_S1M_EEENS5_IJS1M_SD_EEEEEEENS4_39AutoVectorizingCopyWithAssumedAlignmentILi128EEENS4_14SM90_TMA_STOREES24_S26_S26_EEEvvEEEEvNT_6ParamsE) ;  /* 0xffffff30029c7950 */ /* 0x000fea0003c3ffff */
        .weak           $__internal_1_$__cuda_sm10x_tcgen05_guardrail_trap_phase_invalid_during_alloc
        .type           $__internal_1_$__cuda_sm10x_tcgen05_guardrail_trap_phase_invalid_during_alloc,@function
        .size           $__internal_1_$__cuda_sm10x_tcgen05_guardrail_trap_phase_invalid_during_alloc,($__internal_2_$__cuda_sm10x_tcgen05_guardrail_trap_unallocated_columns_being_dealloced - $__internal_1_$__cuda_sm10x_tcgen05_guardrail_trap_phase_invalid_during_alloc)
$__internal_1_$__cuda_sm10x_tcgen05_guardrail_trap_phase_invalid_during_alloc:
[----:B------:R-:W-:Y:S05]  /*cd90*/  BPT.TRAP 0x1 ;  /* 0x000000040000795c */ /* 0x000fea0000300000 */
[----:B------:R-:W-:-:S04]  /*cda0*/  MOV R5, 0x0 ;  /* 0x0000000000057802 */ /* 0x000fc80000000f00 */
[----:B------:R-:W-:Y:S05]  /*cdb0*/  RET.REL.NODEC R4 `(_ZN7cutlass13device_kernelINS_4gemm6kernel13GemmUniversalIN4cute5tupleIJiiiiEEENS1_10collective13CollectiveMmaINS1_35MainloopSm100TmaUmmaWarpSpecializedILi10ELi2ELi2ENS5_IJNS4_1CILi4EEENSA_ILi2EEENSA_ILi1EEEEEEEENS5_IJNSA_ILi256EEESG_NSA_ILi32EEEEEENS_6half_tENS5_IJlSD_lEEESJ_SK_NS4_8TiledMMAINS4_8MMA_AtomIJNS4_26SM100_MMA_F16BF16_2x1SM_SSISJ_SJ_fLi256ELi256ELNS4_4UMMA5MajorE0ELSP_0ELNSO_7ScaleInE0ELSQ_0EEEEEENS4_6LayoutINS5_IJSD_SD_SD_EEENS5_IJNSA_ILi0EEESV_SV_EEEEENS5_IJNS4_10UnderscoreESY_SY_EEEEENS4_28SM100_TMA_2SM_LOAD_MULTICASTENS4_14ComposedLayoutINS4_7SwizzleILi2ELi4ELi3EEENS4_18smem_ptr_flag_bitsILi16EEENST_INS5_IJNSA_ILi8EEESH_EEENS5_IJSH_SD_EEEEEEEvNS4_8identityES11_S1B_vS1C_EENS_8epilogue10collective18CollectiveEpilogueINS1E_23Sm100TmaWarpSpecializedILi4ELi2ELi64ELb1ELb0EEEJNS5_IJNSA_ILi128EEESG_SH_EEENS5_IJNST_IS1J_SD_EENST_INSA_ILi64EEESD_EEEEESJ_SK_SJ_SK_NS1E_6fusion15FusionCallbacksIS1I_NS1P_17LinearCombinationISJ_fSJ_fLNS_15FloatRoundStyleE2EEES1K_S1O_JEEENS4_5SM1004TMEM4LOAD26SM100_TMEM_LOAD_32dp32b64xENS4_13SM90_TMA_LOADENS12_INS13_ILi3ELi4ELi3EEES16_NST_INS5_IJS17_S1M_EEENS5_IJS1M_SD_EEEEEEENS4_39AutoVectorizingCopyWithAssumedAlignmentILi128EEENS4_14SM90_TMA_STOREES24_S26_S26_EEEvvEEEEvNT_6ParamsE) ;  /* 0xffffff3004907950 */ /* 0x000fea0003c3ffff */
        .weak           $__internal_2_$__cuda_sm10x_tcgen05_guardrail_trap_unallocated_columns_being_dealloced
        .type           $__internal_2_$__cuda_sm10x_tcgen05_guardrail_trap_unallocated_columns_being_dealloced,@function
        .size           $__internal_2_$__cuda_sm10x_tcgen05_guardrail_trap_unallocated_columns_being_dealloced,(.L_x_210 - $__internal_2_$__cuda_sm10x_tcgen05_guardrail_trap_unallocated_columns_being_dealloced)
$__internal_2_$__cuda_sm10x_tcgen05_guardrail_trap_unallocated_columns_being_dealloced:
[----:B------:R-:W-:Y:S05]  /*cdc0*/  BPT.TRAP 0x1 ;  /* 0x000000040000795c */ /* 0x000fea0000300000 */
[----:B------:R-:W-:-:S04]  /*cdd0*/  HFMA2 R3, -RZ, RZ, 0, 0 ;  /* 0x00000000ff037431 */ /* 0x000fc800000001ff */
[----:B------:R-:W-:Y:S05]  /*cde0*/  RET.REL.NODEC R2 `(_ZN7cutlass13device_kernelINS_4gemm6kernel13GemmUniversalIN4cute5tupleIJiiiiEEENS1_10collective13CollectiveMmaINS1_35MainloopSm100TmaUmmaWarpSpecializedILi10ELi2ELi2ENS5_IJNS4_1CILi4EEENSA_ILi2EEENSA_ILi1EEEEEEEENS5_IJNSA_ILi256EEESG_NSA_ILi32EEEEEENS_6half_tENS5_IJlSD_lEEESJ_SK_NS4_8TiledMMAINS4_8MMA_AtomIJNS4_26SM100_MMA_F16BF16_2x1SM_SSISJ_SJ_fLi256ELi256ELNS4_4UMMA5MajorE0ELSP_0ELNSO_7ScaleInE0ELSQ_0EEEEEENS4_6LayoutINS5_IJSD_SD_SD_EEENS5_IJNSA_ILi0EEESV_SV_EEEEENS5_IJNS4_10UnderscoreESY_SY_EEEEENS4_28SM100_TMA_2SM_LOAD_MULTICASTENS4_14ComposedLayoutINS4_7SwizzleILi2ELi4ELi3EEENS4_18smem_ptr_flag_bitsILi16EEENST_INS5_IJNSA_ILi8EEESH_EEENS5_IJSH_SD_EEEEEEEvNS4_8identityES11_S1B_vS1C_EENS_8epilogue10collective18CollectiveEpilogueINS1E_23Sm100TmaWarpSpecializedILi4ELi2ELi64ELb1ELb0EEEJNS5_IJNSA_ILi128EEESG_SH_EEENS5_IJNST_IS1J_SD_EENST_INSA_ILi64EEESD_EEEEESJ_SK_SJ_SK_NS1E_6fusion15FusionCallbacksIS1I_NS1P_17LinearCombinationISJ_fSJ_fLNS_15FloatRoundStyleE2EEES1K_S1O_JEEENS4_5SM1004TMEM4LOAD26SM100_TMEM_LOAD_32dp32b64xENS4_13SM90_TMA_LOADENS12_INS13_ILi3ELi4ELi3EEES16_NST_INS5_IJS17_S1M_EEENS5_IJS1M_SD_EEEEEEENS4_39AutoVectorizingCopyWithAssumedAlignmentILi128EEENS4_14SM90_TMA_STOREES24_S26_S26_EEEvvEEEEvNT_6ParamsE) ;  /* 0xffffff3002847950 */ /* 0x000fea0003c3ffff */
.L_x_209:
[----:B------:R-:W-:-:S00]  /*cdf0*/  BRA `(.L_x_209) ;  /* 0xfffffffc00fc7947 */ /* 0x000fc0000383ffff */
[----:B------:R-:W-:-:S00]  /*ce00*/  NOP ;  /* 0x0000000000007918 */ /* 0x000fc00000000000 */
[----:B------:R-:W-:-:S00]  /*ce10*/  NOP ;  /* 0x0000000000007918 */ /* 0x000fc00000000000 */
[----:B------:R-:W-:-:S00]  /*ce20*/  NOP ;  /* 0x0000000000007918 */ /* 0x000fc00000000000 */
[----:B------:R-:W-:-:S00]  /*ce30*/  NOP ;  /* 0x0000000000007918 */ /* 0x000fc00000000000 */
[----:B------:R-:W-:-:S00]  /*ce40*/  NOP ;  /* 0x0000000000007918 */ /* 0x000fc00000000000 */
[----:B------:R-:W-:-:S00]  /*ce50*/  NOP ;  /* 0x0000000000007918 */ /* 0x000fc00000000000 */
[----:B------:R-:W-:-:S00]  /*ce60*/  NOP ;  /* 0x0000000000007918 */ /* 0x000fc00000000000 */
[----:B------:R-:W-:-:S00]  /*ce70*/  NOP ;  /* 0x0000000000007918 */ /* 0x000fc00000000000 */
.L_x_210:


//--------------------- .nv.global.init           --------------------------
	.section	.nv.global.init,"aw",@progbits
.nv.global.init:
	.type		$str$27,@object
	.size		$str$27,($str$28 - $str$27)
$str$27:
        /*0000*/ 	.byte	0x28, 0x61, 0x64, 0x64, 0x72, 0x65, 0x73, 0x73, 0x20, 0x26, 0x20, 0x6d, 0x61, 0x73, 0x6b, 0x29
        /*0010*/ 	.byte	0x20, 0x3d, 0x3d, 0x20, 0x30, 0x00
	.type		$str$28,@object
	.size		$str$28,($str$26 - $str$28)
$str$28:
        /*0016*/ 	.byte	0x2f, 0x74, 0x6d, 0x70, 0x2f, 0x63, 0x75, 0x74, 0x6c, 0x61, 0x73, 0x73, 0x5f, 0x73, 0x77, 0x65
        /*0026*/ 	.byte	0x65, 0x70, 0x5f, 0x73, 0x72, 0x63, 0x2f, 0x69, 0x6e, 0x63, 0x6c, 0x75, 0x64, 0x65, 0x2f, 0x63
        /*0036*/ 	.byte	0x75, 0x74, 0x65, 0x2f, 0x70, 0x6f, 0x69, 0x6e, 0x74, 0x65, 0x72, 0x5f, 0x66, 0x6c, 0x61, 0x67
        /*0046*/ 	.byte	0x67, 0x65, 0x64, 0x2e, 0x68, 0x70, 0x70, 0x00
	.type		$str$26,@object
	.size		$str$26,($str$25 - $str$26)
$str$26:
        /*004e*/ 	.byte	0x2f, 0x74, 0x6d, 0x70, 0x2f, 0x63, 0x75, 0x74, 0x6c, 0x61, 0x73, 0x73, 0x5f, 0x73, 0x77, 0x65
        /*005e*/ 	.byte	0x65, 0x70, 0x5f, 0x73, 0x72, 0x63, 0x2f, 0x69, 0x6e, 0x63, 0x6c, 0x75, 0x64, 0x65, 0x2f, 0x63
        /*006e*/ 	.byte	0x75, 0x74, 0x65, 0x2f, 0x61, 0x74, 0x6f, 0x6d, 0x2f, 0x63, 0x6f, 0x70, 0x79, 0x5f, 0x74, 0x72
        /*007e*/ 	.byte	0x61, 0x69, 0x74, 0x73, 0x5f, 0x73, 0x6d, 0x31, 0x30, 0x30, 0x2e, 0x68, 0x70, 0x70, 0x00
	.type		$str$25,@object
	.size		$str$25,(__unnamed_1 - $str$25)
$str$25:
        /*008d*/ 	.byte	0x28, 0x28, 0x75, 0x69, 0x6e, 0x74, 0x33, 0x32, 0x5f, 0x74, 0x28, 0x74, 0x68, 0x72, 0x65, 0x61
        /*009d*/ 	.byte	0x64, 0x49, 0x64, 0x78, 0x2e, 0x78, 0x29, 0x20, 0x2f, 0x20, 0x33, 0x32, 0x29, 0x20, 0x25, 0x20
        /*00ad*/ 	.byte	0x34, 0x29, 0x20, 0x3d, 0x3d, 0x20, 0x28, 0x28, 0x28, 0x74, 0x6d, 0x65, 0x6d, 0x5f, 0x61, 0x64
        /*00bd*/ 	.byte	0x64, 0x72, 0x20, 0x3e, 0x3e, 0x20, 0x31, 0x36, 0x29, 0x20, 0x2f, 0x20, 0x33, 0x32, 0x29, 0x20
        /*00cd*/ 	.byte	0x25, 0x20, 0x34, 0x29, 0x00
	.type		__unnamed_1,@object
	.size		__unnamed_1,(__unnamed_2 - __unnamed_1)
__unnamed_1:
        /*00d2*/ 	.byte	0x61, 0x75, 0x74, 0x6f, 0x20, 0x63, 0x75, 0x74, 0x65, 0x3a, 0x3a, 0x61, 0x73, 0x5f, 0x70, 0x6f
        /* <DEDUP_REMOVED lines=24> */
        /*0262*/ 	.byte	0x3e, 0x3e, 0x3e, 0x3e, 0x5d, 0x00
	.type		__unnamed_2,@object
	.size		__unnamed_2,(.L_2 - __unnamed_2)
__unnamed_2:
        /* <DEDUP_REMOVED lines=43> */
        /*0518*/ 	.byte	0x74, 0x65, 0x3a, 0x3a, 0x43, 0x3c, 0x30, 0x3e, 0x3e, 0x3e, 0x3e, 0x5d, 0x00
.L_2:


//--------------------- .nv.shared._ZN7cutlass13device_kernelINS_4gemm6kernel13GemmUniversalIN4cute5tupleIJiiiiEEENS1_10collective13CollectiveMmaINS1_35MainloopSm100TmaUmmaWarpSpecializedILi10ELi2ELi2ENS5_IJNS4_1CILi4EEENSA_ILi2EEENSA_ILi1EEEEEEEENS5_IJNSA_ILi256EEESG_NSA_ILi32EEEEEENS_6half_tENS5_IJlSD_lEEESJ_SK_NS4_8TiledMMAINS4_8MMA_AtomIJNS4_26SM100_MMA_F16BF16_2x1SM_SSISJ_SJ_fLi256ELi256ELNS4_4UMMA5MajorE0ELSP_0ELNSO_7ScaleInE0ELSQ_0EEEEEENS4_6LayoutINS5_IJSD_SD_SD_EEENS5_IJNSA_ILi0EEESV_SV_EEEEENS5_IJNS4_10UnderscoreESY_SY_EEEEENS4_28SM100_TMA_2SM_LOAD_MULTICASTENS4_14ComposedLayoutINS4_7SwizzleILi2ELi4ELi3EEENS4_18smem_ptr_flag_bitsILi16EEENST_INS5_IJNSA_ILi8EEESH_EEENS5_IJSH_SD_EEEEEEEvNS4_8identityES11_S1B_vS1C_EENS_8epilogue10collective18CollectiveEpilogueINS1E_23Sm100TmaWarpSpecializedILi4ELi2ELi64ELb1ELb0EEEJNS5_IJNSA_ILi128EEESG_SH_EEENS5_IJNST_IS1J_SD_EENST_INSA_ILi64EEESD_EEEEESJ_SK_SJ_SK_NS1E_6fusion15FusionCallbacksIS1I_NS1P_17LinearCombinationISJ_fSJ_fLNS_15FloatRoundStyleE2EEES1K_S1O_JEEENS4_5SM1004TMEM4LOAD26SM100_TMEM_LOAD_32dp32b64xENS4_13SM90_TMA_LOADENS12_INS13_ILi3ELi4ELi3EEES16_NST_INS5_IJS17_S1M_EEENS5_IJS1M_SD_EEEEEEENS4_39AutoVectorizingCopyWithAssumedAlignmentILi128EEENS4_14SM90_TMA_STOREES24_S26_S26_EEEvvEEEEvNT_6ParamsE --------------------------
	.section	.nv.shared._ZN7cutlass13device_kernelINS_4gemm6kernel13GemmUniversalIN4cute5tupleIJiiiiEEENS1_10collective13CollectiveMmaINS1_35MainloopSm100TmaUmmaWarpSpecializedILi10ELi2ELi2ENS5_IJNS4_1CILi4EEENSA_ILi2EEENSA_ILi1EEEEEEEENS5_IJNSA_ILi256EEESG_NSA_ILi32EEEEEENS_6half_tENS5_IJlSD_lEEESJ_SK_NS4_8TiledMMAINS4_8MMA_AtomIJNS4_26SM100_MMA_F16BF16_2x1SM_SSISJ_SJ_fLi256ELi256ELNS4_4UMMA5MajorE0ELSP_0ELNSO_7ScaleInE0ELSQ_0EEEEEENS4_6LayoutINS5_IJSD_SD_SD_EEENS5_IJNSA_ILi0EEESV_SV_EEEEENS5_IJNS4_10UnderscoreESY_SY_EEEEENS4_28SM100_TMA_2SM_LOAD_MULTICASTENS4_14ComposedLayoutINS4_7SwizzleILi2ELi4ELi3EEENS4_18smem_ptr_flag_bitsILi16EEENST_INS5_IJNSA_ILi8EEESH_EEENS5_IJSH_SD_EEEEEEEvNS4_8identityES11_S1B_vS1C_EENS_8epilogue10collective18CollectiveEpilogueINS1E_23Sm100TmaWarpSpecializedILi4ELi2ELi64ELb1ELb0EEEJNS5_IJNSA_ILi128EEESG_SH_EEENS5_IJNST_IS1J_SD_EENST_INSA_ILi64EEESD_EEEEESJ_SK_SJ_SK_NS1E_6fusion15FusionCallbacksIS1I_NS1P_17LinearCombinationISJ_fSJ_fLNS_15FloatRoundStyleE2EEES1K_S1O_JEEENS4_5SM1004TMEM4LOAD26SM100_TMEM_LOAD_32dp32b64xENS4_13SM90_TMA_LOADENS12_INS13_ILi3ELi4ELi3EEES16_NST_INS5_IJS17_S1M_EEENS5_IJS1M_SD_EEEEEEENS4_39AutoVectorizingCopyWithAssumedAlignmentILi128EEENS4_14SM90_TMA_STOREES24_S26_S26_EEEvvEEEEvNT_6ParamsE,"aw",@nobits
	.sectionflags	@""
	.align	16
	.zero		1024


//--------------------- .nv.shared.reserved.0     --------------------------
	.section	.nv.shared.reserved.0,"aw",@nobits
	.weak		__nv_reservedSMEM_offset_0_alias
	.size		__nv_reservedSMEM_offset_0_alias, 0, 64
	.other		__nv_reservedSMEM_offset_0_alias,@"STO_CUDA_RESERVED_SHARED STV_DEFAULT"
__nv_reservedSMEM_offset_0_alias:
	.zero		0
.nv.shared.reserved.0:
	.zero		64
	.weak		__nv_reservedSMEM_tcgen05_partition
	.type		__nv_reservedSMEM_tcgen05_partition,@object
	.size		__nv_reservedSMEM_tcgen05_partition,(.L_0 - __nv_reservedSMEM_tcgen05_partition)
__nv_reservedSMEM_tcgen05_partition:
	.zero		32
.L_0:


//--------------------- .nv.global                --------------------------
	.section	.nv.global,"aw",@nobits
.nv.global:
	.type		_ZN40_INTERNAL_b4cbc771_4_k_cu_5f0ae12e_322824cute1_E,@object
	.size		_ZN40_INTERNAL_b4cbc771_4_k_cu_5f0ae12e_322824cute1_E,(_ZN40_INTERNAL_b4cbc771_4_k_cu_5f0ae12e_322824cuda3std3__45__cpo6cbeginE - _ZN40_INTERNAL_b4cbc771_4_k_cu_5f0ae12e_322824cute1_E)
_ZN40_INTERNAL_b4cbc771_4_k_cu_5f0ae12e_322824cute1_E:
	.zero		1
	.type		_ZN40_INTERNAL_b4cbc771_4_k_cu_5f0ae12e_322824cuda3std3__45__cpo6cbeginE,@object
	.size		_ZN40_INTERNAL_b4cbc771_4_k_cu_5f0ae12e_322824cuda3std3__45__cpo6cbeginE,(_ZN40_INTERNAL_b4cbc771_4_k_cu_5f0ae12e_322824cuda3std3__48in_placeE - _ZN40_INTERNAL_b4cbc771_4_k_cu_5f0ae12e_322824cuda3std3__45__cpo6cbeginE)
_ZN40_INTERNAL_b4cbc771_4_k_cu_5f0ae12e_322824cuda3std3__45__cpo6cbeginE:
	.zero		1
	.type		_ZN40_INTERNAL_b4cbc771_4_k_cu_5f0ae12e_322824cuda3std3__48in_placeE,@object
	.size		_ZN40_INTERNAL_b4cbc771_4_k_cu_5f0ae12e_322824cuda3std3__48in_placeE,(_ZN40_INTERNAL_b4cbc771_4_k_cu_5f0ae12e_322824cuda3std6ranges3__45__cpo9iter_moveE - _ZN40_INTERNAL_b4cbc771_4_k_cu_5f0ae12e_322824cuda3std3__48in_placeE)
_ZN40_INTERNAL_b4cbc771_4_k_cu_5f0ae12e_322824cuda3std3__48in_placeE:
	.zero		1
	.type		_ZN40_INTERNAL_b4cbc771_4_k_cu_5f0ae12e_322824cuda3std6ranges3__45__cpo9iter_moveE,@object
	.size		_ZN40_INTERNAL_b4cbc771_4_k_cu_5f0ae12e_322824cuda3std6ranges3__45__cpo9iter_moveE,(_ZN40_INTERNAL_b4cbc771_4_k_cu_5f0ae12e_322824cuda3std3__45__cpo5beginE - _ZN40_INTERNAL_b4cbc771_4_k_cu_5f0ae12e_322824cuda3std6ranges3__45__cpo9iter_moveE)
_ZN40_INTERNAL_b4cbc771_4_k_cu_5f0ae12e_322824cuda3std6ranges3__45__cpo9iter_moveE:
	.zero		1
	.type		_ZN40_INTERNAL_b4cbc771_4_k_cu_5f0ae12e_322824cuda3std3__45__cpo5beginE,@object
	.size		_ZN40_INTERNAL_b4cbc771_4_k_cu_5f0ae12e_322824cuda3std3__45__cpo5beginE,(_ZN40_INTERNAL_b4cbc771_4_k_cu_5f0ae12e_322824cuda3std3__442_GLOBAL__N__b4cbc771_4_k_cu_5f0ae12e_322826ignoreE - _ZN40_INTERNAL_b4cbc771_4_k_cu_5f0ae12e_322824cuda3std3__45__cpo5beginE)
_ZN40_INTERNAL_b4cbc771_4_k_cu_5f0ae12e_322824cuda3std3__45__cpo5beginE:
	.zero		1
	.type		_ZN40_INTERNAL_b4cbc771_4_k_cu_5f0ae12e_322824cuda3std3__442_GLOBAL__N__b4cbc771_4_k_cu_5f0ae12e_322826ignoreE,@object
	.size		_ZN40_INTERNAL_b4cbc771_4_k_cu_5f0ae12e_322824cuda3std3__442_GLOBAL__N__b4cbc771_4_k_cu_5f0ae12e_322826ignoreE,(_ZN40_INTERNAL_b4cbc771_4_k_cu_5f0ae12e_322824cute7productE - _ZN40_INTERNAL_b4cbc771_4_k_cu_5f0ae12e_322824cuda3std3__442_GLOBAL__N__b4cbc771_4_k_cu_5f0ae12e_322826ignoreE)
_ZN40_INTERNAL_b4cbc771_4_k_cu_5f0ae12e_322824cuda3std3__442_GLOBAL__N__b4cbc771_4_k_cu_5f0ae12e_322826ignoreE:
	.zero		1
	.type		_ZN40_INTERNAL_b4cbc771_4_k_cu_5f0ae12e_322824cute7productE,@object
	.size		_ZN40_INTERNAL_b4cbc771_4_k_cu_5f0ae12e_322824cute7productE,(_ZN40_INTERNAL_b4cbc771_4_k_cu_5f0ae12e_322824cuda3std3__45__cpo3endE - _ZN40_INTERNAL_b4cbc771_4_k_cu_5f0ae12e_322824cute7productE)
_ZN40_INTERNAL_b4cbc771_4_k_cu_5f0ae12e_322824cute7productE:
	.zero		1
	.type		_ZN40_INTERNAL_b4cbc771_4_k_cu_5f0ae12e_322824cuda3std3__45__cpo3endE,@object
	.size		_ZN40_INTERNAL_b4cbc771_4_k_cu_5f0ae12e_322824cuda3std3__45__cpo3endE,(_ZN40_INTERNAL_b4cbc771_4_k_cu_5f0ae12e_322824cuda3std3__419piecewise_constructE - _ZN40_INTERNAL_b4cbc771_4_k_cu_5f0ae12e_322824cuda3std3__45__cpo3endE)
_ZN40_INTERNAL_b4cbc771_4_k_cu_5f0ae12e_322824cuda3std3__45__cpo3endE:
	.zero		1
	.type		_ZN40_INTERNAL_b4cbc771_4_k_cu_5f0ae12e_322824cuda3std3__419piecewise_constructE,@object
	.size		_ZN40_INTERNAL_b4cbc771_4_k_cu_5f0ae12e_322824cuda3std3__419piecewise_constructE,(_ZN40_INTERNAL_b4cbc771_4_k_cu_5f0ae12e_322824cuda3std3__45__cpo4cendE - _ZN40_INTERNAL_b4cbc771_4_k_cu_5f0ae12e_322824cuda3std3__419piecewise_constructE)
_ZN40_INTERNAL_b4cbc771_4_k_cu_5f0ae12e_322824cuda3std3__419piecewise_constructE:
	.zero		1
	.type		_ZN40_INTERNAL_b4cbc771_4_k_cu_5f0ae12e_322824cuda3std3__45__cpo4cendE,@object
	.size		_ZN40_INTERNAL_b4cbc771_4_k_cu_5f0ae12e_322824cuda3std3__45__cpo4cendE,(_ZN40_INTERNAL_b4cbc771_4_k_cu_5f0ae12e_322824cuda3std6ranges3__45__cpo4swapE - _ZN40_INTERNAL_b4cbc771_4_k_cu_5f0ae12e_322824cuda3std3__45__cpo4cendE)
_ZN40_INTERNAL_b4cbc771_4_k_cu_5f0ae12e_322824cuda3std3__45__cpo4cendE:
	.zero		1
	.type		_ZN40_INTERNAL_b4cbc771_4_k_cu_5f0ae12e_322824cuda3std6ranges3__45__cpo4swapE,@object
	.size		_ZN40_INTERNAL_b4cbc771_4_k_cu_5f0ae12e_322824cuda3std6ranges3__45__cpo4swapE,(.L_10 - _ZN40_INTERNAL_b4cbc771_4_k_cu_5f0ae12e_322824cuda3std6ranges3__45__cpo4swapE)
_ZN40_INTERNAL_b4cbc771_4_k_cu_5f0ae12e_322824cuda3std6ranges3__45__cpo4swapE:
	.zero		1
.L_10:


//--------------------- .nv.constant0._ZN7cutlass13device_kernelINS_4gemm6kernel13GemmUniversalIN4cute5tupleIJiiiiEEENS1_10collective13CollectiveMmaINS1_35MainloopSm100TmaUmmaWarpSpecializedILi10ELi2ELi2ENS5_IJNS4_1CILi4EEENSA_ILi2EEENSA_ILi1EEEEEEEENS5_IJNSA_ILi256EEESG_NSA_ILi32EEEEEENS_6half_tENS5_IJlSD_lEEESJ_SK_NS4_8TiledMMAINS4_8MMA_AtomIJNS4_26SM100_MMA_F16BF16_2x1SM_SSISJ_SJ_fLi256ELi256ELNS4_4UMMA5MajorE0ELSP_0ELNSO_7ScaleInE0ELSQ_0EEEEEENS4_6LayoutINS5_IJSD_SD_SD_EEENS5_IJNSA_ILi0EEESV_SV_EEEEENS5_IJNS4_10UnderscoreESY_SY_EEEEENS4_28SM100_TMA_2SM_LOAD_MULTICASTENS4_14ComposedLayoutINS4_7SwizzleILi2ELi4ELi3EEENS4_18smem_ptr_flag_bitsILi16EEENST_INS5_IJNSA_ILi8EEESH_EEENS5_IJSH_SD_EEEEEEEvNS4_8identityES11_S1B_vS1C_EENS_8epilogue10collective18CollectiveEpilogueINS1E_23Sm100TmaWarpSpecializedILi4ELi2ELi64ELb1ELb0EEEJNS5_IJNSA_ILi128EEESG_SH_EEENS5_IJNST_IS1J_SD_EENST_INSA_ILi64EEESD_EEEEESJ_SK_SJ_SK_NS1E_6fusion15FusionCallbacksIS1I_NS1P_17LinearCombinationISJ_fSJ_fLNS_15FloatRoundStyleE2EEES1K_S1O_JEEENS4_5SM1004TMEM4LOAD26SM100_TMEM_LOAD_32dp32b64xENS4_13SM90_TMA_LOADENS12_INS13_ILi3ELi4ELi3EEES16_NST_INS5_IJS17_S1M_EEENS5_IJS1M_SD_EEEEEEENS4_39AutoVectorizingCopyWithAssumedAlignmentILi128EEENS4_14SM90_TMA_STOREES24_S26_S26_EEEvvEEEEvNT_6ParamsE --------------------------
	.section	.nv.constant0._ZN7cutlass13device_kernelINS_4gemm6kernel13GemmUniversalIN4cute5tupleIJiiiiEEENS1_10collective13CollectiveMmaINS1_35MainloopSm100TmaUmmaWarpSpecializedILi10ELi2ELi2ENS5_IJNS4_1CILi4EEENSA_ILi2EEENSA_ILi1EEEEEEEENS5_IJNSA_ILi256EEESG_NSA_ILi32EEEEEENS_6half_tENS5_IJlSD_lEEESJ_SK_NS4_8TiledMMAINS4_8MMA_AtomIJNS4_26SM100_MMA_F16BF16_2x1SM_SSISJ_SJ_fLi256ELi256ELNS4_4UMMA5MajorE0ELSP_0ELNSO_7ScaleInE0ELSQ_0EEEEEENS4_6LayoutINS5_IJSD_SD_SD_EEENS5_IJNSA_ILi0EEESV_SV_EEEEENS5_IJNS4_10UnderscoreESY_SY_EEEEENS4_28SM100_TMA_2SM_LOAD_MULTICASTENS4_14ComposedLayoutINS4_7SwizzleILi2ELi4ELi3EEENS4_18smem_ptr_flag_bitsILi16EEENST_INS5_IJNSA_ILi8EEESH_EEENS5_IJSH_SD_EEEEEEEvNS4_8identityES11_S1B_vS1C_EENS_8epilogue10collective18CollectiveEpilogueINS1E_23Sm100TmaWarpSpecializedILi4ELi2ELi64ELb1ELb0EEEJNS5_IJNSA_ILi128EEESG_SH_EEENS5_IJNST_IS1J_SD_EENST_INSA_ILi64EEESD_EEEEESJ_SK_SJ_SK_NS1E_6fusion15FusionCallbacksIS1I_NS1P_17LinearCombinationISJ_fSJ_fLNS_15FloatRoundStyleE2EEES1K_S1O_JEEENS4_5SM1004TMEM4LOAD26SM100_TMEM_LOAD_32dp32b64xENS4_13SM90_TMA_LOADENS12_INS13_ILi3ELi4ELi3EEES16_NST_INS5_IJS17_S1M_EEENS5_IJS1M_SD_EEEEEEENS4_39AutoVectorizingCopyWithAssumedAlignmentILi128EEENS4_14SM90_TMA_STOREES24_S26_S26_EEEvvEEEEvNT_6ParamsE,"a",@progbits
	.sectionflags	@""
	.align	4
.nv.constant0._ZN7cutlass13device_kernelINS_4gemm6kernel13GemmUniversalIN4cute5tupleIJiiiiEEENS1_10collective13CollectiveMmaINS1_35MainloopSm100TmaUmmaWarpSpecializedILi10ELi2ELi2ENS5_IJNS4_1CILi4EEENSA_ILi2EEENSA_ILi1EEEEEEEENS5_IJNSA_ILi256EEESG_NSA_ILi32EEEEEENS_6half_tENS5_IJlSD_lEEESJ_SK_NS4_8TiledMMAINS4_8MMA_AtomIJNS4_26SM100_MMA_F16BF16_2x1SM_SSISJ_SJ_fLi256ELi256ELNS4_4UMMA5MajorE0ELSP_0ELNSO_7ScaleInE0ELSQ_0EEEEEENS4_6LayoutINS5_IJSD_SD_SD_EEENS5_IJNSA_ILi0EEESV_SV_EEEEENS5_IJNS4_10UnderscoreESY_SY_EEEEENS4_28SM100_TMA_2SM_LOAD_MULTICASTENS4_14ComposedLayoutINS4_7SwizzleILi2ELi4ELi3EEENS4_18smem_ptr_flag_bitsILi16EEENST_INS5_IJNSA_ILi8EEESH_EEENS5_IJSH_SD_EEEEEEEvNS4_8identityES11_S1B_vS1C_EENS_8epilogue10collective18CollectiveEpilogueINS1E_23Sm100TmaWarpSpecializedILi4ELi2ELi64ELb1ELb0EEEJNS5_IJNSA_ILi128EEESG_SH_EEENS5_IJNST_IS1J_SD_EENST_INSA_ILi64EEESD_EEEEESJ_SK_SJ_SK_NS1E_6fusion15FusionCallbacksIS1I_NS1P_17LinearCombinationISJ_fSJ_fLNS_15FloatRoundStyleE2EEES1K_S1O_JEEENS4_5SM1004TMEM4LOAD26SM100_TMEM_LOAD_32dp32b64xENS4_13SM90_TMA_LOADENS12_INS13_ILi3ELi4ELi3EEES16_NST_INS5_IJS17_S1M_EEENS5_IJS1M_SD_EEEEEEENS4_39AutoVectorizingCopyWithAssumedAlignmentILi128EEENS4_14SM90_TMA_STOREES24_S26_S26_EEEvvEEEEvNT_6ParamsE:
	.zero		2944


//--------------------- SYMBOLS --------------------------

	.type		.nv.reservedSmem.offset0,@object
	.size		.nv.reservedSmem.offset0,0x4
	.type		.nv.reservedSmem.cap,@object
	.size		.nv.reservedSmem.cap,0x4
	.type		__assertfail,@function
